//
// Generated by NVIDIA NVVM Compiler
//
// Compiler Build ID: CL-36424714
// Cuda compilation tools, release 13.0, V13.0.88
// Based on NVVM 20.0.0
//

.version 9.0
.target sm_100
.address_size 64

	// .globl	_Z15l_ssymv_specialifPfiS_ifS_i
// _ZZ15l_ssymv_specialifPfiS_ifS_iE4buff has been demoted
// _ZZ15l_ssymv_specialifPfiS_ifS_iE2la has been demoted
// _ZZ15l_ssymv_genericifPfiS_ifS_iiiE4buff has been demoted
// _ZZ15l_ssymv_genericifPfiS_ifS_iiiE2la has been demoted
// _ZZ15u_ssymv_genericifPfiS_ifS_iiiE4buff has been demoted
// _ZZ15u_ssymv_genericifPfiS_ifS_iiiE2la has been demoted
// _ZZ15u_ssymv_specialifPfiS_ifS_iE4buff has been demoted
// _ZZ15u_ssymv_specialifPfiS_ifS_iE2la has been demoted

.visible .entry _Z15l_ssymv_specialifPfiS_ifS_i(
	.param .u32 _Z15l_ssymv_specialifPfiS_ifS_i_param_0,
	.param .f32 _Z15l_ssymv_specialifPfiS_ifS_i_param_1,
	.param .u64 .ptr .align 1 _Z15l_ssymv_specialifPfiS_ifS_i_param_2,
	.param .u32 _Z15l_ssymv_specialifPfiS_ifS_i_param_3,
	.param .u64 .ptr .align 1 _Z15l_ssymv_specialifPfiS_ifS_i_param_4,
	.param .u32 _Z15l_ssymv_specialifPfiS_ifS_i_param_5,
	.param .f32 _Z15l_ssymv_specialifPfiS_ifS_i_param_6,
	.param .u64 .ptr .align 1 _Z15l_ssymv_specialifPfiS_ifS_i_param_7,
	.param .u32 _Z15l_ssymv_specialifPfiS_ifS_i_param_8
)
{
	.reg .pred 	%p<15>;
	.reg .b32 	%r<54>;
	.reg .b32 	%f<129>;
	.reg .b64 	%rd<77>;
	// demoted variable
	.shared .align 4 .b8 _ZZ15l_ssymv_specialifPfiS_ifS_iE4buff[128];
	// demoted variable
	.shared .align 4 .b8 _ZZ15l_ssymv_specialifPfiS_ifS_iE2la[4224];
	ld.param.u32 	%r21, [_Z15l_ssymv_specialifPfiS_ifS_i_param_0];
	ld.param.f32 	%f8, [_Z15l_ssymv_specialifPfiS_ifS_i_param_1];
	ld.param.u64 	%rd27, [_Z15l_ssymv_specialifPfiS_ifS_i_param_2];
	ld.param.u32 	%r22, [_Z15l_ssymv_specialifPfiS_ifS_i_param_3];
	ld.param.u64 	%rd28, [_Z15l_ssymv_specialifPfiS_ifS_i_param_4];
	ld.param.f32 	%f9, [_Z15l_ssymv_specialifPfiS_ifS_i_param_6];
	ld.param.u64 	%rd26, [_Z15l_ssymv_specialifPfiS_ifS_i_param_7];
	cvta.to.global.u64 	%rd74, %rd27;
	cvta.to.global.u64 	%rd2, %rd28;
	mov.u32 	%r1, %tid.x;
	mov.u32 	%r2, %tid.y;
	mov.u32 	%r23, %ctaid.x;
	shl.b32 	%r52, %r23, 5;
	add.s32 	%r24, %r52, %r1;
	cvt.s64.s32 	%rd3, %r24;
	mul.wide.u32 	%rd29, %r1, 4;
	add.s64 	%rd4, %rd2, %rd29;
	mul.lo.s32 	%r25, %r22, %r2;
	cvt.s64.s32 	%rd5, %r25;
	add.s64 	%rd6, %rd5, %rd3;
	shl.b64 	%rd30, %rd6, 2;
	add.s64 	%rd75, %rd74, %rd30;
	setp.lt.s32 	%p1, %r52, 1;
	mov.u32 	%r26, _ZZ15l_ssymv_specialifPfiS_ifS_iE2la;
	mad.lo.s32 	%r4, %r1, 132, %r26;
	shl.b32 	%r27, %r1, 2;
	mov.u32 	%r28, _ZZ15l_ssymv_specialifPfiS_ifS_iE4buff;
	add.s32 	%r5, %r28, %r27;
	shl.b32 	%r29, %r2, 2;
	add.s32 	%r6, %r4, %r29;
	mov.f32 	%f126, 0f00000000;
	@%p1 bra 	$L__BB0_3;
	shl.b32 	%r31, %r22, 2;
	cvt.s64.s32 	%rd31, %r31;
	mul.wide.s32 	%rd32, %r22, 112;
	mul.wide.s32 	%rd9, %r31, 4;
	add.s64 	%rd10, %rd32, %rd9;
	mul.wide.s32 	%rd33, %r22, 96;
	add.s64 	%rd34, %rd5, %rd31;
	add.s64 	%rd35, %rd34, %rd3;
	shl.b64 	%rd36, %rd35, 2;
	add.s64 	%rd11, %rd33, %rd36;
	mul.wide.s32 	%rd12, %r22, 16;
	mov.f32 	%f126, 0f00000000;
	mov.b32 	%r51, 0;
	mov.u64 	%rd73, %rd4;
$L__BB0_2:
	add.s64 	%rd37, %rd74, %rd30;
	ld.global.f32 	%f12, [%rd37];
	st.shared.f32 	[%r6], %f12;
	add.s64 	%rd38, %rd37, %rd9;
	ld.global.f32 	%f13, [%rd38];
	st.shared.f32 	[%r6+16], %f13;
	add.s64 	%rd39, %rd38, %rd12;
	ld.global.f32 	%f14, [%rd39];
	st.shared.f32 	[%r6+32], %f14;
	add.s64 	%rd40, %rd39, %rd12;
	ld.global.f32 	%f15, [%rd40];
	st.shared.f32 	[%r6+48], %f15;
	add.s64 	%rd41, %rd40, %rd12;
	ld.global.f32 	%f16, [%rd41];
	st.shared.f32 	[%r6+64], %f16;
	add.s64 	%rd42, %rd41, %rd12;
	ld.global.f32 	%f17, [%rd42];
	st.shared.f32 	[%r6+80], %f17;
	add.s64 	%rd43, %rd42, %rd12;
	ld.global.f32 	%f18, [%rd43];
	st.shared.f32 	[%r6+96], %f18;
	add.s64 	%rd44, %rd74, %rd11;
	add.s64 	%rd45, %rd43, %rd12;
	ld.global.f32 	%f19, [%rd45];
	st.shared.f32 	[%r6+112], %f19;
	ld.global.f32 	%f20, [%rd73];
	st.shared.f32 	[%r5], %f20;
	bar.sync 	0;
	mad.lo.s32 	%r32, %r2, 28, %r6;
	ld.shared.f32 	%f21, [%r32];
	shl.b32 	%r33, %r2, 5;
	mov.u32 	%r34, _ZZ15l_ssymv_specialifPfiS_ifS_iE4buff;
	add.s32 	%r35, %r34, %r33;
	ld.shared.f32 	%f22, [%r35];
	fma.rn.f32 	%f23, %f21, %f22, %f126;
	ld.shared.f32 	%f24, [%r32+4];
	ld.shared.f32 	%f25, [%r35+4];
	fma.rn.f32 	%f26, %f24, %f25, %f23;
	ld.shared.f32 	%f27, [%r32+8];
	ld.shared.f32 	%f28, [%r35+8];
	fma.rn.f32 	%f29, %f27, %f28, %f26;
	ld.shared.f32 	%f30, [%r32+12];
	ld.shared.f32 	%f31, [%r35+12];
	fma.rn.f32 	%f32, %f30, %f31, %f29;
	ld.shared.f32 	%f33, [%r32+16];
	ld.shared.f32 	%f34, [%r35+16];
	fma.rn.f32 	%f35, %f33, %f34, %f32;
	ld.shared.f32 	%f36, [%r32+20];
	ld.shared.f32 	%f37, [%r35+20];
	fma.rn.f32 	%f38, %f36, %f37, %f35;
	ld.shared.f32 	%f39, [%r32+24];
	ld.shared.f32 	%f40, [%r35+24];
	fma.rn.f32 	%f41, %f39, %f40, %f38;
	ld.shared.f32 	%f42, [%r32+28];
	ld.shared.f32 	%f43, [%r35+28];
	fma.rn.f32 	%f126, %f42, %f43, %f41;
	add.s64 	%rd75, %rd44, %rd12;
	bar.sync 	0;
	add.s32 	%r51, %r51, 32;
	add.s64 	%rd74, %rd74, %rd10;
	add.s64 	%rd73, %rd73, 128;
	setp.lt.s32 	%p2, %r51, %r52;
	@%p2 bra 	$L__BB0_2;
$L__BB0_3:
	shl.b32 	%r36, %r1, 7;
	sub.s32 	%r37, %r4, %r36;
	ld.global.f32 	%f44, [%rd75];
	mad.lo.s32 	%r9, %r2, 132, %r37;
	st.shared.f32 	[%r9], %f44;
	shl.b32 	%r10, %r22, 2;
	mul.wide.s32 	%rd46, %r10, 4;
	add.s64 	%rd47, %rd75, %rd46;
	ld.global.f32 	%f45, [%rd47];
	st.shared.f32 	[%r9+528], %f45;
	mul.wide.s32 	%rd19, %r22, 16;
	add.s64 	%rd48, %rd47, %rd19;
	ld.global.f32 	%f46, [%rd48];
	st.shared.f32 	[%r9+1056], %f46;
	add.s64 	%rd49, %rd48, %rd19;
	ld.global.f32 	%f47, [%rd49];
	st.shared.f32 	[%r9+1584], %f47;
	add.s64 	%rd50, %rd49, %rd19;
	ld.global.f32 	%f48, [%rd50];
	st.shared.f32 	[%r9+2112], %f48;
	add.s64 	%rd51, %rd50, %rd19;
	ld.global.f32 	%f49, [%rd51];
	st.shared.f32 	[%r9+2640], %f49;
	add.s64 	%rd52, %rd51, %rd19;
	ld.global.f32 	%f50, [%rd52];
	st.shared.f32 	[%r9+3168], %f50;
	add.s64 	%rd53, %rd52, %rd19;
	ld.global.f32 	%f51, [%rd53];
	st.shared.f32 	[%r9+3696], %f51;
	mul.wide.s32 	%rd54, %r52, 4;
	add.s64 	%rd55, %rd4, %rd54;
	bar.sync 	0;
	ld.global.f32 	%f52, [%rd55];
	st.shared.f32 	[%r5], %f52;
	shl.b32 	%r11, %r2, 3;
	add.s32 	%r38, %r11, 8;
	setp.ge.u32 	%p3, %r11, %r38;
	@%p3 bra 	$L__BB0_20;
	setp.ge.u32 	%p4, %r11, %r1;
	mad.lo.s32 	%r12, %r2, 924, %r9;
	shl.b32 	%r39, %r11, 2;
	add.s32 	%r13, %r4, %r39;
	@%p4 bra 	$L__BB0_6;
	ld.shared.f32 	%f53, [%r12];
	st.shared.f32 	[%r13], %f53;
$L__BB0_6:
	add.s32 	%r40, %r11, 1;
	setp.ge.u32 	%p5, %r40, %r1;
	@%p5 bra 	$L__BB0_8;
	ld.shared.f32 	%f54, [%r12+132];
	st.shared.f32 	[%r13+4], %f54;
$L__BB0_8:
	add.s32 	%r41, %r11, 2;
	setp.ge.u32 	%p6, %r41, %r1;
	@%p6 bra 	$L__BB0_10;
	ld.shared.f32 	%f55, [%r12+264];
	st.shared.f32 	[%r13+8], %f55;
$L__BB0_10:
	add.s32 	%r42, %r11, 3;
	setp.ge.u32 	%p7, %r42, %r1;
	@%p7 bra 	$L__BB0_12;
	ld.shared.f32 	%f56, [%r12+396];
	st.shared.f32 	[%r13+12], %f56;
$L__BB0_12:
	add.s32 	%r43, %r11, 4;
	setp.ge.u32 	%p8, %r43, %r1;
	@%p8 bra 	$L__BB0_14;
	ld.shared.f32 	%f57, [%r12+528];
	st.shared.f32 	[%r13+16], %f57;
$L__BB0_14:
	add.s32 	%r44, %r11, 5;
	setp.ge.u32 	%p9, %r44, %r1;
	@%p9 bra 	$L__BB0_16;
	ld.shared.f32 	%f58, [%r12+660];
	st.shared.f32 	[%r13+20], %f58;
$L__BB0_16:
	add.s32 	%r45, %r11, 6;
	setp.ge.u32 	%p10, %r45, %r1;
	@%p10 bra 	$L__BB0_18;
	ld.shared.f32 	%f59, [%r12+792];
	st.shared.f32 	[%r13+24], %f59;
$L__BB0_18:
	add.s32 	%r46, %r11, 7;
	setp.ge.u32 	%p11, %r46, %r1;
	@%p11 bra 	$L__BB0_20;
	ld.shared.f32 	%f60, [%r12+924];
	st.shared.f32 	[%r13+28], %f60;
$L__BB0_20:
	bar.sync 	0;
	shl.b32 	%r47, %r11, 2;
	add.s32 	%r14, %r4, %r47;
	ld.shared.f32 	%f61, [%r14];
	mov.u32 	%r48, _ZZ15l_ssymv_specialifPfiS_ifS_iE4buff;
	add.s32 	%r15, %r48, %r47;
	ld.shared.f32 	%f62, [%r15];
	fma.rn.f32 	%f63, %f61, %f62, %f126;
	ld.shared.f32 	%f64, [%r14+4];
	ld.shared.f32 	%f65, [%r15+4];
	fma.rn.f32 	%f66, %f64, %f65, %f63;
	ld.shared.f32 	%f67, [%r14+8];
	ld.shared.f32 	%f68, [%r15+8];
	fma.rn.f32 	%f69, %f67, %f68, %f66;
	ld.shared.f32 	%f70, [%r14+12];
	ld.shared.f32 	%f71, [%r15+12];
	fma.rn.f32 	%f72, %f70, %f71, %f69;
	ld.shared.f32 	%f73, [%r14+16];
	ld.shared.f32 	%f74, [%r15+16];
	fma.rn.f32 	%f75, %f73, %f74, %f72;
	ld.shared.f32 	%f76, [%r14+20];
	ld.shared.f32 	%f77, [%r15+20];
	fma.rn.f32 	%f78, %f76, %f77, %f75;
	ld.shared.f32 	%f79, [%r14+24];
	ld.shared.f32 	%f80, [%r15+24];
	fma.rn.f32 	%f81, %f79, %f80, %f78;
	ld.shared.f32 	%f82, [%r14+28];
	ld.shared.f32 	%f83, [%r15+28];
	fma.rn.f32 	%f128, %f82, %f83, %f81;
	bar.sync 	0;
	add.s32 	%r53, %r52, 32;
	setp.ge.s32 	%p12, %r53, %r21;
	@%p12 bra 	$L__BB0_23;
	mul.wide.u32 	%rd57, %r1, 4;
	add.s64 	%rd58, %rd54, %rd57;
	add.s64 	%rd20, %rd2, %rd58;
	add.s64 	%rd76, %rd75, 128;
	mul.wide.s32 	%rd22, %r10, 4;
	neg.s32 	%r49, %r52;
	cvt.s64.s32 	%rd23, %r49;
$L__BB0_22:
	cvt.s64.s32 	%rd59, %r53;
	add.s64 	%rd60, %rd23, %rd59;
	shl.b64 	%rd61, %rd60, 2;
	add.s64 	%rd62, %rd20, %rd61;
	ld.global.f32 	%f84, [%rd62];
	st.shared.f32 	[%r5], %f84;
	ld.global.f32 	%f85, [%rd76];
	st.shared.f32 	[%r9], %f85;
	add.s64 	%rd63, %rd76, %rd22;
	ld.global.f32 	%f86, [%rd63];
	st.shared.f32 	[%r9+528], %f86;
	add.s64 	%rd64, %rd63, %rd19;
	ld.global.f32 	%f87, [%rd64];
	st.shared.f32 	[%r9+1056], %f87;
	add.s64 	%rd65, %rd64, %rd19;
	ld.global.f32 	%f88, [%rd65];
	st.shared.f32 	[%r9+1584], %f88;
	add.s64 	%rd66, %rd65, %rd19;
	ld.global.f32 	%f89, [%rd66];
	st.shared.f32 	[%r9+2112], %f89;
	add.s64 	%rd67, %rd66, %rd19;
	ld.global.f32 	%f90, [%rd67];
	st.shared.f32 	[%r9+2640], %f90;
	add.s64 	%rd68, %rd67, %rd19;
	ld.global.f32 	%f91, [%rd68];
	st.shared.f32 	[%r9+3168], %f91;
	add.s64 	%rd69, %rd68, %rd19;
	ld.global.f32 	%f92, [%rd69];
	st.shared.f32 	[%r9+3696], %f92;
	bar.sync 	0;
	ld.shared.f32 	%f93, [%r14];
	ld.shared.f32 	%f94, [%r15];
	fma.rn.f32 	%f95, %f93, %f94, %f128;
	ld.shared.f32 	%f96, [%r14+4];
	ld.shared.f32 	%f97, [%r15+4];
	fma.rn.f32 	%f98, %f96, %f97, %f95;
	ld.shared.f32 	%f99, [%r14+8];
	ld.shared.f32 	%f100, [%r15+8];
	fma.rn.f32 	%f101, %f99, %f100, %f98;
	ld.shared.f32 	%f102, [%r14+12];
	ld.shared.f32 	%f103, [%r15+12];
	fma.rn.f32 	%f104, %f102, %f103, %f101;
	ld.shared.f32 	%f105, [%r14+16];
	ld.shared.f32 	%f106, [%r15+16];
	fma.rn.f32 	%f107, %f105, %f106, %f104;
	ld.shared.f32 	%f108, [%r14+20];
	ld.shared.f32 	%f109, [%r15+20];
	fma.rn.f32 	%f110, %f108, %f109, %f107;
	ld.shared.f32 	%f111, [%r14+24];
	ld.shared.f32 	%f112, [%r15+24];
	fma.rn.f32 	%f113, %f111, %f112, %f110;
	ld.shared.f32 	%f114, [%r14+28];
	ld.shared.f32 	%f115, [%r15+28];
	fma.rn.f32 	%f128, %f114, %f115, %f113;
	bar.sync 	0;
	add.s32 	%r53, %r53, 32;
	add.s32 	%r20, %r52, 32;
	add.s32 	%r50, %r52, 64;
	add.s64 	%rd76, %rd76, 128;
	setp.lt.s32 	%p13, %r50, %r21;
	mov.u32 	%r52, %r20;
	@%p13 bra 	$L__BB0_22;
$L__BB0_23:
	st.shared.f32 	[%r6], %f128;
	bar.sync 	0;
	setp.ne.s32 	%p14, %r2, 0;
	@%p14 bra 	$L__BB0_25;
	ld.shared.f32 	%f116, [%r4+4];
	add.f32 	%f117, %f128, %f116;
	ld.shared.f32 	%f118, [%r4+8];
	add.f32 	%f119, %f117, %f118;
	ld.shared.f32 	%f120, [%r4+12];
	add.f32 	%f121, %f119, %f120;
	cvta.to.global.u64 	%rd70, %rd26;
	shl.b64 	%rd71, %rd3, 2;
	add.s64 	%rd72, %rd70, %rd71;
	ld.global.f32 	%f122, [%rd72];
	mul.f32 	%f123, %f8, %f121;
	fma.rn.f32 	%f124, %f9, %f122, %f123;
	st.global.f32 	[%rd72], %f124;
$L__BB0_25:
	ret;

}
	// .globl	_Z15l_ssymv_genericifPfiS_ifS_iii
.visible .entry _Z15l_ssymv_genericifPfiS_ifS_iii(
	.param .u32 _Z15l_ssymv_genericifPfiS_ifS_iii_param_0,
	.param .f32 _Z15l_ssymv_genericifPfiS_ifS_iii_param_1,
	.param .u64 .ptr .align 1 _Z15l_ssymv_genericifPfiS_ifS_iii_param_2,
	.param .u32 _Z15l_ssymv_genericifPfiS_ifS_iii_param_3,
	.param .u64 .ptr .align 1 _Z15l_ssymv_genericifPfiS_ifS_iii_param_4,
	.param .u32 _Z15l_ssymv_genericifPfiS_ifS_iii_param_5,
	.param .f32 _Z15l_ssymv_genericifPfiS_ifS_iii_param_6,
	.param .u64 .ptr .align 1 _Z15l_ssymv_genericifPfiS_ifS_iii_param_7,
	.param .u32 _Z15l_ssymv_genericifPfiS_ifS_iii_param_8,
	.param .u32 _Z15l_ssymv_genericifPfiS_ifS_iii_param_9,
	.param .u32 _Z15l_ssymv_genericifPfiS_ifS_iii_param_10
)
{
	.reg .pred 	%p<49>;
	.reg .b16 	%rs<4>;
	.reg .b32 	%r<158>;
	.reg .b32 	%f<418>;
	.reg .b64 	%rd<248>;
	// demoted variable
	.shared .align 4 .b8 _ZZ15l_ssymv_genericifPfiS_ifS_iiiE4buff[128];
	// demoted variable
	.shared .align 4 .b8 _ZZ15l_ssymv_genericifPfiS_ifS_iiiE2la[4224];
	ld.param.u32 	%r81, [_Z15l_ssymv_genericifPfiS_ifS_iii_param_0];
	ld.param.f32 	%f65, [_Z15l_ssymv_genericifPfiS_ifS_iii_param_1];
	ld.param.u64 	%rd74, [_Z15l_ssymv_genericifPfiS_ifS_iii_param_2];
	ld.param.u32 	%r82, [_Z15l_ssymv_genericifPfiS_ifS_iii_param_3];
	ld.param.u64 	%rd75, [_Z15l_ssymv_genericifPfiS_ifS_iii_param_4];
	ld.param.f32 	%f66, [_Z15l_ssymv_genericifPfiS_ifS_iii_param_6];
	ld.param.u64 	%rd76, [_Z15l_ssymv_genericifPfiS_ifS_iii_param_7];
	ld.param.u32 	%r83, [_Z15l_ssymv_genericifPfiS_ifS_iii_param_9];
	ld.param.u32 	%r84, [_Z15l_ssymv_genericifPfiS_ifS_iii_param_10];
	cvta.to.global.u64 	%rd236, %rd74;
	cvta.to.global.u64 	%rd2, %rd76;
	cvta.to.global.u64 	%rd3, %rd75;
	mov.u32 	%r1, %tid.x;
	mov.u32 	%r2, %tid.y;
	mov.u32 	%r85, %ctaid.x;
	shl.b32 	%r156, %r85, 5;
	add.s32 	%r4, %r156, %r1;
	setp.ne.s32 	%p1, %r85, %r83;
	@%p1 bra 	$L__BB1_37;
	setp.ge.s32 	%p25, %r1, %r84;
	@%p25 bra 	$L__BB1_3;
	shl.b32 	%r113, %r83, 5;
	add.s32 	%r136, %r113, %r1;
	bra.uni 	$L__BB1_4;
$L__BB1_3:
	shl.b32 	%r111, %r83, 5;
	add.s32 	%r112, %r84, %r111;
	add.s32 	%r136, %r112, -1;
$L__BB1_4:
	cvt.u64.u32 	%rd4, %r136;
	mul.wide.u32 	%rd146, %r1, 4;
	add.s64 	%rd5, %rd3, %rd146;
	mul.lo.s32 	%r114, %r82, %r2;
	cvt.s64.s32 	%rd6, %r114;
	add.s64 	%rd7, %rd4, %rd6;
	shl.b64 	%rd147, %rd7, 2;
	add.s64 	%rd237, %rd236, %rd147;
	shl.b32 	%r8, %r83, 5;
	setp.lt.s32 	%p26, %r8, 1;
	mov.u32 	%r115, _ZZ15l_ssymv_genericifPfiS_ifS_iiiE2la;
	mad.lo.s32 	%r9, %r1, 132, %r115;
	shl.b32 	%r116, %r2, 2;
	add.s32 	%r10, %r9, %r116;
	mov.f32 	%f396, 0f00000000;
	@%p26 bra 	$L__BB1_7;
	shl.b32 	%r118, %r1, 2;
	mov.u32 	%r119, _ZZ15l_ssymv_genericifPfiS_ifS_iiiE4buff;
	add.s32 	%r11, %r119, %r118;
	shl.b32 	%r120, %r82, 2;
	cvt.s64.s32 	%rd148, %r120;
	mad.lo.s32 	%r12, %r2, 28, %r10;
	shl.b32 	%r121, %r2, 5;
	add.s32 	%r13, %r119, %r121;
	mul.wide.s32 	%rd149, %r82, 112;
	mul.wide.s32 	%rd10, %r120, 4;
	add.s64 	%rd11, %rd149, %rd10;
	mul.wide.s32 	%rd150, %r82, 96;
	add.s64 	%rd151, %rd6, %rd148;
	add.s64 	%rd152, %rd151, %rd4;
	shl.b64 	%rd153, %rd152, 2;
	add.s64 	%rd12, %rd150, %rd153;
	mul.wide.s32 	%rd13, %r82, 16;
	mov.b32 	%r137, 0;
	mov.f32 	%f396, 0f00000000;
	mov.u64 	%rd235, %rd5;
$L__BB1_6:
	add.s64 	%rd154, %rd236, %rd147;
	ld.global.f32 	%f216, [%rd154];
	st.shared.f32 	[%r10], %f216;
	add.s64 	%rd155, %rd154, %rd10;
	ld.global.f32 	%f217, [%rd155];
	st.shared.f32 	[%r10+16], %f217;
	add.s64 	%rd156, %rd155, %rd13;
	ld.global.f32 	%f218, [%rd156];
	st.shared.f32 	[%r10+32], %f218;
	add.s64 	%rd157, %rd156, %rd13;
	ld.global.f32 	%f219, [%rd157];
	st.shared.f32 	[%r10+48], %f219;
	add.s64 	%rd158, %rd157, %rd13;
	ld.global.f32 	%f220, [%rd158];
	st.shared.f32 	[%r10+64], %f220;
	add.s64 	%rd159, %rd158, %rd13;
	ld.global.f32 	%f221, [%rd159];
	st.shared.f32 	[%r10+80], %f221;
	add.s64 	%rd160, %rd159, %rd13;
	ld.global.f32 	%f222, [%rd160];
	st.shared.f32 	[%r10+96], %f222;
	add.s64 	%rd161, %rd236, %rd12;
	add.s64 	%rd162, %rd160, %rd13;
	ld.global.f32 	%f223, [%rd162];
	st.shared.f32 	[%r10+112], %f223;
	ld.global.f32 	%f224, [%rd235];
	st.shared.f32 	[%r11], %f224;
	bar.sync 	0;
	ld.shared.f32 	%f225, [%r12];
	ld.shared.f32 	%f226, [%r13];
	fma.rn.f32 	%f227, %f225, %f226, %f396;
	ld.shared.f32 	%f228, [%r12+4];
	ld.shared.f32 	%f229, [%r13+4];
	fma.rn.f32 	%f230, %f228, %f229, %f227;
	ld.shared.f32 	%f231, [%r12+8];
	ld.shared.f32 	%f232, [%r13+8];
	fma.rn.f32 	%f233, %f231, %f232, %f230;
	ld.shared.f32 	%f234, [%r12+12];
	ld.shared.f32 	%f235, [%r13+12];
	fma.rn.f32 	%f236, %f234, %f235, %f233;
	ld.shared.f32 	%f237, [%r12+16];
	ld.shared.f32 	%f238, [%r13+16];
	fma.rn.f32 	%f239, %f237, %f238, %f236;
	ld.shared.f32 	%f240, [%r12+20];
	ld.shared.f32 	%f241, [%r13+20];
	fma.rn.f32 	%f242, %f240, %f241, %f239;
	ld.shared.f32 	%f243, [%r12+24];
	ld.shared.f32 	%f244, [%r13+24];
	fma.rn.f32 	%f245, %f243, %f244, %f242;
	ld.shared.f32 	%f246, [%r12+28];
	ld.shared.f32 	%f247, [%r13+28];
	fma.rn.f32 	%f396, %f246, %f247, %f245;
	add.s64 	%rd237, %rd161, %rd13;
	bar.sync 	0;
	add.s32 	%r137, %r137, 32;
	add.s64 	%rd236, %rd236, %rd11;
	add.s64 	%rd235, %rd235, 128;
	setp.lt.s32 	%p27, %r137, %r8;
	@%p27 bra 	$L__BB1_6;
$L__BB1_7:
	setp.ne.s32 	%p28, %r2, 0;
	@%p28 bra 	$L__BB1_34;
	sub.s32 	%r123, %r8, %r1;
	mul.wide.s32 	%rd163, %r123, 4;
	add.s64 	%rd20, %rd5, %rd163;
	setp.lt.s32 	%p29, %r84, 0;
	mov.b32 	%r150, 0;
	@%p29 bra 	$L__BB1_21;
	min.s32 	%r125, %r1, %r84;
	add.s32 	%r150, %r125, 1;
	and.b32  	%r17, %r150, 15;
	setp.lt.u32 	%p30, %r125, 15;
	mov.b32 	%r141, 0;
	@%p30 bra 	$L__BB1_12;
	and.b32  	%r141, %r150, 2032;
	cvt.u16.u32 	%rs1, %r150;
	shr.u16 	%rs2, %rs1, 4;
	and.b16  	%rs3, %rs2, 127;
	mul.wide.u16 	%r127, %rs3, 16;
	neg.s32 	%r139, %r127;
	shl.b32 	%r20, %r82, 4;
	mul.wide.s32 	%rd164, %r8, 4;
	add.s64 	%rd165, %rd164, %rd3;
	add.s64 	%rd238, %rd165, 32;
	mov.b32 	%r138, 0;
	mul.wide.s32 	%rd168, %r82, 4;
$L__BB1_11:
	.pragma "nounroll";
	mul.wide.s32 	%rd166, %r138, 4;
	add.s64 	%rd167, %rd237, %rd166;
	ld.global.f32 	%f249, [%rd167];
	ld.global.f32 	%f250, [%rd238+-32];
	fma.rn.f32 	%f251, %f249, %f250, %f396;
	add.s64 	%rd169, %rd167, %rd168;
	ld.global.f32 	%f252, [%rd169];
	ld.global.f32 	%f253, [%rd238+-28];
	fma.rn.f32 	%f254, %f252, %f253, %f251;
	add.s64 	%rd170, %rd169, %rd168;
	ld.global.f32 	%f255, [%rd170];
	ld.global.f32 	%f256, [%rd238+-24];
	fma.rn.f32 	%f257, %f255, %f256, %f254;
	add.s64 	%rd171, %rd170, %rd168;
	ld.global.f32 	%f258, [%rd171];
	ld.global.f32 	%f259, [%rd238+-20];
	fma.rn.f32 	%f260, %f258, %f259, %f257;
	add.s64 	%rd172, %rd171, %rd168;
	ld.global.f32 	%f261, [%rd172];
	ld.global.f32 	%f262, [%rd238+-16];
	fma.rn.f32 	%f263, %f261, %f262, %f260;
	add.s64 	%rd173, %rd172, %rd168;
	ld.global.f32 	%f264, [%rd173];
	ld.global.f32 	%f265, [%rd238+-12];
	fma.rn.f32 	%f266, %f264, %f265, %f263;
	add.s64 	%rd174, %rd173, %rd168;
	ld.global.f32 	%f267, [%rd174];
	ld.global.f32 	%f268, [%rd238+-8];
	fma.rn.f32 	%f269, %f267, %f268, %f266;
	add.s64 	%rd175, %rd174, %rd168;
	ld.global.f32 	%f270, [%rd175];
	ld.global.f32 	%f271, [%rd238+-4];
	fma.rn.f32 	%f272, %f270, %f271, %f269;
	add.s64 	%rd176, %rd175, %rd168;
	ld.global.f32 	%f273, [%rd176];
	ld.global.f32 	%f274, [%rd238];
	fma.rn.f32 	%f275, %f273, %f274, %f272;
	add.s64 	%rd177, %rd176, %rd168;
	ld.global.f32 	%f276, [%rd177];
	ld.global.f32 	%f277, [%rd238+4];
	fma.rn.f32 	%f278, %f276, %f277, %f275;
	add.s64 	%rd178, %rd177, %rd168;
	ld.global.f32 	%f279, [%rd178];
	ld.global.f32 	%f280, [%rd238+8];
	fma.rn.f32 	%f281, %f279, %f280, %f278;
	add.s64 	%rd179, %rd178, %rd168;
	ld.global.f32 	%f282, [%rd179];
	ld.global.f32 	%f283, [%rd238+12];
	fma.rn.f32 	%f284, %f282, %f283, %f281;
	add.s64 	%rd180, %rd179, %rd168;
	ld.global.f32 	%f285, [%rd180];
	ld.global.f32 	%f286, [%rd238+16];
	fma.rn.f32 	%f287, %f285, %f286, %f284;
	add.s64 	%rd181, %rd180, %rd168;
	ld.global.f32 	%f288, [%rd181];
	ld.global.f32 	%f289, [%rd238+20];
	fma.rn.f32 	%f290, %f288, %f289, %f287;
	add.s64 	%rd182, %rd181, %rd168;
	ld.global.f32 	%f291, [%rd182];
	ld.global.f32 	%f292, [%rd238+24];
	fma.rn.f32 	%f293, %f291, %f292, %f290;
	add.s64 	%rd183, %rd182, %rd168;
	ld.global.f32 	%f294, [%rd183];
	ld.global.f32 	%f295, [%rd238+28];
	fma.rn.f32 	%f396, %f294, %f295, %f293;
	add.s32 	%r139, %r139, 16;
	add.s32 	%r138, %r138, %r20;
	add.s64 	%rd238, %rd238, 64;
	setp.ne.s32 	%p31, %r139, 0;
	@%p31 bra 	$L__BB1_11;
$L__BB1_12:
	setp.eq.s32 	%p32, %r17, 0;
	@%p32 bra 	$L__BB1_21;
	and.b32  	%r26, %r150, 7;
	setp.lt.u32 	%p33, %r17, 8;
	@%p33 bra 	$L__BB1_15;
	mul.lo.s32 	%r128, %r141, %r82;
	mul.wide.s32 	%rd184, %r128, 4;
	add.s64 	%rd185, %rd237, %rd184;
	ld.global.f32 	%f297, [%rd185];
	mul.wide.u32 	%rd186, %r141, 4;
	add.s64 	%rd187, %rd20, %rd186;
	ld.global.f32 	%f298, [%rd187];
	fma.rn.f32 	%f299, %f297, %f298, %f396;
	mul.wide.s32 	%rd188, %r82, 4;
	add.s64 	%rd189, %rd185, %rd188;
	ld.global.f32 	%f300, [%rd189];
	ld.global.f32 	%f301, [%rd187+4];
	fma.rn.f32 	%f302, %f300, %f301, %f299;
	add.s64 	%rd190, %rd189, %rd188;
	ld.global.f32 	%f303, [%rd190];
	ld.global.f32 	%f304, [%rd187+8];
	fma.rn.f32 	%f305, %f303, %f304, %f302;
	add.s64 	%rd191, %rd190, %rd188;
	ld.global.f32 	%f306, [%rd191];
	ld.global.f32 	%f307, [%rd187+12];
	fma.rn.f32 	%f308, %f306, %f307, %f305;
	add.s64 	%rd192, %rd191, %rd188;
	ld.global.f32 	%f309, [%rd192];
	ld.global.f32 	%f310, [%rd187+16];
	fma.rn.f32 	%f311, %f309, %f310, %f308;
	add.s64 	%rd193, %rd192, %rd188;
	ld.global.f32 	%f312, [%rd193];
	ld.global.f32 	%f313, [%rd187+20];
	fma.rn.f32 	%f314, %f312, %f313, %f311;
	add.s64 	%rd194, %rd193, %rd188;
	ld.global.f32 	%f315, [%rd194];
	ld.global.f32 	%f316, [%rd187+24];
	fma.rn.f32 	%f317, %f315, %f316, %f314;
	add.s64 	%rd195, %rd194, %rd188;
	ld.global.f32 	%f318, [%rd195];
	ld.global.f32 	%f319, [%rd187+28];
	fma.rn.f32 	%f396, %f318, %f319, %f317;
	add.s32 	%r141, %r141, 8;
$L__BB1_15:
	setp.eq.s32 	%p34, %r26, 0;
	@%p34 bra 	$L__BB1_21;
	and.b32  	%r29, %r150, 3;
	setp.lt.u32 	%p35, %r26, 4;
	@%p35 bra 	$L__BB1_18;
	mul.lo.s32 	%r129, %r141, %r82;
	mul.wide.s32 	%rd196, %r129, 4;
	add.s64 	%rd197, %rd237, %rd196;
	ld.global.f32 	%f321, [%rd197];
	mul.wide.u32 	%rd198, %r141, 4;
	add.s64 	%rd199, %rd20, %rd198;
	ld.global.f32 	%f322, [%rd199];
	fma.rn.f32 	%f323, %f321, %f322, %f396;
	mul.wide.s32 	%rd200, %r82, 4;
	add.s64 	%rd201, %rd197, %rd200;
	ld.global.f32 	%f324, [%rd201];
	ld.global.f32 	%f325, [%rd199+4];
	fma.rn.f32 	%f326, %f324, %f325, %f323;
	add.s64 	%rd202, %rd201, %rd200;
	ld.global.f32 	%f327, [%rd202];
	ld.global.f32 	%f328, [%rd199+8];
	fma.rn.f32 	%f329, %f327, %f328, %f326;
	add.s64 	%rd203, %rd202, %rd200;
	ld.global.f32 	%f330, [%rd203];
	ld.global.f32 	%f331, [%rd199+12];
	fma.rn.f32 	%f396, %f330, %f331, %f329;
	add.s32 	%r141, %r141, 4;
$L__BB1_18:
	setp.eq.s32 	%p36, %r29, 0;
	@%p36 bra 	$L__BB1_21;
	mul.wide.s32 	%rd204, %r8, 4;
	mul.wide.u32 	%rd205, %r141, 4;
	add.s64 	%rd206, %rd204, %rd205;
	add.s64 	%rd239, %rd3, %rd206;
	mul.lo.s32 	%r144, %r141, %r82;
	neg.s32 	%r143, %r29;
$L__BB1_20:
	.pragma "nounroll";
	mul.wide.s32 	%rd207, %r144, 4;
	add.s64 	%rd208, %rd237, %rd207;
	ld.global.f32 	%f332, [%rd208];
	ld.global.f32 	%f333, [%rd239];
	fma.rn.f32 	%f396, %f332, %f333, %f396;
	add.s64 	%rd239, %rd239, 4;
	add.s32 	%r144, %r144, %r82;
	add.s32 	%r143, %r143, 1;
	setp.ne.s32 	%p37, %r143, 0;
	@%p37 bra 	$L__BB1_20;
$L__BB1_21:
	mul.lo.s32 	%r130, %r82, %r1;
	cvt.s64.s32 	%rd27, %r130;
	setp.ge.s32 	%p38, %r150, %r84;
	@%p38 bra 	$L__BB1_34;
	sub.s32 	%r39, %r84, %r150;
	and.b32  	%r40, %r39, 7;
	sub.s32 	%r132, %r150, %r84;
	setp.gt.u32 	%p39, %r132, -8;
	mov.b32 	%r151, 1;
	@%p39 bra 	$L__BB1_26;
	and.b32  	%r134, %r39, -8;
	neg.s32 	%r147, %r134;
	mul.wide.s32 	%rd209, %r8, 4;
	mul.wide.u32 	%rd210, %r150, 4;
	add.s64 	%rd211, %rd209, %rd210;
	add.s64 	%rd212, %rd211, %rd3;
	add.s64 	%rd241, %rd212, 16;
	shl.b64 	%rd213, %rd27, 2;
	add.s64 	%rd214, %rd213, %rd237;
	add.s64 	%rd240, %rd214, 16;
	mov.b32 	%r146, 0;
$L__BB1_24:
	.pragma "nounroll";
	ld.global.f32 	%f335, [%rd240+-12];
	ld.global.f32 	%f336, [%rd241+-16];
	fma.rn.f32 	%f337, %f335, %f336, %f396;
	ld.global.f32 	%f338, [%rd240+-8];
	ld.global.f32 	%f339, [%rd241+-12];
	fma.rn.f32 	%f340, %f338, %f339, %f337;
	ld.global.f32 	%f341, [%rd240+-4];
	ld.global.f32 	%f342, [%rd241+-8];
	fma.rn.f32 	%f343, %f341, %f342, %f340;
	ld.global.f32 	%f344, [%rd240];
	ld.global.f32 	%f345, [%rd241+-4];
	fma.rn.f32 	%f346, %f344, %f345, %f343;
	ld.global.f32 	%f347, [%rd240+4];
	ld.global.f32 	%f348, [%rd241];
	fma.rn.f32 	%f349, %f347, %f348, %f346;
	ld.global.f32 	%f350, [%rd240+8];
	ld.global.f32 	%f351, [%rd241+4];
	fma.rn.f32 	%f352, %f350, %f351, %f349;
	ld.global.f32 	%f353, [%rd240+12];
	ld.global.f32 	%f354, [%rd241+8];
	fma.rn.f32 	%f355, %f353, %f354, %f352;
	ld.global.f32 	%f356, [%rd240+16];
	ld.global.f32 	%f357, [%rd241+12];
	fma.rn.f32 	%f396, %f356, %f357, %f355;
	add.s32 	%r150, %r150, 8;
	add.s32 	%r147, %r147, 8;
	add.s32 	%r146, %r146, 8;
	add.s64 	%rd241, %rd241, 32;
	add.s64 	%rd240, %rd240, 32;
	setp.ne.s32 	%p40, %r147, 0;
	@%p40 bra 	$L__BB1_24;
	add.s32 	%r151, %r146, 1;
$L__BB1_26:
	setp.eq.s32 	%p41, %r40, 0;
	@%p41 bra 	$L__BB1_34;
	and.b32  	%r51, %r39, 3;
	setp.lt.u32 	%p42, %r40, 4;
	@%p42 bra 	$L__BB1_29;
	cvt.u64.u32 	%rd215, %r151;
	add.s64 	%rd216, %rd215, %rd27;
	shl.b64 	%rd217, %rd216, 2;
	add.s64 	%rd218, %rd237, %rd217;
	ld.global.f32 	%f359, [%rd218];
	mul.wide.u32 	%rd219, %r150, 4;
	add.s64 	%rd220, %rd20, %rd219;
	ld.global.f32 	%f360, [%rd220];
	fma.rn.f32 	%f361, %f359, %f360, %f396;
	ld.global.f32 	%f362, [%rd218+4];
	ld.global.f32 	%f363, [%rd220+4];
	fma.rn.f32 	%f364, %f362, %f363, %f361;
	ld.global.f32 	%f365, [%rd218+8];
	ld.global.f32 	%f366, [%rd220+8];
	fma.rn.f32 	%f367, %f365, %f366, %f364;
	ld.global.f32 	%f368, [%rd218+12];
	ld.global.f32 	%f369, [%rd220+12];
	fma.rn.f32 	%f396, %f368, %f369, %f367;
	add.s32 	%r150, %r150, 4;
	add.s32 	%r151, %r151, 4;
$L__BB1_29:
	setp.eq.s32 	%p43, %r51, 0;
	@%p43 bra 	$L__BB1_34;
	setp.eq.s32 	%p44, %r51, 1;
	@%p44 bra 	$L__BB1_32;
	cvt.u64.u32 	%rd221, %r151;
	add.s64 	%rd222, %rd221, %rd27;
	shl.b64 	%rd223, %rd222, 2;
	add.s64 	%rd224, %rd237, %rd223;
	ld.global.f32 	%f371, [%rd224];
	mul.wide.u32 	%rd225, %r150, 4;
	add.s64 	%rd226, %rd20, %rd225;
	ld.global.f32 	%f372, [%rd226];
	fma.rn.f32 	%f373, %f371, %f372, %f396;
	ld.global.f32 	%f374, [%rd224+4];
	ld.global.f32 	%f375, [%rd226+4];
	fma.rn.f32 	%f396, %f374, %f375, %f373;
	add.s32 	%r150, %r150, 2;
	add.s32 	%r151, %r151, 2;
$L__BB1_32:
	and.b32  	%r135, %r39, 1;
	setp.eq.b32 	%p45, %r135, 1;
	not.pred 	%p46, %p45;
	@%p46 bra 	$L__BB1_34;
	cvt.u64.u32 	%rd227, %r151;
	add.s64 	%rd228, %rd227, %rd27;
	shl.b64 	%rd229, %rd228, 2;
	add.s64 	%rd230, %rd237, %rd229;
	ld.global.f32 	%f376, [%rd230];
	mul.wide.u32 	%rd231, %r150, 4;
	add.s64 	%rd232, %rd20, %rd231;
	ld.global.f32 	%f377, [%rd232];
	fma.rn.f32 	%f396, %f376, %f377, %f396;
$L__BB1_34:
	setp.ne.s32 	%p47, %r2, 0;
	bar.sync 	0;
	st.shared.f32 	[%r10], %f396;
	bar.sync 	0;
	@%p47 bra 	$L__BB1_89;
	setp.ge.s32 	%p48, %r1, %r84;
	ld.shared.f32 	%f378, [%r9+4];
	add.f32 	%f379, %f396, %f378;
	ld.shared.f32 	%f380, [%r9+8];
	add.f32 	%f381, %f379, %f380;
	ld.shared.f32 	%f382, [%r9+12];
	add.f32 	%f29, %f381, %f382;
	@%p48 bra 	$L__BB1_89;
	mul.wide.s32 	%rd233, %r4, 4;
	add.s64 	%rd234, %rd2, %rd233;
	ld.global.f32 	%f383, [%rd234];
	mul.f32 	%f384, %f66, %f383;
	fma.rn.f32 	%f385, %f65, %f29, %f384;
	st.global.f32 	[%rd234], %f385;
	bra.uni 	$L__BB1_89;
$L__BB1_37:
	cvt.s64.s32 	%rd34, %r4;
	cvt.u64.u32 	%rd247, %r1;
	mul.wide.u32 	%rd77, %r1, 4;
	add.s64 	%rd36, %rd3, %rd77;
	mul.lo.s32 	%r86, %r82, %r2;
	cvt.s64.s32 	%rd37, %r86;
	add.s64 	%rd38, %rd37, %rd34;
	shl.b64 	%rd78, %rd38, 2;
	add.s64 	%rd246, %rd236, %rd78;
	setp.lt.s32 	%p2, %r156, 1;
	mov.u32 	%r87, _ZZ15l_ssymv_genericifPfiS_ifS_iiiE2la;
	mad.lo.s32 	%r60, %r1, 132, %r87;
	shl.b32 	%r88, %r1, 2;
	mov.u32 	%r89, _ZZ15l_ssymv_genericifPfiS_ifS_iiiE4buff;
	add.s32 	%r61, %r89, %r88;
	shl.b32 	%r90, %r2, 2;
	add.s32 	%r62, %r60, %r90;
	mov.f32 	%f406, 0f00000000;
	@%p2 bra 	$L__BB1_40;
	shl.b32 	%r92, %r82, 2;
	cvt.s64.s32 	%rd79, %r92;
	mad.lo.s32 	%r63, %r2, 28, %r62;
	shl.b32 	%r93, %r2, 5;
	add.s32 	%r64, %r89, %r93;
	mul.wide.s32 	%rd80, %r82, 112;
	mul.wide.s32 	%rd41, %r92, 4;
	add.s64 	%rd42, %rd80, %rd41;
	mul.wide.s32 	%rd81, %r82, 96;
	add.s64 	%rd82, %rd37, %rd79;
	add.s64 	%rd83, %rd82, %rd34;
	shl.b64 	%rd84, %rd83, 2;
	add.s64 	%rd43, %rd81, %rd84;
	mul.wide.s32 	%rd44, %r82, 16;
	mov.f32 	%f406, 0f00000000;
	mov.b32 	%r155, 0;
	mov.u64 	%rd242, %rd36;
$L__BB1_39:
	add.s64 	%rd85, %rd236, %rd78;
	ld.global.f32 	%f69, [%rd85];
	st.shared.f32 	[%r62], %f69;
	add.s64 	%rd86, %rd85, %rd41;
	ld.global.f32 	%f70, [%rd86];
	st.shared.f32 	[%r62+16], %f70;
	add.s64 	%rd87, %rd86, %rd44;
	ld.global.f32 	%f71, [%rd87];
	st.shared.f32 	[%r62+32], %f71;
	add.s64 	%rd88, %rd87, %rd44;
	ld.global.f32 	%f72, [%rd88];
	st.shared.f32 	[%r62+48], %f72;
	add.s64 	%rd89, %rd88, %rd44;
	ld.global.f32 	%f73, [%rd89];
	st.shared.f32 	[%r62+64], %f73;
	add.s64 	%rd90, %rd89, %rd44;
	ld.global.f32 	%f74, [%rd90];
	st.shared.f32 	[%r62+80], %f74;
	add.s64 	%rd91, %rd90, %rd44;
	ld.global.f32 	%f75, [%rd91];
	st.shared.f32 	[%r62+96], %f75;
	add.s64 	%rd92, %rd236, %rd43;
	add.s64 	%rd93, %rd91, %rd44;
	ld.global.f32 	%f76, [%rd93];
	st.shared.f32 	[%r62+112], %f76;
	ld.global.f32 	%f77, [%rd242];
	st.shared.f32 	[%r61], %f77;
	bar.sync 	0;
	ld.shared.f32 	%f78, [%r63];
	ld.shared.f32 	%f79, [%r64];
	fma.rn.f32 	%f80, %f78, %f79, %f406;
	ld.shared.f32 	%f81, [%r63+4];
	ld.shared.f32 	%f82, [%r64+4];
	fma.rn.f32 	%f83, %f81, %f82, %f80;
	ld.shared.f32 	%f84, [%r63+8];
	ld.shared.f32 	%f85, [%r64+8];
	fma.rn.f32 	%f86, %f84, %f85, %f83;
	ld.shared.f32 	%f87, [%r63+12];
	ld.shared.f32 	%f88, [%r64+12];
	fma.rn.f32 	%f89, %f87, %f88, %f86;
	ld.shared.f32 	%f90, [%r63+16];
	ld.shared.f32 	%f91, [%r64+16];
	fma.rn.f32 	%f92, %f90, %f91, %f89;
	ld.shared.f32 	%f93, [%r63+20];
	ld.shared.f32 	%f94, [%r64+20];
	fma.rn.f32 	%f95, %f93, %f94, %f92;
	ld.shared.f32 	%f96, [%r63+24];
	ld.shared.f32 	%f97, [%r64+24];
	fma.rn.f32 	%f98, %f96, %f97, %f95;
	ld.shared.f32 	%f99, [%r63+28];
	ld.shared.f32 	%f100, [%r64+28];
	fma.rn.f32 	%f406, %f99, %f100, %f98;
	add.s64 	%rd246, %rd92, %rd44;
	bar.sync 	0;
	add.s32 	%r155, %r155, 32;
	add.s64 	%rd236, %rd236, %rd42;
	add.s64 	%rd242, %rd242, 128;
	setp.lt.s32 	%p3, %r155, %r156;
	@%p3 bra 	$L__BB1_39;
$L__BB1_40:
	shl.b32 	%r95, %r1, 7;
	sub.s32 	%r96, %r60, %r95;
	ld.global.f32 	%f101, [%rd246];
	mad.lo.s32 	%r67, %r2, 132, %r96;
	st.shared.f32 	[%r67], %f101;
	shl.b32 	%r68, %r82, 2;
	mul.wide.s32 	%rd94, %r68, 4;
	add.s64 	%rd95, %rd246, %rd94;
	ld.global.f32 	%f102, [%rd95];
	st.shared.f32 	[%r67+528], %f102;
	mul.wide.s32 	%rd51, %r82, 16;
	add.s64 	%rd96, %rd95, %rd51;
	ld.global.f32 	%f103, [%rd96];
	st.shared.f32 	[%r67+1056], %f103;
	add.s64 	%rd97, %rd96, %rd51;
	ld.global.f32 	%f104, [%rd97];
	st.shared.f32 	[%r67+1584], %f104;
	add.s64 	%rd98, %rd97, %rd51;
	ld.global.f32 	%f105, [%rd98];
	st.shared.f32 	[%r67+2112], %f105;
	add.s64 	%rd99, %rd98, %rd51;
	ld.global.f32 	%f106, [%rd99];
	st.shared.f32 	[%r67+2640], %f106;
	add.s64 	%rd100, %rd99, %rd51;
	ld.global.f32 	%f107, [%rd100];
	st.shared.f32 	[%r67+3168], %f107;
	add.s64 	%rd101, %rd100, %rd51;
	ld.global.f32 	%f108, [%rd101];
	st.shared.f32 	[%r67+3696], %f108;
	mul.wide.s32 	%rd102, %r156, 4;
	add.s64 	%rd52, %rd36, %rd102;
	bar.sync 	0;
	ld.global.f32 	%f109, [%rd52];
	st.shared.f32 	[%r61], %f109;
	shl.b32 	%r69, %r2, 3;
	add.s32 	%r97, %r69, 8;
	setp.ge.u32 	%p4, %r69, %r97;
	@%p4 bra 	$L__BB1_57;
	setp.ge.u32 	%p5, %r69, %r1;
	mad.lo.s32 	%r70, %r2, 924, %r67;
	shl.b32 	%r98, %r69, 2;
	add.s32 	%r71, %r60, %r98;
	@%p5 bra 	$L__BB1_43;
	ld.shared.f32 	%f110, [%r70];
	st.shared.f32 	[%r71], %f110;
$L__BB1_43:
	add.s32 	%r99, %r69, 1;
	setp.ge.u32 	%p6, %r99, %r1;
	@%p6 bra 	$L__BB1_45;
	ld.shared.f32 	%f111, [%r70+132];
	st.shared.f32 	[%r71+4], %f111;
$L__BB1_45:
	add.s32 	%r100, %r69, 2;
	setp.ge.u32 	%p7, %r100, %r1;
	@%p7 bra 	$L__BB1_47;
	ld.shared.f32 	%f112, [%r70+264];
	st.shared.f32 	[%r71+8], %f112;
$L__BB1_47:
	add.s32 	%r101, %r69, 3;
	setp.ge.u32 	%p8, %r101, %r1;
	@%p8 bra 	$L__BB1_49;
	ld.shared.f32 	%f113, [%r70+396];
	st.shared.f32 	[%r71+12], %f113;
$L__BB1_49:
	add.s32 	%r102, %r69, 4;
	setp.ge.u32 	%p9, %r102, %r1;
	@%p9 bra 	$L__BB1_51;
	ld.shared.f32 	%f114, [%r70+528];
	st.shared.f32 	[%r71+16], %f114;
$L__BB1_51:
	add.s32 	%r103, %r69, 5;
	setp.ge.u32 	%p10, %r103, %r1;
	@%p10 bra 	$L__BB1_53;
	ld.shared.f32 	%f115, [%r70+660];
	st.shared.f32 	[%r71+20], %f115;
$L__BB1_53:
	add.s32 	%r104, %r69, 6;
	setp.ge.u32 	%p11, %r104, %r1;
	@%p11 bra 	$L__BB1_55;
	ld.shared.f32 	%f116, [%r70+792];
	st.shared.f32 	[%r71+24], %f116;
$L__BB1_55:
	add.s32 	%r105, %r69, 7;
	setp.ge.u32 	%p12, %r105, %r1;
	@%p12 bra 	$L__BB1_57;
	ld.shared.f32 	%f117, [%r70+924];
	st.shared.f32 	[%r71+28], %f117;
$L__BB1_57:
	bar.sync 	0;
	shl.b32 	%r106, %r69, 2;
	add.s32 	%r72, %r60, %r106;
	ld.shared.f32 	%f118, [%r72];
	mov.u32 	%r107, _ZZ15l_ssymv_genericifPfiS_ifS_iiiE4buff;
	add.s32 	%r73, %r107, %r106;
	ld.shared.f32 	%f119, [%r73];
	fma.rn.f32 	%f120, %f118, %f119, %f406;
	ld.shared.f32 	%f121, [%r72+4];
	ld.shared.f32 	%f122, [%r73+4];
	fma.rn.f32 	%f123, %f121, %f122, %f120;
	ld.shared.f32 	%f124, [%r72+8];
	ld.shared.f32 	%f125, [%r73+8];
	fma.rn.f32 	%f126, %f124, %f125, %f123;
	ld.shared.f32 	%f127, [%r72+12];
	ld.shared.f32 	%f128, [%r73+12];
	fma.rn.f32 	%f129, %f127, %f128, %f126;
	ld.shared.f32 	%f130, [%r72+16];
	ld.shared.f32 	%f131, [%r73+16];
	fma.rn.f32 	%f132, %f130, %f131, %f129;
	ld.shared.f32 	%f133, [%r72+20];
	ld.shared.f32 	%f134, [%r73+20];
	fma.rn.f32 	%f135, %f133, %f134, %f132;
	ld.shared.f32 	%f136, [%r72+24];
	ld.shared.f32 	%f137, [%r73+24];
	fma.rn.f32 	%f138, %f136, %f137, %f135;
	ld.shared.f32 	%f139, [%r72+28];
	ld.shared.f32 	%f140, [%r73+28];
	fma.rn.f32 	%f408, %f139, %f140, %f138;
	neg.s32 	%r74, %r156;
	bar.sync 	0;
	sub.s32 	%r75, %r81, %r84;
	add.s32 	%r157, %r156, 32;
	setp.ge.s32 	%p13, %r157, %r75;
	@%p13 bra 	$L__BB1_60;
	mul.wide.s32 	%rd103, %r74, 4;
	mul.wide.s32 	%rd104, %r156, 4;
	add.s64 	%rd105, %rd103, %rd104;
	shl.b64 	%rd106, %rd247, 2;
	add.s64 	%rd107, %rd105, %rd106;
	add.s64 	%rd53, %rd3, %rd107;
	mul.wide.s32 	%rd108, %r68, 4;
	add.s64 	%rd109, %rd51, %rd108;
	add.s64 	%rd54, %rd109, 128;
	mul.wide.s32 	%rd110, %r82, 32;
	add.s64 	%rd111, %rd110, %rd108;
	add.s64 	%rd55, %rd111, 128;
	mul.wide.s32 	%rd112, %r82, 48;
	add.s64 	%rd113, %rd112, %rd108;
	add.s64 	%rd56, %rd113, 128;
	mul.wide.s32 	%rd114, %r82, 64;
	add.s64 	%rd115, %rd114, %rd108;
	add.s64 	%rd57, %rd115, 128;
	mul.wide.s32 	%rd116, %r82, 80;
	add.s64 	%rd117, %rd116, %rd108;
	add.s64 	%rd58, %rd117, 128;
	mul.wide.s32 	%rd118, %r82, 96;
	add.s64 	%rd119, %rd118, %rd108;
	add.s64 	%rd59, %rd119, 128;
	mov.u64 	%rd245, %rd246;
$L__BB1_59:
	mul.wide.s32 	%rd120, %r157, 4;
	add.s64 	%rd121, %rd53, %rd120;
	add.s64 	%rd246, %rd245, 128;
	ld.global.f32 	%f141, [%rd121];
	st.shared.f32 	[%r61], %f141;
	ld.global.f32 	%f142, [%rd245+128];
	st.shared.f32 	[%r67], %f142;
	mul.wide.s32 	%rd122, %r68, 4;
	add.s64 	%rd123, %rd122, %rd245;
	ld.global.f32 	%f143, [%rd123+128];
	st.shared.f32 	[%r67+528], %f143;
	add.s64 	%rd124, %rd245, %rd54;
	ld.global.f32 	%f144, [%rd124];
	st.shared.f32 	[%r67+1056], %f144;
	add.s64 	%rd125, %rd245, %rd55;
	ld.global.f32 	%f145, [%rd125];
	st.shared.f32 	[%r67+1584], %f145;
	add.s64 	%rd126, %rd245, %rd56;
	ld.global.f32 	%f146, [%rd126];
	st.shared.f32 	[%r67+2112], %f146;
	add.s64 	%rd127, %rd245, %rd57;
	ld.global.f32 	%f147, [%rd127];
	st.shared.f32 	[%r67+2640], %f147;
	add.s64 	%rd128, %rd245, %rd58;
	ld.global.f32 	%f148, [%rd128];
	st.shared.f32 	[%r67+3168], %f148;
	add.s64 	%rd129, %rd245, %rd59;
	ld.global.f32 	%f149, [%rd129];
	st.shared.f32 	[%r67+3696], %f149;
	bar.sync 	0;
	ld.shared.f32 	%f150, [%r72];
	ld.shared.f32 	%f151, [%r73];
	fma.rn.f32 	%f152, %f150, %f151, %f408;
	ld.shared.f32 	%f153, [%r72+4];
	ld.shared.f32 	%f154, [%r73+4];
	fma.rn.f32 	%f155, %f153, %f154, %f152;
	ld.shared.f32 	%f156, [%r72+8];
	ld.shared.f32 	%f157, [%r73+8];
	fma.rn.f32 	%f158, %f156, %f157, %f155;
	ld.shared.f32 	%f159, [%r72+12];
	ld.shared.f32 	%f160, [%r73+12];
	fma.rn.f32 	%f161, %f159, %f160, %f158;
	ld.shared.f32 	%f162, [%r72+16];
	ld.shared.f32 	%f163, [%r73+16];
	fma.rn.f32 	%f164, %f162, %f163, %f161;
	ld.shared.f32 	%f165, [%r72+20];
	ld.shared.f32 	%f166, [%r73+20];
	fma.rn.f32 	%f167, %f165, %f166, %f164;
	ld.shared.f32 	%f168, [%r72+24];
	ld.shared.f32 	%f169, [%r73+24];
	fma.rn.f32 	%f170, %f168, %f169, %f167;
	ld.shared.f32 	%f171, [%r72+28];
	ld.shared.f32 	%f172, [%r73+28];
	fma.rn.f32 	%f408, %f171, %f172, %f170;
	bar.sync 	0;
	add.s32 	%r157, %r157, 32;
	add.s32 	%r80, %r156, 32;
	add.s32 	%r108, %r156, 64;
	setp.lt.s32 	%p14, %r108, %r75;
	mov.u32 	%r156, %r80;
	mov.u64 	%rd245, %rd246;
	@%p14 bra 	$L__BB1_59;
$L__BB1_60:
	neg.s32 	%r109, %r1;
	cvt.s64.s32 	%rd63, %r109;
	cvt.s64.s32 	%rd130, %r75;
	add.s64 	%rd131, %rd130, %rd63;
	mul.wide.s32 	%rd132, %r74, 4;
	add.s64 	%rd133, %rd52, %rd132;
	shl.b64 	%rd134, %rd131, 2;
	add.s64 	%rd64, %rd133, %rd134;
	setp.ge.s32 	%p15, %r1, %r84;
	@%p15 bra 	$L__BB1_62;
	shl.b64 	%rd137, %rd247, 2;
	add.s64 	%rd138, %rd64, %rd137;
	ld.global.f32 	%f409, [%rd138];
	bra.uni 	$L__BB1_63;
$L__BB1_62:
	add.s32 	%r110, %r84, -1;
	cvt.s64.s32 	%rd247, %r110;
	mul.wide.s32 	%rd135, %r84, 4;
	add.s64 	%rd136, %rd64, %rd135;
	ld.global.f32 	%f173, [%rd136+-4];
	mul.f32 	%f409, %f173, 0f00000000;
$L__BB1_63:
	setp.ge.s32 	%p16, %r1, %r84;
	st.shared.f32 	[%r61], %f409;
	add.s64 	%rd139, %rd247, %rd63;
	shl.b64 	%rd140, %rd139, 2;
	add.s64 	%rd67, %rd246, %rd140;
	@%p16 bra 	$L__BB1_65;
	ld.global.f32 	%f410, [%rd67+128];
	bra.uni 	$L__BB1_66;
$L__BB1_65:
	ld.global.f32 	%f174, [%rd67+128];
	mul.f32 	%f410, %f174, 0f00000000;
$L__BB1_66:
	setp.lt.s32 	%p17, %r1, %r84;
	st.shared.f32 	[%r67], %f410;
	mul.wide.s32 	%rd141, %r68, 4;
	add.s64 	%rd68, %rd67, %rd141;
	@%p17 bra 	$L__BB1_68;
	ld.global.f32 	%f175, [%rd68+128];
	mul.f32 	%f411, %f175, 0f00000000;
	bra.uni 	$L__BB1_69;
$L__BB1_68:
	ld.global.f32 	%f411, [%rd68+128];
$L__BB1_69:
	setp.lt.s32 	%p18, %r1, %r84;
	st.shared.f32 	[%r67+528], %f411;
	add.s64 	%rd69, %rd68, %rd51;
	@%p18 bra 	$L__BB1_71;
	ld.global.f32 	%f176, [%rd69+128];
	mul.f32 	%f412, %f176, 0f00000000;
	bra.uni 	$L__BB1_72;
$L__BB1_71:
	ld.global.f32 	%f412, [%rd69+128];
$L__BB1_72:
	setp.lt.s32 	%p19, %r1, %r84;
	st.shared.f32 	[%r67+1056], %f412;
	add.s64 	%rd70, %rd69, %rd51;
	@%p19 bra 	$L__BB1_74;
	ld.global.f32 	%f177, [%rd70+128];
	mul.f32 	%f413, %f177, 0f00000000;
	bra.uni 	$L__BB1_75;
$L__BB1_74:
	ld.global.f32 	%f413, [%rd70+128];
$L__BB1_75:
	setp.lt.s32 	%p20, %r1, %r84;
	st.shared.f32 	[%r67+1584], %f413;
	add.s64 	%rd71, %rd70, %rd51;
	@%p20 bra 	$L__BB1_77;
	ld.global.f32 	%f178, [%rd71+128];
	mul.f32 	%f414, %f178, 0f00000000;
	bra.uni 	$L__BB1_78;
$L__BB1_77:
	ld.global.f32 	%f414, [%rd71+128];
$L__BB1_78:
	setp.lt.s32 	%p21, %r1, %r84;
	st.shared.f32 	[%r67+2112], %f414;
	add.s64 	%rd72, %rd71, %rd51;
	@%p21 bra 	$L__BB1_80;
	ld.global.f32 	%f179, [%rd72+128];
	mul.f32 	%f415, %f179, 0f00000000;
	bra.uni 	$L__BB1_81;
$L__BB1_80:
	ld.global.f32 	%f415, [%rd72+128];
$L__BB1_81:
	setp.lt.s32 	%p22, %r1, %r84;
	st.shared.f32 	[%r67+2640], %f415;
	add.s64 	%rd73, %rd72, %rd51;
	@%p22 bra 	$L__BB1_83;
	ld.global.f32 	%f180, [%rd73+128];
	mul.f32 	%f416, %f180, 0f00000000;
	bra.uni 	$L__BB1_84;
$L__BB1_83:
	ld.global.f32 	%f416, [%rd73+128];
$L__BB1_84:
	setp.lt.s32 	%p23, %r1, %r84;
	st.shared.f32 	[%r67+3168], %f416;
	@%p23 bra 	$L__BB1_86;
	add.s64 	%rd142, %rd73, %rd51;
	ld.global.f32 	%f181, [%rd142+128];
	mul.f32 	%f417, %f181, 0f00000000;
	bra.uni 	$L__BB1_87;
$L__BB1_86:
	add.s64 	%rd143, %rd73, %rd51;
	ld.global.f32 	%f417, [%rd143+128];
$L__BB1_87:
	st.shared.f32 	[%r67+3696], %f417;
	bar.sync 	0;
	ld.shared.f32 	%f182, [%r72];
	ld.shared.f32 	%f183, [%r73];
	fma.rn.f32 	%f184, %f182, %f183, %f408;
	ld.shared.f32 	%f185, [%r72+4];
	ld.shared.f32 	%f186, [%r73+4];
	fma.rn.f32 	%f187, %f185, %f186, %f184;
	ld.shared.f32 	%f188, [%r72+8];
	ld.shared.f32 	%f189, [%r73+8];
	fma.rn.f32 	%f190, %f188, %f189, %f187;
	ld.shared.f32 	%f191, [%r72+12];
	ld.shared.f32 	%f192, [%r73+12];
	fma.rn.f32 	%f193, %f191, %f192, %f190;
	ld.shared.f32 	%f194, [%r72+16];
	ld.shared.f32 	%f195, [%r73+16];
	fma.rn.f32 	%f196, %f194, %f195, %f193;
	ld.shared.f32 	%f197, [%r72+20];
	ld.shared.f32 	%f198, [%r73+20];
	fma.rn.f32 	%f199, %f197, %f198, %f196;
	ld.shared.f32 	%f200, [%r72+24];
	ld.shared.f32 	%f201, [%r73+24];
	fma.rn.f32 	%f202, %f200, %f201, %f199;
	ld.shared.f32 	%f203, [%r72+28];
	ld.shared.f32 	%f204, [%r73+28];
	fma.rn.f32 	%f64, %f203, %f204, %f202;
	bar.sync 	0;
	st.shared.f32 	[%r62], %f64;
	bar.sync 	0;
	setp.ne.s32 	%p24, %r2, 0;
	@%p24 bra 	$L__BB1_89;
	ld.shared.f32 	%f205, [%r60+4];
	add.f32 	%f206, %f64, %f205;
	ld.shared.f32 	%f207, [%r60+8];
	add.f32 	%f208, %f206, %f207;
	ld.shared.f32 	%f209, [%r60+12];
	add.f32 	%f210, %f208, %f209;
	shl.b64 	%rd144, %rd34, 2;
	add.s64 	%rd145, %rd2, %rd144;
	ld.global.f32 	%f211, [%rd145];
	mul.f32 	%f212, %f65, %f210;
	fma.rn.f32 	%f213, %f66, %f211, %f212;
	st.global.f32 	[%rd145], %f213;
$L__BB1_89:
	ret;

}
	// .globl	_Z15u_ssymv_genericifPfiS_ifS_iii
.visible .entry _Z15u_ssymv_genericifPfiS_ifS_iii(
	.param .u32 _Z15u_ssymv_genericifPfiS_ifS_iii_param_0,
	.param .f32 _Z15u_ssymv_genericifPfiS_ifS_iii_param_1,
	.param .u64 .ptr .align 1 _Z15u_ssymv_genericifPfiS_ifS_iii_param_2,
	.param .u32 _Z15u_ssymv_genericifPfiS_ifS_iii_param_3,
	.param .u64 .ptr .align 1 _Z15u_ssymv_genericifPfiS_ifS_iii_param_4,
	.param .u32 _Z15u_ssymv_genericifPfiS_ifS_iii_param_5,
	.param .f32 _Z15u_ssymv_genericifPfiS_ifS_iii_param_6,
	.param .u64 .ptr .align 1 _Z15u_ssymv_genericifPfiS_ifS_iii_param_7,
	.param .u32 _Z15u_ssymv_genericifPfiS_ifS_iii_param_8,
	.param .u32 _Z15u_ssymv_genericifPfiS_ifS_iii_param_9,
	.param .u32 _Z15u_ssymv_genericifPfiS_ifS_iii_param_10
)
{
	.reg .pred 	%p<52>;
	.reg .b32 	%r<292>;
	.reg .b32 	%f<373>;
	.reg .b64 	%rd<307>;
	// demoted variable
	.shared .align 4 .b8 _ZZ15u_ssymv_genericifPfiS_ifS_iiiE4buff[128];
	// demoted variable
	.shared .align 4 .b8 _ZZ15u_ssymv_genericifPfiS_ifS_iiiE2la[4224];
	ld.param.u32 	%r121, [_Z15u_ssymv_genericifPfiS_ifS_iii_param_0];
	ld.param.u64 	%rd42, [_Z15u_ssymv_genericifPfiS_ifS_iii_param_2];
	ld.param.u32 	%r122, [_Z15u_ssymv_genericifPfiS_ifS_iii_param_3];
	ld.param.u64 	%rd43, [_Z15u_ssymv_genericifPfiS_ifS_iii_param_4];
	ld.param.u64 	%rd41, [_Z15u_ssymv_genericifPfiS_ifS_iii_param_7];
	ld.param.u32 	%r123, [_Z15u_ssymv_genericifPfiS_ifS_iii_param_9];
	ld.param.u32 	%r124, [_Z15u_ssymv_genericifPfiS_ifS_iii_param_10];
	cvta.to.global.u64 	%rd1, %rd42;
	cvta.to.global.u64 	%rd2, %rd41;
	cvta.to.global.u64 	%rd3, %rd43;
	mov.u32 	%r1, %tid.x;
	mov.u32 	%r2, %tid.y;
	mov.u32 	%r3, %ctaid.x;
	setp.ne.s32 	%p1, %r3, %r123;
	@%p1 bra 	$L__BB2_33;
	add.s32 	%r189, %r121, -1;
	mul.lo.s32 	%r190, %r122, %r189;
	cvt.s64.s32 	%rd156, %r190;
	setp.lt.s32 	%p27, %r1, %r124;
	cvt.u64.u32 	%rd4, %r1;
	add.s32 	%r191, %r124, -1;
	cvt.s64.s32 	%rd157, %r191;
	selp.b64 	%rd158, %rd4, %rd157, %p27;
	cvt.s64.s32 	%rd5, %r121;
	mul.lo.s32 	%r192, %r2, %r122;
	neg.s32 	%r193, %r192;
	cvt.s64.s32 	%rd159, %r193;
	add.s64 	%rd160, %rd159, %rd156;
	add.s64 	%rd161, %rd160, %rd158;
	shl.b64 	%rd162, %rd161, 2;
	add.s64 	%rd301, %rd1, %rd162;
	shl.b32 	%r4, %r123, 5;
	setp.lt.s32 	%p28, %r4, 1;
	mov.u32 	%r194, _ZZ15u_ssymv_genericifPfiS_ifS_iiiE2la;
	mad.lo.s32 	%r5, %r1, 132, %r194;
	shl.b32 	%r195, %r2, 2;
	add.s32 	%r6, %r5, %r195;
	mov.f32 	%f360, 0f00000000;
	@%p28 bra 	$L__BB2_4;
	shl.b32 	%r197, %r1, 2;
	mov.u32 	%r198, _ZZ15u_ssymv_genericifPfiS_ifS_iiiE4buff;
	add.s32 	%r7, %r198, %r197;
	shl.b32 	%r199, %r122, 2;
	neg.s32 	%r200, %r199;
	mad.lo.s32 	%r8, %r2, 28, %r6;
	shl.b32 	%r201, %r2, 5;
	add.s32 	%r9, %r198, %r201;
	mul.wide.s32 	%rd7, %r200, 32;
	shl.b64 	%rd163, %rd5, 2;
	shl.b64 	%rd164, %rd4, 2;
	sub.s64 	%rd165, %rd163, %rd164;
	add.s64 	%rd166, %rd165, %rd3;
	add.s64 	%rd299, %rd166, -4;
	mul.wide.s32 	%rd9, %r200, 4;
	mov.b32 	%r254, 0;
	mov.f32 	%f360, 0f00000000;
	mov.u64 	%rd300, %rd301;
$L__BB2_3:
	ld.global.f32 	%f211, [%rd300];
	st.shared.f32 	[%r6], %f211;
	add.s64 	%rd167, %rd300, %rd9;
	ld.global.f32 	%f212, [%rd167];
	st.shared.f32 	[%r6+16], %f212;
	add.s64 	%rd168, %rd167, %rd9;
	ld.global.f32 	%f213, [%rd168];
	st.shared.f32 	[%r6+32], %f213;
	add.s64 	%rd169, %rd168, %rd9;
	ld.global.f32 	%f214, [%rd169];
	st.shared.f32 	[%r6+48], %f214;
	add.s64 	%rd170, %rd169, %rd9;
	ld.global.f32 	%f215, [%rd170];
	st.shared.f32 	[%r6+64], %f215;
	add.s64 	%rd171, %rd170, %rd9;
	ld.global.f32 	%f216, [%rd171];
	st.shared.f32 	[%r6+80], %f216;
	add.s64 	%rd172, %rd171, %rd9;
	ld.global.f32 	%f217, [%rd172];
	st.shared.f32 	[%r6+96], %f217;
	add.s64 	%rd173, %rd172, %rd9;
	ld.global.f32 	%f218, [%rd173];
	st.shared.f32 	[%r6+112], %f218;
	ld.global.f32 	%f219, [%rd299];
	st.shared.f32 	[%r7], %f219;
	bar.sync 	0;
	ld.shared.f32 	%f220, [%r8];
	ld.shared.f32 	%f221, [%r9];
	fma.rn.f32 	%f222, %f220, %f221, %f360;
	ld.shared.f32 	%f223, [%r8+4];
	ld.shared.f32 	%f224, [%r9+4];
	fma.rn.f32 	%f225, %f223, %f224, %f222;
	ld.shared.f32 	%f226, [%r8+8];
	ld.shared.f32 	%f227, [%r9+8];
	fma.rn.f32 	%f228, %f226, %f227, %f225;
	ld.shared.f32 	%f229, [%r8+12];
	ld.shared.f32 	%f230, [%r9+12];
	fma.rn.f32 	%f231, %f229, %f230, %f228;
	ld.shared.f32 	%f232, [%r8+16];
	ld.shared.f32 	%f233, [%r9+16];
	fma.rn.f32 	%f234, %f232, %f233, %f231;
	ld.shared.f32 	%f235, [%r8+20];
	ld.shared.f32 	%f236, [%r9+20];
	fma.rn.f32 	%f237, %f235, %f236, %f234;
	ld.shared.f32 	%f238, [%r8+24];
	ld.shared.f32 	%f239, [%r9+24];
	fma.rn.f32 	%f240, %f238, %f239, %f237;
	ld.shared.f32 	%f241, [%r8+28];
	ld.shared.f32 	%f242, [%r9+28];
	fma.rn.f32 	%f360, %f241, %f242, %f240;
	bar.sync 	0;
	add.s32 	%r254, %r254, 32;
	add.s64 	%rd301, %rd300, %rd7;
	add.s64 	%rd299, %rd299, -128;
	setp.lt.s32 	%p29, %r254, %r4;
	add.s64 	%rd300, %rd173, %rd9;
	@%p29 bra 	$L__BB2_3;
$L__BB2_4:
	setp.ne.s32 	%p30, %r2, 0;
	@%p30 bra 	$L__BB2_30;
	setp.lt.s32 	%p31, %r1, %r124;
	sub.s32 	%r12, %r1, %r4;
	neg.s32 	%r203, %r1;
	cvt.s64.s32 	%rd174, %r203;
	add.s64 	%rd175, %rd5, %rd174;
	shl.b64 	%rd176, %rd175, 2;
	add.s64 	%rd177, %rd3, %rd176;
	mul.wide.s32 	%rd178, %r12, 4;
	add.s64 	%rd16, %rd177, %rd178;
	selp.b32 	%r13, %r1, 0, %p31;
	sub.s32 	%r14, %r124, %r13;
	setp.lt.s32 	%p32, %r14, 1;
	mov.b32 	%r267, 0;
	@%p32 bra 	$L__BB2_17;
	and.b32  	%r15, %r14, 7;
	sub.s32 	%r205, %r13, %r124;
	setp.gt.u32 	%p33, %r205, -8;
	mov.b32 	%r265, 0;
	@%p33 bra 	$L__BB2_9;
	and.b32  	%r265, %r14, 2147483640;
	mul.lo.s32 	%r263, %r122, -7;
	shl.b32 	%r18, %r122, 3;
	mul.lo.s32 	%r262, %r122, -6;
	mul.lo.s32 	%r261, %r122, -5;
	shl.b32 	%r207, %r122, 2;
	neg.s32 	%r260, %r207;
	mul.lo.s32 	%r259, %r122, -3;
	shl.b32 	%r208, %r122, 1;
	neg.s32 	%r258, %r208;
	neg.s32 	%r257, %r122;
	neg.s32 	%r256, %r265;
	shl.b64 	%rd179, %rd5, 2;
	add.s64 	%rd181, %rd179, %rd178;
	shl.b64 	%rd182, %rd4, 2;
	sub.s64 	%rd183, %rd181, %rd182;
	add.s64 	%rd184, %rd183, %rd3;
	add.s64 	%rd302, %rd184, -16;
	mov.b32 	%r255, 0;
$L__BB2_8:
	.pragma "nounroll";
	mul.wide.s32 	%rd185, %r255, 4;
	add.s64 	%rd186, %rd301, %rd185;
	ld.global.f32 	%f244, [%rd186];
	ld.global.f32 	%f245, [%rd302+12];
	fma.rn.f32 	%f246, %f244, %f245, %f360;
	mul.wide.s32 	%rd187, %r257, 4;
	add.s64 	%rd188, %rd301, %rd187;
	ld.global.f32 	%f247, [%rd188];
	ld.global.f32 	%f248, [%rd302+8];
	fma.rn.f32 	%f249, %f247, %f248, %f246;
	mul.wide.s32 	%rd189, %r258, 4;
	add.s64 	%rd190, %rd301, %rd189;
	ld.global.f32 	%f250, [%rd190];
	ld.global.f32 	%f251, [%rd302+4];
	fma.rn.f32 	%f252, %f250, %f251, %f249;
	mul.wide.s32 	%rd191, %r259, 4;
	add.s64 	%rd192, %rd301, %rd191;
	ld.global.f32 	%f253, [%rd192];
	ld.global.f32 	%f254, [%rd302];
	fma.rn.f32 	%f255, %f253, %f254, %f252;
	mul.wide.s32 	%rd193, %r260, 4;
	add.s64 	%rd194, %rd301, %rd193;
	ld.global.f32 	%f256, [%rd194];
	ld.global.f32 	%f257, [%rd302+-4];
	fma.rn.f32 	%f258, %f256, %f257, %f255;
	mul.wide.s32 	%rd195, %r261, 4;
	add.s64 	%rd196, %rd301, %rd195;
	ld.global.f32 	%f259, [%rd196];
	ld.global.f32 	%f260, [%rd302+-8];
	fma.rn.f32 	%f261, %f259, %f260, %f258;
	mul.wide.s32 	%rd197, %r262, 4;
	add.s64 	%rd198, %rd301, %rd197;
	ld.global.f32 	%f262, [%rd198];
	ld.global.f32 	%f263, [%rd302+-12];
	fma.rn.f32 	%f264, %f262, %f263, %f261;
	mul.wide.s32 	%rd199, %r263, 4;
	add.s64 	%rd200, %rd301, %rd199;
	ld.global.f32 	%f265, [%rd200];
	ld.global.f32 	%f266, [%rd302+-16];
	fma.rn.f32 	%f360, %f265, %f266, %f264;
	sub.s32 	%r263, %r263, %r18;
	sub.s32 	%r262, %r262, %r18;
	sub.s32 	%r261, %r261, %r18;
	sub.s32 	%r260, %r260, %r18;
	sub.s32 	%r259, %r259, %r18;
	sub.s32 	%r258, %r258, %r18;
	sub.s32 	%r257, %r257, %r18;
	add.s32 	%r256, %r256, 8;
	sub.s32 	%r255, %r255, %r18;
	add.s64 	%rd302, %rd302, -32;
	setp.ne.s32 	%p34, %r256, 0;
	@%p34 bra 	$L__BB2_8;
$L__BB2_9:
	setp.eq.s32 	%p35, %r15, 0;
	mov.u32 	%r267, %r14;
	@%p35 bra 	$L__BB2_17;
	and.b32  	%r45, %r14, 3;
	setp.lt.u32 	%p36, %r15, 4;
	@%p36 bra 	$L__BB2_12;
	mul.lo.s32 	%r209, %r122, %r265;
	neg.s32 	%r210, %r209;
	mul.wide.s32 	%rd201, %r210, 4;
	add.s64 	%rd202, %rd301, %rd201;
	ld.global.f32 	%f268, [%rd202];
	neg.s32 	%r211, %r265;
	mul.wide.s32 	%rd203, %r211, 4;
	add.s64 	%rd204, %rd16, %rd203;
	ld.global.f32 	%f269, [%rd204+-4];
	fma.rn.f32 	%f270, %f268, %f269, %f360;
	not.b32 	%r212, %r265;
	mul.lo.s32 	%r213, %r122, %r212;
	mul.wide.s32 	%rd205, %r213, 4;
	add.s64 	%rd206, %rd301, %rd205;
	ld.global.f32 	%f271, [%rd206];
	ld.global.f32 	%f272, [%rd204+-8];
	fma.rn.f32 	%f273, %f271, %f272, %f270;
	sub.s32 	%r214, -2, %r265;
	mul.lo.s32 	%r215, %r214, %r122;
	mul.wide.s32 	%rd207, %r215, 4;
	add.s64 	%rd208, %rd301, %rd207;
	ld.global.f32 	%f274, [%rd208];
	ld.global.f32 	%f275, [%rd204+-12];
	fma.rn.f32 	%f276, %f274, %f275, %f273;
	sub.s32 	%r216, -3, %r265;
	mul.lo.s32 	%r217, %r216, %r122;
	mul.wide.s32 	%rd209, %r217, 4;
	add.s64 	%rd210, %rd301, %rd209;
	ld.global.f32 	%f277, [%rd210];
	ld.global.f32 	%f278, [%rd204+-16];
	fma.rn.f32 	%f360, %f277, %f278, %f276;
	add.s32 	%r265, %r265, 4;
$L__BB2_12:
	setp.eq.s32 	%p37, %r45, 0;
	mov.u32 	%r267, %r14;
	@%p37 bra 	$L__BB2_17;
	setp.eq.s32 	%p38, %r45, 1;
	@%p38 bra 	$L__BB2_15;
	mul.lo.s32 	%r218, %r122, %r265;
	neg.s32 	%r219, %r218;
	mul.wide.s32 	%rd211, %r219, 4;
	add.s64 	%rd212, %rd301, %rd211;
	ld.global.f32 	%f280, [%rd212];
	neg.s32 	%r220, %r265;
	mul.wide.s32 	%rd213, %r220, 4;
	add.s64 	%rd214, %rd16, %rd213;
	ld.global.f32 	%f281, [%rd214+-4];
	fma.rn.f32 	%f282, %f280, %f281, %f360;
	not.b32 	%r221, %r265;
	mul.lo.s32 	%r222, %r122, %r221;
	mul.wide.s32 	%rd215, %r222, 4;
	add.s64 	%rd216, %rd301, %rd215;
	ld.global.f32 	%f283, [%rd216];
	ld.global.f32 	%f284, [%rd214+-8];
	fma.rn.f32 	%f360, %f283, %f284, %f282;
	add.s32 	%r265, %r265, 2;
$L__BB2_15:
	and.b32  	%r223, %r14, 1;
	setp.eq.b32 	%p39, %r223, 1;
	not.pred 	%p40, %p39;
	mov.u32 	%r267, %r14;
	@%p40 bra 	$L__BB2_17;
	mul.lo.s32 	%r224, %r122, %r265;
	neg.s32 	%r225, %r224;
	mul.wide.s32 	%rd217, %r225, 4;
	add.s64 	%rd218, %rd301, %rd217;
	ld.global.f32 	%f285, [%rd218];
	neg.s32 	%r226, %r265;
	mul.wide.s32 	%rd219, %r226, 4;
	add.s64 	%rd220, %rd16, %rd219;
	ld.global.f32 	%f286, [%rd220+-4];
	fma.rn.f32 	%f360, %f285, %f286, %f360;
	mov.u32 	%r267, %r14;
$L__BB2_17:
	sub.s32 	%r227, 1, %r14;
	mul.lo.s32 	%r228, %r227, %r122;
	cvt.s64.s32 	%rd20, %r228;
	setp.ge.s32 	%p41, %r267, %r124;
	@%p41 bra 	$L__BB2_30;
	sub.s32 	%r51, %r124, %r267;
	sub.s32 	%r230, %r267, %r124;
	setp.gt.u32 	%p42, %r230, -8;
	mov.b32 	%r281, 1;
	@%p42 bra 	$L__BB2_22;
	and.b32  	%r240, %r51, -8;
	neg.s32 	%r276, %r240;
	shl.b64 	%rd221, %rd5, 2;
	add.s64 	%rd223, %rd221, %rd178;
	shl.b64 	%rd224, %rd4, 2;
	sub.s64 	%rd225, %rd223, %rd224;
	add.s64 	%rd226, %rd225, %rd3;
	add.s64 	%rd21, %rd226, -16;
	mov.b32 	%r277, 1;
	mov.b32 	%r275, -8;
	mov.b32 	%r274, -7;
	mov.b32 	%r273, -6;
	mov.b32 	%r272, -5;
	mov.b32 	%r271, -4;
	mov.b32 	%r270, -3;
	mov.b32 	%r269, -2;
	mov.b32 	%r268, 0;
	shl.b64 	%rd255, %rd20, 2;
	add.s64 	%rd256, %rd301, %rd255;
$L__BB2_20:
	.pragma "nounroll";
	cvt.s64.s32 	%rd227, %r275;
	add.s64 	%rd228, %rd20, %rd227;
	shl.b64 	%rd229, %rd228, 2;
	add.s64 	%rd230, %rd301, %rd229;
	cvt.s64.s32 	%rd231, %r274;
	add.s64 	%rd232, %rd20, %rd231;
	shl.b64 	%rd233, %rd232, 2;
	add.s64 	%rd234, %rd301, %rd233;
	cvt.s64.s32 	%rd235, %r273;
	add.s64 	%rd236, %rd20, %rd235;
	shl.b64 	%rd237, %rd236, 2;
	add.s64 	%rd238, %rd301, %rd237;
	cvt.s64.s32 	%rd239, %r272;
	add.s64 	%rd240, %rd20, %rd239;
	shl.b64 	%rd241, %rd240, 2;
	add.s64 	%rd242, %rd301, %rd241;
	cvt.s64.s32 	%rd243, %r271;
	add.s64 	%rd244, %rd20, %rd243;
	shl.b64 	%rd245, %rd244, 2;
	add.s64 	%rd246, %rd301, %rd245;
	cvt.s64.s32 	%rd247, %r270;
	add.s64 	%rd248, %rd20, %rd247;
	shl.b64 	%rd249, %rd248, 2;
	add.s64 	%rd250, %rd301, %rd249;
	cvt.s64.s32 	%rd251, %r269;
	add.s64 	%rd252, %rd20, %rd251;
	shl.b64 	%rd253, %rd252, 2;
	add.s64 	%rd254, %rd301, %rd253;
	mul.wide.s32 	%rd257, %r277, 4;
	sub.s64 	%rd258, %rd256, %rd257;
	mul.wide.s32 	%rd259, %r267, 4;
	sub.s64 	%rd260, %rd21, %rd259;
	ld.global.f32 	%f288, [%rd258];
	ld.global.f32 	%f289, [%rd260+12];
	fma.rn.f32 	%f290, %f288, %f289, %f360;
	ld.global.f32 	%f291, [%rd254];
	ld.global.f32 	%f292, [%rd260+8];
	fma.rn.f32 	%f293, %f291, %f292, %f290;
	ld.global.f32 	%f294, [%rd250];
	ld.global.f32 	%f295, [%rd260+4];
	fma.rn.f32 	%f296, %f294, %f295, %f293;
	ld.global.f32 	%f297, [%rd246];
	ld.global.f32 	%f298, [%rd260];
	fma.rn.f32 	%f299, %f297, %f298, %f296;
	ld.global.f32 	%f300, [%rd242];
	ld.global.f32 	%f301, [%rd260+-4];
	fma.rn.f32 	%f302, %f300, %f301, %f299;
	ld.global.f32 	%f303, [%rd238];
	ld.global.f32 	%f304, [%rd260+-8];
	fma.rn.f32 	%f305, %f303, %f304, %f302;
	ld.global.f32 	%f306, [%rd234];
	ld.global.f32 	%f307, [%rd260+-12];
	fma.rn.f32 	%f308, %f306, %f307, %f305;
	ld.global.f32 	%f309, [%rd230];
	ld.global.f32 	%f310, [%rd260+-16];
	fma.rn.f32 	%f360, %f309, %f310, %f308;
	add.s32 	%r277, %r277, 8;
	add.s32 	%r267, %r267, 8;
	add.s32 	%r276, %r276, 8;
	add.s32 	%r275, %r275, -8;
	add.s32 	%r274, %r274, -8;
	add.s32 	%r273, %r273, -8;
	add.s32 	%r272, %r272, -8;
	add.s32 	%r271, %r271, -8;
	add.s32 	%r270, %r270, -8;
	add.s32 	%r269, %r269, -8;
	add.s32 	%r268, %r268, 8;
	setp.ne.s32 	%p43, %r276, 0;
	@%p43 bra 	$L__BB2_20;
	add.s32 	%r281, %r268, 1;
$L__BB2_22:
	and.b32  	%r78, %r51, 7;
	setp.eq.s32 	%p44, %r78, 0;
	@%p44 bra 	$L__BB2_30;
	and.b32  	%r79, %r51, 3;
	setp.lt.u32 	%p45, %r78, 4;
	@%p45 bra 	$L__BB2_25;
	neg.s32 	%r241, %r281;
	cvt.s64.s32 	%rd261, %r241;
	add.s64 	%rd262, %rd261, %rd20;
	shl.b64 	%rd263, %rd262, 2;
	add.s64 	%rd264, %rd301, %rd263;
	ld.global.f32 	%f312, [%rd264];
	neg.s32 	%r242, %r267;
	mul.wide.s32 	%rd265, %r242, 4;
	add.s64 	%rd266, %rd16, %rd265;
	ld.global.f32 	%f313, [%rd266+-4];
	fma.rn.f32 	%f314, %f312, %f313, %f360;
	not.b32 	%r243, %r281;
	cvt.s64.s32 	%rd267, %r243;
	add.s64 	%rd268, %rd267, %rd20;
	shl.b64 	%rd269, %rd268, 2;
	add.s64 	%rd270, %rd301, %rd269;
	ld.global.f32 	%f315, [%rd270];
	ld.global.f32 	%f316, [%rd266+-8];
	fma.rn.f32 	%f317, %f315, %f316, %f314;
	sub.s32 	%r244, -2, %r281;
	cvt.s64.s32 	%rd271, %r244;
	add.s64 	%rd272, %rd271, %rd20;
	shl.b64 	%rd273, %rd272, 2;
	add.s64 	%rd274, %rd301, %rd273;
	ld.global.f32 	%f318, [%rd274];
	ld.global.f32 	%f319, [%rd266+-12];
	fma.rn.f32 	%f320, %f318, %f319, %f317;
	sub.s32 	%r245, -3, %r281;
	cvt.s64.s32 	%rd275, %r245;
	add.s64 	%rd276, %rd275, %rd20;
	shl.b64 	%rd277, %rd276, 2;
	add.s64 	%rd278, %rd301, %rd277;
	ld.global.f32 	%f321, [%rd278];
	ld.global.f32 	%f322, [%rd266+-16];
	fma.rn.f32 	%f360, %f321, %f322, %f320;
	add.s32 	%r267, %r267, 4;
	add.s32 	%r281, %r281, 4;
$L__BB2_25:
	setp.eq.s32 	%p46, %r79, 0;
	@%p46 bra 	$L__BB2_30;
	setp.eq.s32 	%p47, %r79, 1;
	@%p47 bra 	$L__BB2_28;
	neg.s32 	%r246, %r281;
	cvt.s64.s32 	%rd279, %r246;
	add.s64 	%rd280, %rd279, %rd20;
	shl.b64 	%rd281, %rd280, 2;
	add.s64 	%rd282, %rd301, %rd281;
	ld.global.f32 	%f324, [%rd282];
	neg.s32 	%r247, %r267;
	mul.wide.s32 	%rd283, %r247, 4;
	add.s64 	%rd284, %rd16, %rd283;
	ld.global.f32 	%f325, [%rd284+-4];
	fma.rn.f32 	%f326, %f324, %f325, %f360;
	not.b32 	%r248, %r281;
	cvt.s64.s32 	%rd285, %r248;
	add.s64 	%rd286, %rd285, %rd20;
	shl.b64 	%rd287, %rd286, 2;
	add.s64 	%rd288, %rd301, %rd287;
	ld.global.f32 	%f327, [%rd288];
	ld.global.f32 	%f328, [%rd284+-8];
	fma.rn.f32 	%f360, %f327, %f328, %f326;
	add.s32 	%r267, %r267, 2;
	add.s32 	%r281, %r281, 2;
$L__BB2_28:
	and.b32  	%r249, %r51, 1;
	setp.eq.b32 	%p48, %r249, 1;
	not.pred 	%p49, %p48;
	@%p49 bra 	$L__BB2_30;
	neg.s32 	%r250, %r281;
	cvt.s64.s32 	%rd289, %r250;
	add.s64 	%rd290, %rd289, %rd20;
	shl.b64 	%rd291, %rd290, 2;
	add.s64 	%rd292, %rd301, %rd291;
	ld.global.f32 	%f329, [%rd292];
	neg.s32 	%r251, %r267;
	mul.wide.s32 	%rd293, %r251, 4;
	add.s64 	%rd294, %rd16, %rd293;
	ld.global.f32 	%f330, [%rd294+-4];
	fma.rn.f32 	%f360, %f329, %f330, %f360;
$L__BB2_30:
	setp.ne.s32 	%p50, %r2, 0;
	bar.sync 	0;
	shl.b32 	%r252, %r2, 2;
	add.s32 	%r253, %r5, %r252;
	st.shared.f32 	[%r253], %f360;
	bar.sync 	0;
	@%p50 bra 	$L__BB2_70;
	setp.ge.s32 	%p51, %r1, %r124;
	ld.shared.f32 	%f331, [%r5+4];
	add.f32 	%f332, %f360, %f331;
	ld.shared.f32 	%f333, [%r5+8];
	add.f32 	%f334, %f332, %f333;
	ld.shared.f32 	%f335, [%r5+12];
	add.f32 	%f28, %f334, %f335;
	@%p51 bra 	$L__BB2_70;
	ld.param.u64 	%rd298, [_Z15u_ssymv_genericifPfiS_ifS_iii_param_7];
	ld.param.f32 	%f342, [_Z15u_ssymv_genericifPfiS_ifS_iii_param_6];
	ld.param.f32 	%f340, [_Z15u_ssymv_genericifPfiS_ifS_iii_param_1];
	cvta.to.global.u64 	%rd295, %rd298;
	shl.b64 	%rd296, %rd4, 2;
	add.s64 	%rd297, %rd295, %rd296;
	ld.global.f32 	%f336, [%rd297];
	mul.f32 	%f337, %f342, %f336;
	fma.rn.f32 	%f338, %f340, %f28, %f337;
	st.global.f32 	[%rd297], %f338;
	bra.uni 	$L__BB2_70;
$L__BB2_33:
	shl.b32 	%r88, %r3, 5;
	add.s32 	%r125, %r88, %r1;
	add.s32 	%r126, %r125, %r124;
	add.s32 	%r127, %r121, -1;
	mul.lo.s32 	%r128, %r122, %r127;
	cvt.s64.s32 	%rd44, %r128;
	cvt.s64.s32 	%rd22, %r126;
	neg.s32 	%r89, %r1;
	cvt.s64.s32 	%rd23, %r121;
	mul.lo.s32 	%r129, %r2, %r122;
	neg.s32 	%r130, %r129;
	cvt.s64.s32 	%rd45, %r130;
	add.s64 	%rd46, %rd45, %rd44;
	add.s64 	%rd47, %rd46, %rd22;
	shl.b64 	%rd48, %rd47, 2;
	add.s64 	%rd305, %rd1, %rd48;
	shr.s32 	%r131, %r121, 31;
	shr.u32 	%r132, %r131, 27;
	add.s32 	%r133, %r121, %r132;
	shr.s32 	%r134, %r133, 5;
	not.b32 	%r135, %r3;
	add.s32 	%r136, %r134, %r135;
	shl.b32 	%r287, %r136, 5;
	setp.lt.s32 	%p2, %r136, 1;
	mov.u32 	%r137, _ZZ15u_ssymv_genericifPfiS_ifS_iiiE2la;
	mad.lo.s32 	%r91, %r1, 132, %r137;
	shl.b32 	%r138, %r2, 2;
	add.s32 	%r92, %r91, %r138;
	mov.f32 	%f362, 0f00000000;
	@%p2 bra 	$L__BB2_36;
	shl.b32 	%r140, %r1, 2;
	mov.u32 	%r141, _ZZ15u_ssymv_genericifPfiS_ifS_iiiE4buff;
	add.s32 	%r93, %r141, %r140;
	shl.b32 	%r142, %r122, 2;
	neg.s32 	%r143, %r142;
	mad.lo.s32 	%r94, %r2, 28, %r92;
	shl.b32 	%r144, %r2, 5;
	add.s32 	%r95, %r141, %r144;
	mul.wide.s32 	%rd25, %r143, 32;
	shl.b64 	%rd49, %rd23, 2;
	mul.wide.u32 	%rd50, %r1, 4;
	sub.s64 	%rd51, %rd49, %rd50;
	add.s64 	%rd52, %rd51, %rd3;
	add.s64 	%rd303, %rd52, -4;
	mul.wide.s32 	%rd27, %r143, 4;
	mov.f32 	%f362, 0f00000000;
	mov.b32 	%r285, 0;
	mov.u64 	%rd304, %rd305;
$L__BB2_35:
	ld.global.f32 	%f52, [%rd304];
	st.shared.f32 	[%r92], %f52;
	add.s64 	%rd53, %rd304, %rd27;
	ld.global.f32 	%f53, [%rd53];
	st.shared.f32 	[%r92+16], %f53;
	add.s64 	%rd54, %rd53, %rd27;
	ld.global.f32 	%f54, [%rd54];
	st.shared.f32 	[%r92+32], %f54;
	add.s64 	%rd55, %rd54, %rd27;
	ld.global.f32 	%f55, [%rd55];
	st.shared.f32 	[%r92+48], %f55;
	add.s64 	%rd56, %rd55, %rd27;
	ld.global.f32 	%f56, [%rd56];
	st.shared.f32 	[%r92+64], %f56;
	add.s64 	%rd57, %rd56, %rd27;
	ld.global.f32 	%f57, [%rd57];
	st.shared.f32 	[%r92+80], %f57;
	add.s64 	%rd58, %rd57, %rd27;
	ld.global.f32 	%f58, [%rd58];
	st.shared.f32 	[%r92+96], %f58;
	add.s64 	%rd59, %rd58, %rd27;
	ld.global.f32 	%f59, [%rd59];
	st.shared.f32 	[%r92+112], %f59;
	ld.global.f32 	%f60, [%rd303];
	st.shared.f32 	[%r93], %f60;
	bar.sync 	0;
	ld.shared.f32 	%f61, [%r94];
	ld.shared.f32 	%f62, [%r95];
	fma.rn.f32 	%f63, %f61, %f62, %f362;
	ld.shared.f32 	%f64, [%r94+4];
	ld.shared.f32 	%f65, [%r95+4];
	fma.rn.f32 	%f66, %f64, %f65, %f63;
	ld.shared.f32 	%f67, [%r94+8];
	ld.shared.f32 	%f68, [%r95+8];
	fma.rn.f32 	%f69, %f67, %f68, %f66;
	ld.shared.f32 	%f70, [%r94+12];
	ld.shared.f32 	%f71, [%r95+12];
	fma.rn.f32 	%f72, %f70, %f71, %f69;
	ld.shared.f32 	%f73, [%r94+16];
	ld.shared.f32 	%f74, [%r95+16];
	fma.rn.f32 	%f75, %f73, %f74, %f72;
	ld.shared.f32 	%f76, [%r94+20];
	ld.shared.f32 	%f77, [%r95+20];
	fma.rn.f32 	%f78, %f76, %f77, %f75;
	ld.shared.f32 	%f79, [%r94+24];
	ld.shared.f32 	%f80, [%r95+24];
	fma.rn.f32 	%f81, %f79, %f80, %f78;
	ld.shared.f32 	%f82, [%r94+28];
	ld.shared.f32 	%f83, [%r95+28];
	fma.rn.f32 	%f362, %f82, %f83, %f81;
	bar.sync 	0;
	add.s32 	%r285, %r285, 32;
	add.s64 	%rd305, %rd304, %rd25;
	add.s64 	%rd303, %rd303, -128;
	setp.lt.s32 	%p3, %r285, %r287;
	add.s64 	%rd304, %rd59, %rd27;
	@%p3 bra 	$L__BB2_35;
$L__BB2_36:
	ld.global.f32 	%f84, [%rd305];
	sub.s32 	%r146, %r91, %r138;
	st.shared.f32 	[%r146+124], %f84;
	shl.b32 	%r147, %r122, 2;
	neg.s32 	%r148, %r147;
	mul.wide.s32 	%rd34, %r148, 4;
	add.s64 	%rd60, %rd305, %rd34;
	ld.global.f32 	%f85, [%rd60];
	st.shared.f32 	[%r146+108], %f85;
	add.s64 	%rd61, %rd60, %rd34;
	ld.global.f32 	%f86, [%rd61];
	st.shared.f32 	[%r146+92], %f86;
	add.s64 	%rd62, %rd61, %rd34;
	ld.global.f32 	%f87, [%rd62];
	st.shared.f32 	[%r146+76], %f87;
	add.s64 	%rd63, %rd62, %rd34;
	ld.global.f32 	%f88, [%rd63];
	st.shared.f32 	[%r146+60], %f88;
	add.s64 	%rd64, %rd63, %rd34;
	ld.global.f32 	%f89, [%rd64];
	st.shared.f32 	[%r146+44], %f89;
	add.s64 	%rd65, %rd64, %rd34;
	ld.global.f32 	%f90, [%rd65];
	st.shared.f32 	[%r146+28], %f90;
	add.s64 	%rd66, %rd65, %rd34;
	ld.global.f32 	%f91, [%rd66];
	st.shared.f32 	[%r146+12], %f91;
	neg.s32 	%r149, %r287;
	cvt.s64.s32 	%rd67, %r89;
	add.s64 	%rd68, %rd23, %rd67;
	shl.b64 	%rd69, %rd68, 2;
	add.s64 	%rd70, %rd3, %rd69;
	mul.wide.s32 	%rd71, %r149, 4;
	add.s64 	%rd72, %rd70, %rd71;
	add.s64 	%rd35, %rd72, -4;
	bar.sync 	0;
	ld.global.f32 	%f92, [%rd72+-4];
	shl.b32 	%r150, %r89, 2;
	mov.u32 	%r151, _ZZ15u_ssymv_genericifPfiS_ifS_iiiE4buff;
	add.s32 	%r98, %r151, %r150;
	st.shared.f32 	[%r98+124], %f92;
	shl.b32 	%r99, %r2, 3;
	add.s32 	%r152, %r99, 8;
	setp.ge.u32 	%p4, %r99, %r152;
	shl.b32 	%r153, %r1, 7;
	sub.s32 	%r154, %r91, %r153;
	mad.lo.s32 	%r100, %r2, 1056, %r154;
	@%p4 bra 	$L__BB2_53;
	setp.ge.u32 	%p5, %r99, %r1;
	shl.b32 	%r155, %r99, 2;
	add.s32 	%r101, %r91, %r155;
	@%p5 bra 	$L__BB2_39;
	ld.shared.f32 	%f93, [%r100];
	st.shared.f32 	[%r101], %f93;
$L__BB2_39:
	add.s32 	%r156, %r99, 1;
	setp.ge.u32 	%p6, %r156, %r1;
	@%p6 bra 	$L__BB2_41;
	ld.shared.f32 	%f94, [%r100+132];
	st.shared.f32 	[%r101+4], %f94;
$L__BB2_41:
	add.s32 	%r157, %r99, 2;
	setp.ge.u32 	%p7, %r157, %r1;
	@%p7 bra 	$L__BB2_43;
	ld.shared.f32 	%f95, [%r100+264];
	st.shared.f32 	[%r101+8], %f95;
$L__BB2_43:
	add.s32 	%r158, %r99, 3;
	setp.ge.u32 	%p8, %r158, %r1;
	@%p8 bra 	$L__BB2_45;
	ld.shared.f32 	%f96, [%r100+396];
	st.shared.f32 	[%r101+12], %f96;
$L__BB2_45:
	add.s32 	%r159, %r99, 4;
	setp.ge.u32 	%p9, %r159, %r1;
	@%p9 bra 	$L__BB2_47;
	ld.shared.f32 	%f97, [%r100+528];
	st.shared.f32 	[%r101+16], %f97;
$L__BB2_47:
	add.s32 	%r160, %r99, 5;
	setp.ge.u32 	%p10, %r160, %r1;
	@%p10 bra 	$L__BB2_49;
	ld.shared.f32 	%f98, [%r100+660];
	st.shared.f32 	[%r101+20], %f98;
$L__BB2_49:
	add.s32 	%r161, %r99, 6;
	setp.ge.u32 	%p11, %r161, %r1;
	@%p11 bra 	$L__BB2_51;
	ld.shared.f32 	%f99, [%r100+792];
	st.shared.f32 	[%r101+24], %f99;
$L__BB2_51:
	add.s32 	%r162, %r99, 7;
	setp.ge.u32 	%p12, %r162, %r1;
	@%p12 bra 	$L__BB2_53;
	ld.shared.f32 	%f100, [%r100+924];
	st.shared.f32 	[%r101+28], %f100;
$L__BB2_53:
	bar.sync 	0;
	shl.b32 	%r163, %r99, 2;
	add.s32 	%r164, %r91, %r163;
	ld.shared.f32 	%f101, [%r164];
	add.s32 	%r102, %r151, %r163;
	ld.shared.f32 	%f102, [%r102];
	fma.rn.f32 	%f103, %f101, %f102, %f362;
	ld.shared.f32 	%f104, [%r164+4];
	ld.shared.f32 	%f105, [%r102+4];
	fma.rn.f32 	%f106, %f104, %f105, %f103;
	ld.shared.f32 	%f107, [%r164+8];
	ld.shared.f32 	%f108, [%r102+8];
	fma.rn.f32 	%f109, %f107, %f108, %f106;
	ld.shared.f32 	%f110, [%r164+12];
	ld.shared.f32 	%f111, [%r102+12];
	fma.rn.f32 	%f112, %f110, %f111, %f109;
	ld.shared.f32 	%f113, [%r164+16];
	ld.shared.f32 	%f114, [%r102+16];
	fma.rn.f32 	%f115, %f113, %f114, %f112;
	ld.shared.f32 	%f116, [%r164+20];
	ld.shared.f32 	%f117, [%r102+20];
	fma.rn.f32 	%f118, %f116, %f117, %f115;
	ld.shared.f32 	%f119, [%r164+24];
	ld.shared.f32 	%f120, [%r102+24];
	fma.rn.f32 	%f121, %f119, %f120, %f118;
	ld.shared.f32 	%f122, [%r164+28];
	ld.shared.f32 	%f123, [%r102+28];
	fma.rn.f32 	%f372, %f122, %f123, %f121;
	bar.sync 	0;
	sub.s32 	%r103, %r121, %r124;
	add.s32 	%r286, %r287, 32;
	setp.ge.s32 	%p13, %r286, %r103;
	@%p13 bra 	$L__BB2_56;
	mad.lo.s32 	%r167, %r89, 132, %r137;
	mad.lo.s32 	%r105, %r2, -924, %r100;
	add.s32 	%r106, %r167, %r163;
	add.s64 	%rd306, %rd305, -128;
	cvt.s64.s32 	%rd37, %r287;
$L__BB2_55:
	mov.u32 	%r107, %r286;
	cvt.s64.s32 	%rd73, %r287;
	sub.s64 	%rd74, %rd37, %rd73;
	shl.b64 	%rd75, %rd74, 2;
	add.s64 	%rd76, %rd35, %rd75;
	ld.global.f32 	%f124, [%rd76+-128];
	st.shared.f32 	[%r98+124], %f124;
	ld.global.f32 	%f125, [%rd306];
	st.shared.f32 	[%r105], %f125;
	add.s64 	%rd77, %rd306, %rd34;
	ld.global.f32 	%f126, [%rd77];
	st.shared.f32 	[%r105+528], %f126;
	add.s64 	%rd78, %rd77, %rd34;
	ld.global.f32 	%f127, [%rd78];
	st.shared.f32 	[%r105+1056], %f127;
	add.s64 	%rd79, %rd78, %rd34;
	ld.global.f32 	%f128, [%rd79];
	st.shared.f32 	[%r105+1584], %f128;
	add.s64 	%rd80, %rd79, %rd34;
	ld.global.f32 	%f129, [%rd80];
	st.shared.f32 	[%r105+2112], %f129;
	add.s64 	%rd81, %rd80, %rd34;
	ld.global.f32 	%f130, [%rd81];
	st.shared.f32 	[%r105+2640], %f130;
	add.s64 	%rd82, %rd81, %rd34;
	ld.global.f32 	%f131, [%rd82];
	st.shared.f32 	[%r105+3168], %f131;
	add.s64 	%rd83, %rd82, %rd34;
	ld.global.f32 	%f132, [%rd83];
	st.shared.f32 	[%r105+3696], %f132;
	bar.sync 	0;
	ld.shared.f32 	%f133, [%r106+4092];
	ld.shared.f32 	%f134, [%r102];
	fma.rn.f32 	%f135, %f133, %f134, %f372;
	ld.shared.f32 	%f136, [%r106+4096];
	ld.shared.f32 	%f137, [%r102+4];
	fma.rn.f32 	%f138, %f136, %f137, %f135;
	ld.shared.f32 	%f139, [%r106+4100];
	ld.shared.f32 	%f140, [%r102+8];
	fma.rn.f32 	%f141, %f139, %f140, %f138;
	ld.shared.f32 	%f142, [%r106+4104];
	ld.shared.f32 	%f143, [%r102+12];
	fma.rn.f32 	%f144, %f142, %f143, %f141;
	ld.shared.f32 	%f145, [%r106+4108];
	ld.shared.f32 	%f146, [%r102+16];
	fma.rn.f32 	%f147, %f145, %f146, %f144;
	ld.shared.f32 	%f148, [%r106+4112];
	ld.shared.f32 	%f149, [%r102+20];
	fma.rn.f32 	%f150, %f148, %f149, %f147;
	ld.shared.f32 	%f151, [%r106+4116];
	ld.shared.f32 	%f152, [%r102+24];
	fma.rn.f32 	%f153, %f151, %f152, %f150;
	ld.shared.f32 	%f154, [%r106+4120];
	ld.shared.f32 	%f155, [%r102+28];
	fma.rn.f32 	%f372, %f154, %f155, %f153;
	bar.sync 	0;
	add.s32 	%r286, %r107, 32;
	add.s64 	%rd306, %rd306, -128;
	setp.lt.s32 	%p14, %r286, %r103;
	mov.u32 	%r287, %r107;
	@%p14 bra 	$L__BB2_55;
$L__BB2_56:
	mul.lo.s32 	%r169, %r124, %r122;
	cvt.s64.s32 	%rd84, %r169;
	mul.lo.s32 	%r170, %r122, %r1;
	cvt.s64.s32 	%rd85, %r170;
	add.s64 	%rd40, %rd84, %rd85;
	setp.ne.s32 	%p15, %r2, 0;
	setp.lt.s32 	%p16, %r124, 1;
	or.pred  	%p17, %p15, %p16;
	@%p17 bra 	$L__BB2_68;
	mul.lo.s32 	%r110, %r88, %r122;
	and.b32  	%r111, %r124, 7;
	setp.lt.u32 	%p18, %r124, 8;
	mov.b32 	%r290, 0;
	@%p18 bra 	$L__BB2_60;
	and.b32  	%r290, %r124, 2147483640;
	mov.b32 	%r288, 0;
$L__BB2_59:
	.pragma "nounroll";
	mul.wide.u32 	%rd86, %r288, 4;
	add.s64 	%rd87, %rd3, %rd86;
	ld.global.f32 	%f157, [%rd87];
	add.s32 	%r173, %r288, %r110;
	cvt.u64.u32 	%rd88, %r173;
	add.s64 	%rd89, %rd40, %rd88;
	shl.b64 	%rd90, %rd89, 2;
	add.s64 	%rd91, %rd1, %rd90;
	ld.global.f32 	%f158, [%rd91];
	fma.rn.f32 	%f159, %f157, %f158, %f372;
	ld.global.f32 	%f160, [%rd87+4];
	add.s32 	%r174, %r173, 1;
	cvt.u64.u32 	%rd92, %r174;
	add.s64 	%rd93, %rd40, %rd92;
	shl.b64 	%rd94, %rd93, 2;
	add.s64 	%rd95, %rd1, %rd94;
	ld.global.f32 	%f161, [%rd95];
	fma.rn.f32 	%f162, %f160, %f161, %f159;
	ld.global.f32 	%f163, [%rd87+8];
	add.s32 	%r175, %r173, 2;
	cvt.u64.u32 	%rd96, %r175;
	add.s64 	%rd97, %rd40, %rd96;
	shl.b64 	%rd98, %rd97, 2;
	add.s64 	%rd99, %rd1, %rd98;
	ld.global.f32 	%f164, [%rd99];
	fma.rn.f32 	%f165, %f163, %f164, %f162;
	ld.global.f32 	%f166, [%rd87+12];
	add.s32 	%r176, %r173, 3;
	cvt.u64.u32 	%rd100, %r176;
	add.s64 	%rd101, %rd40, %rd100;
	shl.b64 	%rd102, %rd101, 2;
	add.s64 	%rd103, %rd1, %rd102;
	ld.global.f32 	%f167, [%rd103];
	fma.rn.f32 	%f168, %f166, %f167, %f165;
	ld.global.f32 	%f169, [%rd87+16];
	add.s32 	%r177, %r173, 4;
	cvt.u64.u32 	%rd104, %r177;
	add.s64 	%rd105, %rd40, %rd104;
	shl.b64 	%rd106, %rd105, 2;
	add.s64 	%rd107, %rd1, %rd106;
	ld.global.f32 	%f170, [%rd107];
	fma.rn.f32 	%f171, %f169, %f170, %f168;
	ld.global.f32 	%f172, [%rd87+20];
	add.s32 	%r178, %r173, 5;
	cvt.u64.u32 	%rd108, %r178;
	add.s64 	%rd109, %rd40, %rd108;
	shl.b64 	%rd110, %rd109, 2;
	add.s64 	%rd111, %rd1, %rd110;
	ld.global.f32 	%f173, [%rd111];
	fma.rn.f32 	%f174, %f172, %f173, %f171;
	ld.global.f32 	%f175, [%rd87+24];
	add.s32 	%r179, %r173, 6;
	cvt.u64.u32 	%rd112, %r179;
	add.s64 	%rd113, %rd40, %rd112;
	shl.b64 	%rd114, %rd113, 2;
	add.s64 	%rd115, %rd1, %rd114;
	ld.global.f32 	%f176, [%rd115];
	fma.rn.f32 	%f177, %f175, %f176, %f174;
	ld.global.f32 	%f178, [%rd87+28];
	add.s32 	%r180, %r173, 7;
	cvt.u64.u32 	%rd116, %r180;
	add.s64 	%rd117, %rd40, %rd116;
	shl.b64 	%rd118, %rd117, 2;
	add.s64 	%rd119, %rd1, %rd118;
	ld.global.f32 	%f179, [%rd119];
	fma.rn.f32 	%f372, %f178, %f179, %f177;
	add.s32 	%r288, %r288, 8;
	setp.ne.s32 	%p19, %r288, %r290;
	@%p19 bra 	$L__BB2_59;
$L__BB2_60:
	setp.eq.s32 	%p20, %r111, 0;
	@%p20 bra 	$L__BB2_68;
	and.b32  	%r116, %r124, 3;
	setp.lt.u32 	%p21, %r111, 4;
	@%p21 bra 	$L__BB2_63;
	mul.wide.u32 	%rd120, %r290, 4;
	add.s64 	%rd121, %rd3, %rd120;
	ld.global.f32 	%f181, [%rd121];
	add.s32 	%r181, %r290, %r110;
	cvt.u64.u32 	%rd122, %r181;
	add.s64 	%rd123, %rd40, %rd122;
	shl.b64 	%rd124, %rd123, 2;
	add.s64 	%rd125, %rd1, %rd124;
	ld.global.f32 	%f182, [%rd125];
	fma.rn.f32 	%f183, %f181, %f182, %f372;
	ld.global.f32 	%f184, [%rd121+4];
	add.s32 	%r182, %r181, 1;
	cvt.u64.u32 	%rd126, %r182;
	add.s64 	%rd127, %rd40, %rd126;
	shl.b64 	%rd128, %rd127, 2;
	add.s64 	%rd129, %rd1, %rd128;
	ld.global.f32 	%f185, [%rd129];
	fma.rn.f32 	%f186, %f184, %f185, %f183;
	ld.global.f32 	%f187, [%rd121+8];
	add.s32 	%r183, %r181, 2;
	cvt.u64.u32 	%rd130, %r183;
	add.s64 	%rd131, %rd40, %rd130;
	shl.b64 	%rd132, %rd131, 2;
	add.s64 	%rd133, %rd1, %rd132;
	ld.global.f32 	%f188, [%rd133];
	fma.rn.f32 	%f189, %f187, %f188, %f186;
	ld.global.f32 	%f190, [%rd121+12];
	add.s32 	%r184, %r181, 3;
	cvt.u64.u32 	%rd134, %r184;
	add.s64 	%rd135, %rd40, %rd134;
	shl.b64 	%rd136, %rd135, 2;
	add.s64 	%rd137, %rd1, %rd136;
	ld.global.f32 	%f191, [%rd137];
	fma.rn.f32 	%f372, %f190, %f191, %f189;
	add.s32 	%r290, %r290, 4;
$L__BB2_63:
	setp.eq.s32 	%p22, %r116, 0;
	@%p22 bra 	$L__BB2_68;
	setp.eq.s32 	%p23, %r116, 1;
	@%p23 bra 	$L__BB2_66;
	mul.wide.u32 	%rd138, %r290, 4;
	add.s64 	%rd139, %rd3, %rd138;
	ld.global.f32 	%f193, [%rd139];
	add.s32 	%r185, %r290, %r110;
	cvt.u64.u32 	%rd140, %r185;
	add.s64 	%rd141, %rd40, %rd140;
	shl.b64 	%rd142, %rd141, 2;
	add.s64 	%rd143, %rd1, %rd142;
	ld.global.f32 	%f194, [%rd143];
	fma.rn.f32 	%f195, %f193, %f194, %f372;
	ld.global.f32 	%f196, [%rd139+4];
	add.s32 	%r186, %r185, 1;
	cvt.u64.u32 	%rd144, %r186;
	add.s64 	%rd145, %rd40, %rd144;
	shl.b64 	%rd146, %rd145, 2;
	add.s64 	%rd147, %rd1, %rd146;
	ld.global.f32 	%f197, [%rd147];
	fma.rn.f32 	%f372, %f196, %f197, %f195;
	add.s32 	%r290, %r290, 2;
$L__BB2_66:
	and.b32  	%r187, %r124, 1;
	setp.eq.b32 	%p24, %r187, 1;
	not.pred 	%p25, %p24;
	@%p25 bra 	$L__BB2_68;
	mul.wide.u32 	%rd148, %r290, 4;
	add.s64 	%rd149, %rd3, %rd148;
	ld.global.f32 	%f198, [%rd149];
	add.s32 	%r188, %r290, %r110;
	cvt.u64.u32 	%rd150, %r188;
	add.s64 	%rd151, %rd40, %rd150;
	shl.b64 	%rd152, %rd151, 2;
	add.s64 	%rd153, %rd1, %rd152;
	ld.global.f32 	%f199, [%rd153];
	fma.rn.f32 	%f372, %f198, %f199, %f372;
$L__BB2_68:
	setp.ne.s32 	%p26, %r2, 0;
	bar.sync 	0;
	st.shared.f32 	[%r92], %f372;
	bar.sync 	0;
	@%p26 bra 	$L__BB2_70;
	ld.param.f32 	%f341, [_Z15u_ssymv_genericifPfiS_ifS_iii_param_6];
	ld.param.f32 	%f339, [_Z15u_ssymv_genericifPfiS_ifS_iii_param_1];
	ld.shared.f32 	%f200, [%r92+4];
	add.f32 	%f201, %f372, %f200;
	ld.shared.f32 	%f202, [%r92+8];
	add.f32 	%f203, %f201, %f202;
	ld.shared.f32 	%f204, [%r92+12];
	add.f32 	%f205, %f203, %f204;
	shl.b64 	%rd154, %rd22, 2;
	add.s64 	%rd155, %rd2, %rd154;
	ld.global.f32 	%f206, [%rd155];
	mul.f32 	%f207, %f339, %f205;
	fma.rn.f32 	%f208, %f341, %f206, %f207;
	st.global.f32 	[%rd155], %f208;
$L__BB2_70:
	ret;

}
	// .globl	_Z15u_ssymv_specialifPfiS_ifS_i
.visible .entry _Z15u_ssymv_specialifPfiS_ifS_i(
	.param .u32 _Z15u_ssymv_specialifPfiS_ifS_i_param_0,
	.param .f32 _Z15u_ssymv_specialifPfiS_ifS_i_param_1,
	.param .u64 .ptr .align 1 _Z15u_ssymv_specialifPfiS_ifS_i_param_2,
	.param .u32 _Z15u_ssymv_specialifPfiS_ifS_i_param_3,
	.param .u64 .ptr .align 1 _Z15u_ssymv_specialifPfiS_ifS_i_param_4,
	.param .u32 _Z15u_ssymv_specialifPfiS_ifS_i_param_5,
	.param .f32 _Z15u_ssymv_specialifPfiS_ifS_i_param_6,
	.param .u64 .ptr .align 1 _Z15u_ssymv_specialifPfiS_ifS_i_param_7,
	.param .u32 _Z15u_ssymv_specialifPfiS_ifS_i_param_8
)
{
	.reg .pred 	%p<15>;
	.reg .b32 	%r<73>;
	.reg .b32 	%f<129>;
	.reg .b64 	%rd<72>;
	// demoted variable
	.shared .align 4 .b8 _ZZ15u_ssymv_specialifPfiS_ifS_iE4buff[128];
	// demoted variable
	.shared .align 4 .b8 _ZZ15u_ssymv_specialifPfiS_ifS_iE2la[4224];
	ld.param.u32 	%r20, [_Z15u_ssymv_specialifPfiS_ifS_i_param_0];
	ld.param.f32 	%f8, [_Z15u_ssymv_specialifPfiS_ifS_i_param_1];
	ld.param.u64 	%rd21, [_Z15u_ssymv_specialifPfiS_ifS_i_param_2];
	ld.param.u32 	%r21, [_Z15u_ssymv_specialifPfiS_ifS_i_param_3];
	ld.param.u64 	%rd22, [_Z15u_ssymv_specialifPfiS_ifS_i_param_4];
	ld.param.f32 	%f9, [_Z15u_ssymv_specialifPfiS_ifS_i_param_6];
	cvta.to.global.u64 	%rd23, %rd21;
	cvta.to.global.u64 	%rd1, %rd22;
	mov.u32 	%r1, %tid.x;
	mov.u32 	%r2, %tid.y;
	mov.u32 	%r22, %ctaid.x;
	shl.b32 	%r23, %r22, 5;
	add.s32 	%r24, %r23, %r1;
	add.s32 	%r25, %r20, -1;
	mul.lo.s32 	%r26, %r21, %r25;
	cvt.s64.s32 	%rd24, %r26;
	cvt.s64.s32 	%rd2, %r24;
	add.s64 	%rd25, %rd24, %rd2;
	neg.s32 	%r3, %r1;
	cvt.s64.s32 	%rd3, %r20;
	mul.lo.s32 	%r27, %r2, %r21;
	neg.s32 	%r28, %r27;
	cvt.s64.s32 	%rd26, %r28;
	add.s64 	%rd27, %rd25, %rd26;
	shl.b64 	%rd28, %rd27, 2;
	add.s64 	%rd70, %rd23, %rd28;
	shr.s32 	%r29, %r20, 31;
	shr.u32 	%r30, %r29, 27;
	add.s32 	%r31, %r20, %r30;
	shr.u32 	%r32, %r31, 5;
	not.b32 	%r33, %r22;
	add.s32 	%r34, %r32, %r33;
	shl.b32 	%r72, %r34, 5;
	setp.lt.s32 	%p1, %r72, 1;
	mov.u32 	%r35, _ZZ15u_ssymv_specialifPfiS_ifS_iE2la;
	mad.lo.s32 	%r5, %r1, 132, %r35;
	shl.b32 	%r36, %r2, 2;
	add.s32 	%r6, %r5, %r36;
	mov.f32 	%f126, 0f00000000;
	@%p1 bra 	$L__BB3_3;
	shl.b32 	%r38, %r21, 2;
	neg.s32 	%r39, %r38;
	mul.wide.s32 	%rd5, %r39, 32;
	shl.b64 	%rd29, %rd3, 2;
	mul.wide.u32 	%rd30, %r1, 4;
	sub.s64 	%rd31, %rd29, %rd30;
	add.s64 	%rd32, %rd31, %rd1;
	add.s64 	%rd68, %rd32, -4;
	mul.wide.s32 	%rd7, %r39, 4;
	mov.f32 	%f126, 0f00000000;
	mov.b32 	%r70, 0;
	mov.u64 	%rd69, %rd70;
$L__BB3_2:
	ld.global.f32 	%f12, [%rd69];
	st.shared.f32 	[%r6], %f12;
	add.s64 	%rd33, %rd69, %rd7;
	ld.global.f32 	%f13, [%rd33];
	st.shared.f32 	[%r6+16], %f13;
	add.s64 	%rd34, %rd33, %rd7;
	ld.global.f32 	%f14, [%rd34];
	st.shared.f32 	[%r6+32], %f14;
	add.s64 	%rd35, %rd34, %rd7;
	ld.global.f32 	%f15, [%rd35];
	st.shared.f32 	[%r6+48], %f15;
	add.s64 	%rd36, %rd35, %rd7;
	ld.global.f32 	%f16, [%rd36];
	st.shared.f32 	[%r6+64], %f16;
	add.s64 	%rd37, %rd36, %rd7;
	ld.global.f32 	%f17, [%rd37];
	st.shared.f32 	[%r6+80], %f17;
	add.s64 	%rd38, %rd37, %rd7;
	ld.global.f32 	%f18, [%rd38];
	st.shared.f32 	[%r6+96], %f18;
	add.s64 	%rd39, %rd38, %rd7;
	ld.global.f32 	%f19, [%rd39];
	st.shared.f32 	[%r6+112], %f19;
	ld.global.f32 	%f20, [%rd68];
	shl.b32 	%r40, %r1, 2;
	mov.u32 	%r41, _ZZ15u_ssymv_specialifPfiS_ifS_iE4buff;
	add.s32 	%r42, %r41, %r40;
	st.shared.f32 	[%r42], %f20;
	bar.sync 	0;
	mad.lo.s32 	%r43, %r2, 28, %r6;
	ld.shared.f32 	%f21, [%r43];
	shl.b32 	%r44, %r2, 5;
	add.s32 	%r45, %r41, %r44;
	ld.shared.f32 	%f22, [%r45];
	fma.rn.f32 	%f23, %f21, %f22, %f126;
	ld.shared.f32 	%f24, [%r43+4];
	ld.shared.f32 	%f25, [%r45+4];
	fma.rn.f32 	%f26, %f24, %f25, %f23;
	ld.shared.f32 	%f27, [%r43+8];
	ld.shared.f32 	%f28, [%r45+8];
	fma.rn.f32 	%f29, %f27, %f28, %f26;
	ld.shared.f32 	%f30, [%r43+12];
	ld.shared.f32 	%f31, [%r45+12];
	fma.rn.f32 	%f32, %f30, %f31, %f29;
	ld.shared.f32 	%f33, [%r43+16];
	ld.shared.f32 	%f34, [%r45+16];
	fma.rn.f32 	%f35, %f33, %f34, %f32;
	ld.shared.f32 	%f36, [%r43+20];
	ld.shared.f32 	%f37, [%r45+20];
	fma.rn.f32 	%f38, %f36, %f37, %f35;
	ld.shared.f32 	%f39, [%r43+24];
	ld.shared.f32 	%f40, [%r45+24];
	fma.rn.f32 	%f41, %f39, %f40, %f38;
	ld.shared.f32 	%f42, [%r43+28];
	ld.shared.f32 	%f43, [%r45+28];
	fma.rn.f32 	%f126, %f42, %f43, %f41;
	bar.sync 	0;
	add.s32 	%r70, %r70, 32;
	add.s64 	%rd70, %rd69, %rd5;
	add.s64 	%rd68, %rd68, -128;
	setp.lt.s32 	%p2, %r70, %r72;
	add.s64 	%rd69, %rd39, %rd7;
	@%p2 bra 	$L__BB3_2;
$L__BB3_3:
	ld.global.f32 	%f44, [%rd70];
	shl.b32 	%r46, %r2, 2;
	sub.s32 	%r47, %r5, %r46;
	st.shared.f32 	[%r47+124], %f44;
	shl.b32 	%r48, %r21, 2;
	neg.s32 	%r49, %r48;
	mul.wide.s32 	%rd14, %r49, 4;
	add.s64 	%rd40, %rd70, %rd14;
	ld.global.f32 	%f45, [%rd40];
	st.shared.f32 	[%r47+108], %f45;
	add.s64 	%rd41, %rd40, %rd14;
	ld.global.f32 	%f46, [%rd41];
	st.shared.f32 	[%r47+92], %f46;
	add.s64 	%rd42, %rd41, %rd14;
	ld.global.f32 	%f47, [%rd42];
	st.shared.f32 	[%r47+76], %f47;
	add.s64 	%rd43, %rd42, %rd14;
	ld.global.f32 	%f48, [%rd43];
	st.shared.f32 	[%r47+60], %f48;
	add.s64 	%rd44, %rd43, %rd14;
	ld.global.f32 	%f49, [%rd44];
	st.shared.f32 	[%r47+44], %f49;
	add.s64 	%rd45, %rd44, %rd14;
	ld.global.f32 	%f50, [%rd45];
	st.shared.f32 	[%r47+28], %f50;
	add.s64 	%rd46, %rd45, %rd14;
	ld.global.f32 	%f51, [%rd46];
	st.shared.f32 	[%r47+12], %f51;
	neg.s32 	%r50, %r72;
	cvt.s64.s32 	%rd47, %r3;
	add.s64 	%rd48, %rd3, %rd47;
	shl.b64 	%rd49, %rd48, 2;
	add.s64 	%rd50, %rd1, %rd49;
	mul.wide.s32 	%rd51, %r50, 4;
	add.s64 	%rd52, %rd50, %rd51;
	add.s64 	%rd15, %rd52, -4;
	bar.sync 	0;
	ld.global.f32 	%f52, [%rd52+-4];
	shl.b32 	%r51, %r3, 2;
	mov.u32 	%r52, _ZZ15u_ssymv_specialifPfiS_ifS_iE4buff;
	add.s32 	%r9, %r52, %r51;
	st.shared.f32 	[%r9+124], %f52;
	shl.b32 	%r10, %r2, 3;
	add.s32 	%r53, %r10, 8;
	setp.ge.u32 	%p3, %r10, %r53;
	shl.b32 	%r54, %r1, 7;
	sub.s32 	%r55, %r5, %r54;
	mad.lo.s32 	%r11, %r2, 1056, %r55;
	@%p3 bra 	$L__BB3_20;
	setp.ge.u32 	%p4, %r10, %r1;
	shl.b32 	%r56, %r10, 2;
	add.s32 	%r12, %r5, %r56;
	@%p4 bra 	$L__BB3_6;
	ld.shared.f32 	%f53, [%r11];
	st.shared.f32 	[%r12], %f53;
$L__BB3_6:
	add.s32 	%r57, %r10, 1;
	setp.ge.u32 	%p5, %r57, %r1;
	@%p5 bra 	$L__BB3_8;
	ld.shared.f32 	%f54, [%r11+132];
	st.shared.f32 	[%r12+4], %f54;
$L__BB3_8:
	add.s32 	%r58, %r10, 2;
	setp.ge.u32 	%p6, %r58, %r1;
	@%p6 bra 	$L__BB3_10;
	ld.shared.f32 	%f55, [%r11+264];
	st.shared.f32 	[%r12+8], %f55;
$L__BB3_10:
	add.s32 	%r59, %r10, 3;
	setp.ge.u32 	%p7, %r59, %r1;
	@%p7 bra 	$L__BB3_12;
	ld.shared.f32 	%f56, [%r11+396];
	st.shared.f32 	[%r12+12], %f56;
$L__BB3_12:
	add.s32 	%r60, %r10, 4;
	setp.ge.u32 	%p8, %r60, %r1;
	@%p8 bra 	$L__BB3_14;
	ld.shared.f32 	%f57, [%r11+528];
	st.shared.f32 	[%r12+16], %f57;
$L__BB3_14:
	add.s32 	%r61, %r10, 5;
	setp.ge.u32 	%p9, %r61, %r1;
	@%p9 bra 	$L__BB3_16;
	ld.shared.f32 	%f58, [%r11+660];
	st.shared.f32 	[%r12+20], %f58;
$L__BB3_16:
	add.s32 	%r62, %r10, 6;
	setp.ge.u32 	%p10, %r62, %r1;
	@%p10 bra 	$L__BB3_18;
	ld.shared.f32 	%f59, [%r11+792];
	st.shared.f32 	[%r12+24], %f59;
$L__BB3_18:
	add.s32 	%r63, %r10, 7;
	setp.ge.u32 	%p11, %r63, %r1;
	@%p11 bra 	$L__BB3_20;
	ld.shared.f32 	%f60, [%r11+924];
	st.shared.f32 	[%r12+28], %f60;
$L__BB3_20:
	bar.sync 	0;
	shl.b32 	%r64, %r10, 2;
	add.s32 	%r65, %r5, %r64;
	ld.shared.f32 	%f61, [%r65];
	add.s32 	%r13, %r52, %r64;
	ld.shared.f32 	%f62, [%r13];
	fma.rn.f32 	%f63, %f61, %f62, %f126;
	ld.shared.f32 	%f64, [%r65+4];
	ld.shared.f32 	%f65, [%r13+4];
	fma.rn.f32 	%f66, %f64, %f65, %f63;
	ld.shared.f32 	%f67, [%r65+8];
	ld.shared.f32 	%f68, [%r13+8];
	fma.rn.f32 	%f69, %f67, %f68, %f66;
	ld.shared.f32 	%f70, [%r65+12];
	ld.shared.f32 	%f71, [%r13+12];
	fma.rn.f32 	%f72, %f70, %f71, %f69;
	ld.shared.f32 	%f73, [%r65+16];
	ld.shared.f32 	%f74, [%r13+16];
	fma.rn.f32 	%f75, %f73, %f74, %f72;
	ld.shared.f32 	%f76, [%r65+20];
	ld.shared.f32 	%f77, [%r13+20];
	fma.rn.f32 	%f78, %f76, %f77, %f75;
	ld.shared.f32 	%f79, [%r65+24];
	ld.shared.f32 	%f80, [%r13+24];
	fma.rn.f32 	%f81, %f79, %f80, %f78;
	ld.shared.f32 	%f82, [%r65+28];
	ld.shared.f32 	%f83, [%r13+28];
	fma.rn.f32 	%f128, %f82, %f83, %f81;
	bar.sync 	0;
	add.s32 	%r71, %r72, 32;
	setp.ge.s32 	%p12, %r71, %r20;
	@%p12 bra 	$L__BB3_23;
	mov.u32 	%r67, _ZZ15u_ssymv_specialifPfiS_ifS_iE2la;
	mad.lo.s32 	%r68, %r3, 132, %r67;
	mad.lo.s32 	%r15, %r2, -924, %r11;
	add.s32 	%r16, %r68, %r64;
	add.s64 	%rd71, %rd70, -128;
	cvt.s64.s32 	%rd17, %r72;
$L__BB3_22:
	mov.u32 	%r17, %r71;
	cvt.s64.s32 	%rd53, %r72;
	sub.s64 	%rd54, %rd17, %rd53;
	shl.b64 	%rd55, %rd54, 2;
	add.s64 	%rd56, %rd15, %rd55;
	ld.global.f32 	%f84, [%rd56+-128];
	st.shared.f32 	[%r9+124], %f84;
	ld.global.f32 	%f85, [%rd71];
	st.shared.f32 	[%r15], %f85;
	add.s64 	%rd57, %rd71, %rd14;
	ld.global.f32 	%f86, [%rd57];
	st.shared.f32 	[%r15+528], %f86;
	add.s64 	%rd58, %rd57, %rd14;
	ld.global.f32 	%f87, [%rd58];
	st.shared.f32 	[%r15+1056], %f87;
	add.s64 	%rd59, %rd58, %rd14;
	ld.global.f32 	%f88, [%rd59];
	st.shared.f32 	[%r15+1584], %f88;
	add.s64 	%rd60, %rd59, %rd14;
	ld.global.f32 	%f89, [%rd60];
	st.shared.f32 	[%r15+2112], %f89;
	add.s64 	%rd61, %rd60, %rd14;
	ld.global.f32 	%f90, [%rd61];
	st.shared.f32 	[%r15+2640], %f90;
	add.s64 	%rd62, %rd61, %rd14;
	ld.global.f32 	%f91, [%rd62];
	st.shared.f32 	[%r15+3168], %f91;
	add.s64 	%rd63, %rd62, %rd14;
	ld.global.f32 	%f92, [%rd63];
	st.shared.f32 	[%r15+3696], %f92;
	bar.sync 	0;
	ld.shared.f32 	%f93, [%r16+4092];
	ld.shared.f32 	%f94, [%r13];
	fma.rn.f32 	%f95, %f93, %f94, %f128;
	ld.shared.f32 	%f96, [%r16+4096];
	ld.shared.f32 	%f97, [%r13+4];
	fma.rn.f32 	%f98, %f96, %f97, %f95;
	ld.shared.f32 	%f99, [%r16+4100];
	ld.shared.f32 	%f100, [%r13+8];
	fma.rn.f32 	%f101, %f99, %f100, %f98;
	ld.shared.f32 	%f102, [%r16+4104];
	ld.shared.f32 	%f103, [%r13+12];
	fma.rn.f32 	%f104, %f102, %f103, %f101;
	ld.shared.f32 	%f105, [%r16+4108];
	ld.shared.f32 	%f106, [%r13+16];
	fma.rn.f32 	%f107, %f105, %f106, %f104;
	ld.shared.f32 	%f108, [%r16+4112];
	ld.shared.f32 	%f109, [%r13+20];
	fma.rn.f32 	%f110, %f108, %f109, %f107;
	ld.shared.f32 	%f111, [%r16+4116];
	ld.shared.f32 	%f112, [%r13+24];
	fma.rn.f32 	%f113, %f111, %f112, %f110;
	ld.shared.f32 	%f114, [%r16+4120];
	ld.shared.f32 	%f115, [%r13+28];
	fma.rn.f32 	%f128, %f114, %f115, %f113;
	bar.sync 	0;
	add.s32 	%r71, %r17, 32;
	add.s64 	%rd71, %rd71, -128;
	setp.lt.s32 	%p13, %r71, %r20;
	mov.u32 	%r72, %r17;
	@%p13 bra 	$L__BB3_22;
$L__BB3_23:
	st.shared.f32 	[%r6], %f128;
	bar.sync 	0;
	setp.ne.s32 	%p14, %r2, 0;
	@%p14 bra 	$L__BB3_25;
	ld.param.u64 	%rd67, [_Z15u_ssymv_specialifPfiS_ifS_i_param_7];
	ld.shared.f32 	%f116, [%r6+4];
	add.f32 	%f117, %f128, %f116;
	ld.shared.f32 	%f118, [%r6+8];
	add.f32 	%f119, %f117, %f118;
	ld.shared.f32 	%f120, [%r6+12];
	add.f32 	%f121, %f119, %f120;
	cvta.to.global.u64 	%rd64, %rd67;
	shl.b64 	%rd65, %rd2, 2;
	add.s64 	%rd66, %rd64, %rd65;
	ld.global.f32 	%f122, [%rd66];
	mul.f32 	%f123, %f8, %f121;
	fma.rn.f32 	%f124, %f9, %f122, %f123;
	st.global.f32 	[%rd66], %f124;
$L__BB3_25:
	ret;

}


// ===== COMPILED SASS (sm_100) =====

	.target	sm_100

	.elftype	@"ET_EXEC"


//--------------------- .note.nv.tkinfo           --------------------------
	.section	.note.nv.tkinfo,"",@"SHT_NOTE"
	.sectionflags	@"SHF_NOTE_NV_TKINFO"
	.tkinfo
        /*0018*/ 	.word	0x00000002
        /*0030*/ 	.string	""
        /*0030*/ 	.string	"ptxas"
        /*0030*/ 	.string	"Cuda compilation tools, release 13.0, V13.0.88"
        /*0030*/ 	.string	"Build cuda_13.0.r13.0/compiler.36424714_0"
        /*0030*/ 	.string	"-arch sm_100 -m 64 "



//--------------------- .note.nv.cuinfo           --------------------------
	.section	.note.nv.cuinfo,"",@"SHT_NOTE"
	.sectionflags	@"SHF_NOTE_NV_CUINFO"
        /*0018*/ 	.short	0x0002
        /*001a*/ 	.short	0x0064
        /*001c*/ 	.short	0x0082
	.zero		2


//--------------------- .nv.info                  --------------------------
	.section	.nv.info,"",@"SHT_CUDA_INFO"
	.align	4


	//----- nvinfo : EIATTR_REGCOUNT
	.align		4
        /*0000*/ 	.byte	0x04, 0x2f
        /*0002*/ 	.short	(.L_1 - .L_0)
	.align		4
.L_0:
        /*0004*/ 	.word	index@(_Z15l_ssymv_specialifPfiS_ifS_i)
        /*0008*/ 	.word	0x00000020


	//----- nvinfo : EIATTR_FRAME_SIZE
	.align		4
.L_1:
        /*000c*/ 	.byte	0x04, 0x11
        /*000e*/ 	.short	(.L_3 - .L_2)
	.align		4
.L_2:
        /*0010*/ 	.word	index@(_Z15l_ssymv_specialifPfiS_ifS_i)
        /*0014*/ 	.word	0x00000000


	//----- nvinfo : EIATTR_REGCOUNT
	.align		4
.L_3:
        /*0018*/ 	.byte	0x04, 0x2f
        /*001a*/ 	.short	(.L_5 - .L_4)
	.align		4
.L_4:
        /*001c*/ 	.word	index@(_Z15l_ssymv_genericifPfiS_ifS_iii)
        /*0020*/ 	.word	0x00000020


	//----- nvinfo : EIATTR_FRAME_SIZE
	.align		4
.L_5:
        /*0024*/ 	.byte	0x04, 0x11
        /*0026*/ 	.short	(.L_7 - .L_6)
	.align		4
.L_6:
        /*0028*/ 	.word	index@(_Z15l_ssymv_genericifPfiS_ifS_iii)
        /*002c*/ 	.word	0x00000000


	//----- nvinfo : EIATTR_REGCOUNT
	.align		4
.L_7:
        /*0030*/ 	.byte	0x04, 0x2f
        /*0032*/ 	.short	(.L_9 - .L_8)
	.align		4
.L_8:
        /*0034*/ 	.word	index@(_Z15u_ssymv_genericifPfiS_ifS_iii)
        /*0038*/ 	.word	0x00000028


	//----- nvinfo : EIATTR_FRAME_SIZE
	.align		4
.L_9:
        /*003c*/ 	.byte	0x04, 0x11
        /*003e*/ 	.short	(.L_11 - .L_10)
	.align		4
.L_10:
        /*0040*/ 	.word	index@(_Z15u_ssymv_genericifPfiS_ifS_iii)
        /*0044*/ 	.word	0x00000000


	//----- nvinfo : EIATTR_REGCOUNT
	.align		4
.L_11:
        /*0048*/ 	.byte	0x04, 0x2f
        /*004a*/ 	.short	(.L_13 - .L_12)
	.align		4
.L_12:
        /*004c*/ 	.word	index@(_Z15u_ssymv_specialifPfiS_ifS_i)
        /*0050*/ 	.word	0x00000028


	//----- nvinfo : EIATTR_FRAME_SIZE
	.align		4
.L_13:
        /*0054*/ 	.byte	0x04, 0x11
        /*0056*/ 	.short	(.L_15 - .L_14)
	.align		4
.L_14:
        /*0058*/ 	.word	index@(_Z15u_ssymv_specialifPfiS_ifS_i)
        /*005c*/ 	.word	0x00000000


	//----- nvinfo : EIATTR_MIN_STACK_SIZE
	.align		4
.L_15:
        /*0060*/ 	.byte	0x04, 0x12
        /*0062*/ 	.short	(.L_17 - .L_16)
	.align		4
.L_16:
        /*0064*/ 	.word	index@(_Z15u_ssymv_specialifPfiS_ifS_i)
        /*0068*/ 	.word	0x00000000


	//----- nvinfo : EIATTR_MIN_STACK_SIZE
	.align		4
.L_17:
        /*006c*/ 	.byte	0x04, 0x12
        /*006e*/ 	.short	(.L_19 - .L_18)
	.align		4
.L_18:
        /*0070*/ 	.word	index@(_Z15u_ssymv_genericifPfiS_ifS_iii)
        /*0074*/ 	.word	0x00000000


	//----- nvinfo : EIATTR_MIN_STACK_SIZE
	.align		4
.L_19:
        /*0078*/ 	.byte	0x04, 0x12
        /*007a*/ 	.short	(.L_21 - .L_20)
	.align		4
.L_20:
        /*007c*/ 	.word	index@(_Z15l_ssymv_genericifPfiS_ifS_iii)
        /*0080*/ 	.word	0x00000000


	//----- nvinfo : EIATTR_MIN_STACK_SIZE
	.align		4
.L_21:
        /*0084*/ 	.byte	0x04, 0x12
        /*0086*/ 	.short	(.L_23 - .L_22)
	.align		4
.L_22:
        /*0088*/ 	.word	index@(_Z15l_ssymv_specialifPfiS_ifS_i)
        /*008c*/ 	.word	0x00000000
.L_23:


//--------------------- .nv.compat                --------------------------
	.section	.nv.compat,"",@"SHT_CUDA_COMPAT_INFO"
	.align	4
        /*0000*/ 	.byte	0x02, 0x09, 0x00, 0x00, 0x02, 0x02, 0x01, 0x00, 0x02, 0x05, 0x05, 0x00, 0x03, 0x07, 0x01, 0x01
        /*0010*/ 	.byte	0x02, 0x03, 0x00, 0x00, 0x02, 0x06, 0x01, 0x00, 0x04, 0x0b, 0x08, 0x00, 0x09, 0x00, 0x00, 0x00
        /*0020*/ 	.byte	0x00, 0x00, 0x00, 0x00


//--------------------- .nv.info._Z15u_ssymv_specialifPfiS_ifS_i --------------------------
	.section	.nv.info._Z15u_ssymv_specialifPfiS_ifS_i,"",@"SHT_CUDA_INFO"
	.sectionflags	@""
	.align	4


	//----- nvinfo : EIATTR_CUDA_API_VERSION
	.align		4
        /*0000*/ 	.byte	0x04, 0x37
        /*0002*/ 	.short	(.L_25 - .L_24)
.L_24:
        /*0004*/ 	.word	0x00000082


	//----- nvinfo : EIATTR_KPARAM_INFO
	.align		4
.L_25:
        /*0008*/ 	.byte	0x04, 0x17
        /*000a*/ 	.short	(.L_27 - .L_26)
.L_26:
        /*000c*/ 	.word	0x00000000
        /*0010*/ 	.short	0x0008
        /*0012*/ 	.short	0x0030
        /*0014*/ 	.byte	0x00, 0xf0, 0x11, 0x00


	//----- nvinfo : EIATTR_KPARAM_INFO
	.align		4
.L_27:
        /*0018*/ 	.byte	0x04, 0x17
        /*001a*/ 	.short	(.L_29 - .L_28)
.L_28:
        /*001c*/ 	.word	0x00000000
        /*0020*/ 	.short	0x0007
        /*0022*/ 	.short	0x0028
        /*0024*/ 	.byte	0x00, 0xf5, 0x21, 0x00


	//----- nvinfo : EIATTR_KPARAM_INFO
	.align		4
.L_29:
        /*0028*/ 	.byte	0x04, 0x17
        /*002a*/ 	.short	(.L_31 - .L_30)
.L_30:
        /*002c*/ 	.word	0x00000000
        /*0030*/ 	.short	0x0006
        /*0032*/ 	.short	0x0024
        /*0034*/ 	.byte	0x00, 0xf0, 0x11, 0x00


	//----- nvinfo : EIATTR_KPARAM_INFO
	.align		4
.L_31:
        /*0038*/ 	.byte	0x04, 0x17
        /*003a*/ 	.short	(.L_33 - .L_32)
.L_32:
        /*003c*/ 	.word	0x00000000
        /*0040*/ 	.short	0x0005
        /*0042*/ 	.short	0x0020
        /*0044*/ 	.byte	0x00, 0xf0, 0x11, 0x00


	//----- nvinfo : EIATTR_KPARAM_INFO
	.align		4
.L_33:
        /*0048*/ 	.byte	0x04, 0x17
        /*004a*/ 	.short	(.L_35 - .L_34)
.L_34:
        /*004c*/ 	.word	0x00000000
        /*0050*/ 	.short	0x0004
        /*0052*/ 	.short	0x0018
        /*0054*/ 	.byte	0x00, 0xf5, 0x21, 0x00


	//----- nvinfo : EIATTR_KPARAM_INFO
	.align		4
.L_35:
        /*0058*/ 	.byte	0x04, 0x17
        /*005a*/ 	.short	(.L_37 - .L_36)
.L_36:
        /*005c*/ 	.word	0x00000000
        /*0060*/ 	.short	0x0003
        /*0062*/ 	.short	0x0010
        /*0064*/ 	.byte	0x00, 0xf0, 0x11, 0x00


	//----- nvinfo : EIATTR_KPARAM_INFO
	.align		4
.L_37:
        /*0068*/ 	.byte	0x04, 0x17
        /*006a*/ 	.short	(.L_39 - .L_38)
.L_38:
        /*006c*/ 	.word	0x00000000
        /*0070*/ 	.short	0x0002
        /*0072*/ 	.short	0x0008
        /*0074*/ 	.byte	0x00, 0xf5, 0x21, 0x00


	//----- nvinfo : EIATTR_KPARAM_INFO
	.align		4
.L_39:
        /*0078*/ 	.byte	0x04, 0x17
        /*007a*/ 	.short	(.L_41 - .L_40)
.L_40:
        /*007c*/ 	.word	0x00000000
        /*0080*/ 	.short	0x0001
        /*0082*/ 	.short	0x0004
        /*0084*/ 	.byte	0x00, 0xf0, 0x11, 0x00


	//----- nvinfo : EIATTR_KPARAM_INFO
	.align		4
.L_41:
        /*0088*/ 	.byte	0x04, 0x17
        /*008a*/ 	.short	(.L_43 - .L_42)
.L_42:
        /*008c*/ 	.word	0x00000000
        /*0090*/ 	.short	0x0000
        /*0092*/ 	.short	0x0000
        /*0094*/ 	.byte	0x00, 0xf0, 0x11, 0x00


	//----- nvinfo : EIATTR_SPARSE_MMA_MASK
	.align		4
.L_43:
        /*0098*/ 	.byte	0x03, 0x50
        /*009a*/ 	.short	0x0000


	//----- nvinfo : EIATTR_MAXREG_COUNT
	.align		4
        /*009c*/ 	.byte	0x03, 0x1b
        /*009e*/ 	.short	0x00ff


	//----- nvinfo : EIATTR_NUM_BARRIERS
	.align		4
        /*00a0*/ 	.byte	0x02, 0x4c
        /*00a2*/ 	.byte	0x01
	.zero		1


	//----- nvinfo : EIATTR_MERCURY_ISA_VERSION
	.align		4
        /*00a4*/ 	.byte	0x03, 0x5f
        /*00a6*/ 	.short	0x0101


	//----- nvinfo : EIATTR_VRC_CTA_INIT_COUNT
	.align		4
        /*00a8*/ 	.byte	0x02, 0x4a
	.zero		1
	.zero		1


	//----- nvinfo : EIATTR_EXIT_INSTR_OFFSETS
	.align		4
        /*00ac*/ 	.byte	0x04, 0x1c
        /*00ae*/ 	.short	(.L_45 - .L_44)


	//   ....[0]....
.L_44:
        /*00b0*/ 	.word	0x00002450


	//   ....[1]....
        /*00b4*/ 	.word	0x00002560


	//----- nvinfo : EIATTR_CRS_STACK_SIZE
	.align		4
.L_45:
        /*00b8*/ 	.byte	0x04, 0x1e
        /*00ba*/ 	.short	(.L_47 - .L_46)
.L_46:
        /*00bc*/ 	.word	0x00000000


	//----- nvinfo : EIATTR_CBANK_PARAM_SIZE
	.align		4
.L_47:
        /*00c0*/ 	.byte	0x03, 0x19
        /*00c2*/ 	.short	0x0034


	//----- nvinfo : EIATTR_PARAM_CBANK
	.align		4
        /*00c4*/ 	.byte	0x04, 0x0a
        /*00c6*/ 	.short	(.L_49 - .L_48)
	.align		4
.L_48:
        /*00c8*/ 	.word	index@(.nv.constant0._Z15u_ssymv_specialifPfiS_ifS_i)
        /*00cc*/ 	.short	0x0380
        /*00ce*/ 	.short	0x0034


	//----- nvinfo : EIATTR_SW_WAR
	.align		4
.L_49:
        /*00d0*/ 	.byte	0x04, 0x36
        /*00d2*/ 	.short	(.L_51 - .L_50)
.L_50:
        /*00d4*/ 	.word	0x00000008
.L_51:


//--------------------- .nv.info._Z15u_ssymv_genericifPfiS_ifS_iii --------------------------
	.section	.nv.info._Z15u_ssymv_genericifPfiS_ifS_iii,"",@"SHT_CUDA_INFO"
	.sectionflags	@""
	.align	4


	//----- nvinfo : EIATTR_CUDA_API_VERSION
	.align		4
        /*0000*/ 	.byte	0x04, 0x37
        /*0002*/ 	.short	(.L_53 - .L_52)
.L_52:
        /*0004*/ 	.word	0x00000082


	//----- nvinfo : EIATTR_KPARAM_INFO
	.align		4
.L_53:
        /*0008*/ 	.byte	0x04, 0x17
        /*000a*/ 	.short	(.L_55 - .L_54)
.L_54:
        /*000c*/ 	.word	0x00000000
        /*0010*/ 	.short	0x000a
        /*0012*/ 	.short	0x0038
        /*0014*/ 	.byte	0x00, 0xf0, 0x11, 0x00


	//----- nvinfo : EIATTR_KPARAM_INFO
	.align		4
.L_55:
        /*0018*/ 	.byte	0x04, 0x17
        /*001a*/ 	.short	(.L_57 - .L_56)
.L_56:
        /*001c*/ 	.word	0x00000000
        /*0020*/ 	.short	0x0009
        /*0022*/ 	.short	0x0034
        /*0024*/ 	.byte	0x00, 0xf0, 0x11, 0x00


	//----- nvinfo : EIATTR_KPARAM_INFO
	.align		4
.L_57:
        /*0028*/ 	.byte	0x04, 0x17
        /*002a*/ 	.short	(.L_59 - .L_58)
.L_58:
        /*002c*/ 	.word	0x00000000
        /*0030*/ 	.short	0x0008
        /*0032*/ 	.short	0x0030
        /*0034*/ 	.byte	0x00, 0xf0, 0x11, 0x00


	//----- nvinfo : EIATTR_KPARAM_INFO
	.align		4
.L_59:
        /*0038*/ 	.byte	0x04, 0x17
        /*003a*/ 	.short	(.L_61 - .L_60)
.L_60:
        /*003c*/ 	.word	0x00000000
        /*0040*/ 	.short	0x0007
        /*0042*/ 	.short	0x0028
        /*0044*/ 	.byte	0x00, 0xf5, 0x21, 0x00


	//----- nvinfo : EIATTR_KPARAM_INFO
	.align		4
.L_61:
        /*0048*/ 	.byte	0x04, 0x17
        /*004a*/ 	.short	(.L_63 - .L_62)
.L_62:
        /*004c*/ 	.word	0x00000000
        /*0050*/ 	.short	0x0006
        /*0052*/ 	.short	0x0024
        /*0054*/ 	.byte	0x00, 0xf0, 0x11, 0x00


	//----- nvinfo : EIATTR_KPARAM_INFO
	.align		4
.L_63:
        /*0058*/ 	.byte	0x04, 0x17
        /*005a*/ 	.short	(.L_65 - .L_64)
.L_64:
        /*005c*/ 	.word	0x00000000
        /*0060*/ 	.short	0x0005
        /*0062*/ 	.short	0x0020
        /*0064*/ 	.byte	0x00, 0xf0, 0x11, 0x00


	//----- nvinfo : EIATTR_KPARAM_INFO
	.align		4
.L_65:
        /*0068*/ 	.byte	0x04, 0x17
        /*006a*/ 	.short	(.L_67 - .L_66)
.L_66:
        /*006c*/ 	.word	0x00000000
        /*0070*/ 	.short	0x0004
        /*0072*/ 	.short	0x0018
        /*0074*/ 	.byte	0x00, 0xf5, 0x21, 0x00


	//----- nvinfo : EIATTR_KPARAM_INFO
	.align		4
.L_67:
        /*0078*/ 	.byte	0x04, 0x17
        /*007a*/ 	.short	(.L_69 - .L_68)
.L_68:
        /*007c*/ 	.word	0x00000000
        /*0080*/ 	.short	0x0003
        /*0082*/ 	.short	0x0010
        /*0084*/ 	.byte	0x00, 0xf0, 0x11, 0x00


	//----- nvinfo : EIATTR_KPARAM_INFO
	.align		4
.L_69:
        /*0088*/ 	.byte	0x04, 0x17
        /*008a*/ 	.short	(.L_71 - .L_70)
.L_70:
        /*008c*/ 	.word	0x00000000
        /*0090*/ 	.short	0x0002
        /*0092*/ 	.short	0x0008
        /*0094*/ 	.byte	0x00, 0xf5, 0x21, 0x00


	//----- nvinfo : EIATTR_KPARAM_INFO
	.align		4
.L_71:
        /*0098*/ 	.byte	0x04, 0x17
        /*009a*/ 	.short	(.L_73 - .L_72)
.L_72:
        /*009c*/ 	.word	0x00000000
        /*00a0*/ 	.short	0x0001
        /*00a2*/ 	.short	0x0004
        /*00a4*/ 	.byte	0x00, 0xf0, 0x11, 0x00


	//----- nvinfo : EIATTR_KPARAM_INFO
	.align		4
.L_73:
        /*00a8*/ 	.byte	0x04, 0x17
        /*00aa*/ 	.short	(.L_75 - .L_74)
.L_74:
        /*00ac*/ 	.word	0x00000000
        /*00b0*/ 	.short	0x0000
        /*00b2*/ 	.short	0x0000
        /*00b4*/ 	.byte	0x00, 0xf0, 0x11, 0x00


	//----- nvinfo : EIATTR_SPARSE_MMA_MASK
	.align		4
.L_75:
        /*00b8*/ 	.byte	0x03, 0x50
        /*00ba*/ 	.short	0x0000


	//----- nvinfo : EIATTR_MAXREG_COUNT
	.align		4
        /*00bc*/ 	.byte	0x03, 0x1b
        /*00be*/ 	.short	0x00ff


	//----- nvinfo : EIATTR_NUM_BARRIERS
	.align		4
        /*00c0*/ 	.byte	0x02, 0x4c
        /*00c2*/ 	.byte	0x01
	.zero		1


	//----- nvinfo : EIATTR_MERCURY_ISA_VERSION
	.align		4
        /*00c4*/ 	.byte	0x03, 0x5f
        /*00c6*/ 	.short	0x0101


	//----- nvinfo : EIATTR_VRC_CTA_INIT_COUNT
	.align		4
        /*00c8*/ 	.byte	0x02, 0x4a
	.zero		1
	.zero		1


	//----- nvinfo : EIATTR_EXIT_INSTR_OFFSETS
	.align		4
        /*00cc*/ 	.byte	0x04, 0x1c
        /*00ce*/ 	.short	(.L_77 - .L_76)


	//   ....[0]....
.L_76:
        /*00d0*/ 	.word	0x00001f30


	//   ....[1]....
        /*00d4*/ 	.word	0x00001f60


	//   ....[2]....
        /*00d8*/ 	.word	0x00002060


	//   ....[3]....
        /*00dc*/ 	.word	0x00003bc0


	//   ....[4]....
        /*00e0*/ 	.word	0x00003cc0


	//----- nvinfo : EIATTR_CRS_STACK_SIZE
	.align		4
.L_77:
        /*00e4*/ 	.byte	0x04, 0x1e
        /*00e6*/ 	.short	(.L_79 - .L_78)
.L_78:
        /*00e8*/ 	.word	0x00000000


	//----- nvinfo : EIATTR_CBANK_PARAM_SIZE
	.align		4
.L_79:
        /*00ec*/ 	.byte	0x03, 0x19
        /*00ee*/ 	.short	0x003c


	//----- nvinfo : EIATTR_PARAM_CBANK
	.align		4
        /*00f0*/ 	.byte	0x04, 0x0a
        /*00f2*/ 	.short	(.L_81 - .L_80)
	.align		4
.L_80:
        /*00f4*/ 	.word	index@(.nv.constant0._Z15u_ssymv_genericifPfiS_ifS_iii)
        /*00f8*/ 	.short	0x0380
        /*00fa*/ 	.short	0x003c


	//----- nvinfo : EIATTR_SW_WAR
	.align		4
.L_81:
        /*00fc*/ 	.byte	0x04, 0x36
        /*00fe*/ 	.short	(.L_83 - .L_82)
.L_82:
        /*0100*/ 	.word	0x00000008
.L_83:


//--------------------- .nv.info._Z15l_ssymv_genericifPfiS_ifS_iii --------------------------
	.section	.nv.info._Z15l_ssymv_genericifPfiS_ifS_iii,"",@"SHT_CUDA_INFO"
	.sectionflags	@""
	.align	4


	//----- nvinfo : EIATTR_CUDA_API_VERSION
	.align		4
        /*0000*/ 	.byte	0x04, 0x37
        /*0002*/ 	.short	(.L_85 - .L_84)
.L_84:
        /*0004*/ 	.word	0x00000082


	//----- nvinfo : EIATTR_KPARAM_INFO
	.align		4
.L_85:
        /*0008*/ 	.byte	0x04, 0x17
        /*000a*/ 	.short	(.L_87 - .L_86)
.L_86:
        /*000c*/ 	.word	0x00000000
        /*0010*/ 	.short	0x000a
        /*0012*/ 	.short	0x0038
        /*0014*/ 	.byte	0x00, 0xf0, 0x11, 0x00


	//----- nvinfo : EIATTR_KPARAM_INFO
	.align		4
.L_87:
        /*0018*/ 	.byte	0x04, 0x17
        /*001a*/ 	.short	(.L_89 - .L_88)
.L_88:
        /*001c*/ 	.word	0x00000000
        /*0020*/ 	.short	0x0009
        /*0022*/ 	.short	0x0034
        /*0024*/ 	.byte	0x00, 0xf0, 0x11, 0x00


	//----- nvinfo : EIATTR_KPARAM_INFO
	.align		4
.L_89:
        /*0028*/ 	.byte	0x04, 0x17
        /*002a*/ 	.short	(.L_91 - .L_90)
.L_90:
        /*002c*/ 	.word	0x00000000
        /*0030*/ 	.short	0x0008
        /*0032*/ 	.short	0x0030
        /*0034*/ 	.byte	0x00, 0xf0, 0x11, 0x00


	//----- nvinfo : EIATTR_KPARAM_INFO
	.align		4
.L_91:
        /*0038*/ 	.byte	0x04, 0x17
        /*003a*/ 	.short	(.L_93 - .L_92)
.L_92:
        /*003c*/ 	.word	0x00000000
        /*0040*/ 	.short	0x0007
        /*0042*/ 	.short	0x0028
        /*0044*/ 	.byte	0x00, 0xf5, 0x21, 0x00


	//----- nvinfo : EIATTR_KPARAM_INFO
	.align		4
.L_93:
        /*0048*/ 	.byte	0x04, 0x17
        /*004a*/ 	.short	(.L_95 - .L_94)
.L_94:
        /*004c*/ 	.word	0x00000000
        /*0050*/ 	.short	0x0006
        /*0052*/ 	.short	0x0024
        /*0054*/ 	.byte	0x00, 0xf0, 0x11, 0x00


	//----- nvinfo : EIATTR_KPARAM_INFO
	.align		4
.L_95:
        /*0058*/ 	.byte	0x04, 0x17
        /*005a*/ 	.short	(.L_97 - .L_96)
.L_96:
        /*005c*/ 	.word	0x00000000
        /*0060*/ 	.short	0x0005
        /*0062*/ 	.short	0x0020
        /*0064*/ 	.byte	0x00, 0xf0, 0x11, 0x00


	//----- nvinfo : EIATTR_KPARAM_INFO
	.align		4
.L_97:
        /*0068*/ 	.byte	0x04, 0x17
        /*006a*/ 	.short	(.L_99 - .L_98)
.L_98:
        /*006c*/ 	.word	0x00000000
        /*0070*/ 	.short	0x0004
        /*0072*/ 	.short	0x0018
        /*0074*/ 	.byte	0x00, 0xf5, 0x21, 0x00


	//----- nvinfo : EIATTR_KPARAM_INFO
	.align		4
.L_99:
        /*0078*/ 	.byte	0x04, 0x17
        /*007a*/ 	.short	(.L_101 - .L_100)
.L_100:
        /*007c*/ 	.word	0x00000000
        /*0080*/ 	.short	0x0003
        /*0082*/ 	.short	0x0010
        /*0084*/ 	.byte	0x00, 0xf0, 0x11, 0x00


	//----- nvinfo : EIATTR_KPARAM_INFO
	.align		4
.L_101:
        /*0088*/ 	.byte	0x04, 0x17
        /*008a*/ 	.short	(.L_103 - .L_102)
.L_102:
        /*008c*/ 	.word	0x00000000
        /*0090*/ 	.short	0x0002
        /*0092*/ 	.short	0x0008
        /*0094*/ 	.byte	0x00, 0xf5, 0x21, 0x00


	//----- nvinfo : EIATTR_KPARAM_INFO
	.align		4
.L_103:
        /*0098*/ 	.byte	0x04, 0x17
        /*009a*/ 	.short	(.L_105 - .L_104)
.L_104:
        /*009c*/ 	.word	0x00000000
        /*00a0*/ 	.short	0x0001
        /*00a2*/ 	.short	0x0004
        /*00a4*/ 	.byte	0x00, 0xf0, 0x11, 0x00


	//----- nvinfo : EIATTR_KPARAM_INFO
	.align		4
.L_105:
        /*00a8*/ 	.byte	0x04, 0x17
        /*00aa*/ 	.short	(.L_107 - .L_106)
.L_106:
        /*00ac*/ 	.word	0x00000000
        /*00b0*/ 	.short	0x0000
        /*00b2*/ 	.short	0x0000
        /*00b4*/ 	.byte	0x00, 0xf0, 0x11, 0x00


	//----- nvinfo : EIATTR_SPARSE_MMA_MASK
	.align		4
.L_107:
        /*00b8*/ 	.byte	0x03, 0x50
        /*00ba*/ 	.short	0x0000


	//----- nvinfo : EIATTR_MAXREG_COUNT
	.align		4
        /*00bc*/ 	.byte	0x03, 0x1b
        /*00be*/ 	.short	0x00ff


	//----- nvinfo : EIATTR_NUM_BARRIERS
	.align		4
        /*00c0*/ 	.byte	0x02, 0x4c
        /*00c2*/ 	.byte	0x01
	.zero		1


	//----- nvinfo : EIATTR_MERCURY_ISA_VERSION
	.align		4
        /*00c4*/ 	.byte	0x03, 0x5f
        /*00c6*/ 	.short	0x0101


	//----- nvinfo : EIATTR_VRC_CTA_INIT_COUNT
	.align		4
        /*00c8*/ 	.byte	0x02, 0x4a
	.zero		1
	.zero		1


	//----- nvinfo : EIATTR_EXIT_INSTR_OFFSETS
	.align		4
        /*00cc*/ 	.byte	0x04, 0x1c
        /*00ce*/ 	.short	(.L_109 - .L_108)


	//   ....[0]....
.L_108:
        /*00d0*/ 	.word	0x00001c60


	//   ....[1]....
        /*00d4*/ 	.word	0x00001c70


	//   ....[2]....
        /*00d8*/ 	.word	0x00001d60


	//   ....[3]....
        /*00dc*/ 	.word	0x00003530


	//   ....[4]....
        /*00e0*/ 	.word	0x00003640


	//----- nvinfo : EIATTR_CRS_STACK_SIZE
	.align		4
.L_109:
        /*00e4*/ 	.byte	0x04, 0x1e
        /*00e6*/ 	.short	(.L_111 - .L_110)
.L_110:
        /*00e8*/ 	.word	0x00000000


	//----- nvinfo : EIATTR_CBANK_PARAM_SIZE
	.align		4
.L_111:
        /*00ec*/ 	.byte	0x03, 0x19
        /*00ee*/ 	.short	0x003c


	//----- nvinfo : EIATTR_PARAM_CBANK
	.align		4
        /*00f0*/ 	.byte	0x04, 0x0a
        /*00f2*/ 	.short	(.L_113 - .L_112)
	.align		4
.L_112:
        /*00f4*/ 	.word	index@(.nv.constant0._Z15l_ssymv_genericifPfiS_ifS_iii)
        /*00f8*/ 	.short	0x0380
        /*00fa*/ 	.short	0x003c


	//----- nvinfo : EIATTR_SW_WAR
	.align		4
.L_113:
        /*00fc*/ 	.byte	0x04, 0x36
        /*00fe*/ 	.short	(.L_115 - .L_114)
.L_114:
        /*0100*/ 	.word	0x00000008
.L_115:


//--------------------- .nv.info._Z15l_ssymv_specialifPfiS_ifS_i --------------------------
	.section	.nv.info._Z15l_ssymv_specialifPfiS_ifS_i,"",@"SHT_CUDA_INFO"
	.sectionflags	@""
	.align	4


	//----- nvinfo : EIATTR_CUDA_API_VERSION
	.align		4
        /*0000*/ 	.byte	0x04, 0x37
        /*0002*/ 	.short	(.L_117 - .L_116)
.L_116:
        /*0004*/ 	.word	0x00000082


	//----- nvinfo : EIATTR_KPARAM_INFO
	.align		4
.L_117:
        /*0008*/ 	.byte	0x04, 0x17
        /*000a*/ 	.short	(.L_119 - .L_118)
.L_118:
        /*000c*/ 	.word	0x00000000
        /*0010*/ 	.short	0x0008
        /*0012*/ 	.short	0x0030
        /*0014*/ 	.byte	0x00, 0xf0, 0x11, 0x00


	//----- nvinfo : EIATTR_KPARAM_INFO
	.align		4
.L_119:
        /*0018*/ 	.byte	0x04, 0x17
        /*001a*/ 	.short	(.L_121 - .L_120)
.L_120:
        /*001c*/ 	.word	0x00000000
        /*0020*/ 	.short	0x0007
        /*0022*/ 	.short	0x0028
        /*0024*/ 	.byte	0x00, 0xf5, 0x21, 0x00


	//----- nvinfo : EIATTR_KPARAM_INFO
	.align		4
.L_121:
        /*0028*/ 	.byte	0x04, 0x17
        /*002a*/ 	.short	(.L_123 - .L_122)
.L_122:
        /*002c*/ 	.word	0x00000000
        /*0030*/ 	.short	0x0006
        /*0032*/ 	.short	0x0024
        /*0034*/ 	.byte	0x00, 0xf0, 0x11, 0x00


	//----- nvinfo : EIATTR_KPARAM_INFO
	.align		4
.L_123:
        /*0038*/ 	.byte	0x04, 0x17
        /*003a*/ 	.short	(.L_125 - .L_124)
.L_124:
        /*003c*/ 	.word	0x00000000
        /*0040*/ 	.short	0x0005
        /*0042*/ 	.short	0x0020
        /*0044*/ 	.byte	0x00, 0xf0, 0x11, 0x00


	//----- nvinfo : EIATTR_KPARAM_INFO
	.align		4
.L_125:
        /*0048*/ 	.byte	0x04, 0x17
        /*004a*/ 	.short	(.L_127 - .L_126)
.L_126:
        /*004c*/ 	.word	0x00000000
        /*0050*/ 	.short	0x0004
        /*0052*/ 	.short	0x0018
        /*0054*/ 	.byte	0x00, 0xf5, 0x21, 0x00


	//----- nvinfo : EIATTR_KPARAM_INFO
	.align		4
.L_127:
        /*0058*/ 	.byte	0x04, 0x17
        /*005a*/ 	.short	(.L_129 - .L_128)
.L_128:
        /*005c*/ 	.word	0x00000000
        /*0060*/ 	.short	0x0003
        /*0062*/ 	.short	0x0010
        /*0064*/ 	.byte	0x00, 0xf0, 0x11, 0x00


	//----- nvinfo : EIATTR_KPARAM_INFO
	.align		4
.L_129:
        /*0068*/ 	.byte	0x04, 0x17
        /*006a*/ 	.short	(.L_131 - .L_130)
.L_130:
        /*006c*/ 	.word	0x00000000
        /*0070*/ 	.short	0x0002
        /*0072*/ 	.short	0x0008
        /*0074*/ 	.byte	0x00, 0xf5, 0x21, 0x00


	//----- nvinfo : EIATTR_KPARAM_INFO
	.align		4
.L_131:
        /*0078*/ 	.byte	0x04, 0x17
        /*007a*/ 	.short	(.L_133 - .L_132)
.L_132:
        /*007c*/ 	.word	0x00000000
        /*0080*/ 	.short	0x0001
        /*0082*/ 	.short	0x0004
        /*0084*/ 	.byte	0x00, 0xf0, 0x11, 0x00


	//----- nvinfo : EIATTR_KPARAM_INFO
	.align		4
.L_133:
        /*0088*/ 	.byte	0x04, 0x17
        /*008a*/ 	.short	(.L_135 - .L_134)
.L_134:
        /*008c*/ 	.word	0x00000000
        /*0090*/ 	.short	0x0000
        /*0092*/ 	.short	0x0000
        /*0094*/ 	.byte	0x00, 0xf0, 0x11, 0x00


	//----- nvinfo : EIATTR_SPARSE_MMA_MASK
	.align		4
.L_135:
        /*0098*/ 	.byte	0x03, 0x50
        /*009a*/ 	.short	0x0000


	//----- nvinfo : EIATTR_MAXREG_COUNT
	.align		4
        /*009c*/ 	.byte	0x03, 0x1b
        /*009e*/ 	.short	0x00ff


	//----- nvinfo : EIATTR_NUM_BARRIERS
	.align		4
        /*00a0*/ 	.byte	0x02, 0x4c
        /*00a2*/ 	.byte	0x01
	.zero		1


	//----- nvinfo : EIATTR_MERCURY_ISA_VERSION
	.align		4
        /*00a4*/ 	.byte	0x03, 0x5f
        /*00a6*/ 	.short	0x0101


	//----- nvinfo : EIATTR_VRC_CTA_INIT_COUNT
	.align		4
        /*00a8*/ 	.byte	0x02, 0x4a
	.zero		1
	.zero		1


	//----- nvinfo : EIATTR_EXIT_INSTR_OFFSETS
	.align		4
        /*00ac*/ 	.byte	0x04, 0x1c
        /*00ae*/ 	.short	(.L_137 - .L_136)


	//   ....[0]....
.L_136:
        /*00b0*/ 	.word	0x00001320


	//   ....[1]....
        /*00b4*/ 	.word	0x00001430


	//----- nvinfo : EIATTR_CRS_STACK_SIZE
	.align		4
.L_137:
        /*00b8*/ 	.byte	0x04, 0x1e
        /*00ba*/ 	.short	(.L_139 - .L_138)
.L_138:
        /*00bc*/ 	.word	0x00000000


	//----- nvinfo : EIATTR_CBANK_PARAM_SIZE
	.align		4
.L_139:
        /*00c0*/ 	.byte	0x03, 0x19
        /*00c2*/ 	.short	0x0034


	//----- nvinfo : EIATTR_PARAM_CBANK
	.align		4
        /*00c4*/ 	.byte	0x04, 0x0a
        /*00c6*/ 	.short	(.L_141 - .L_140)
	.align		4
.L_140:
        /*00c8*/ 	.word	index@(.nv.constant0._Z15l_ssymv_specialifPfiS_ifS_i)
        /*00cc*/ 	.short	0x0380
        /*00ce*/ 	.short	0x0034


	//----- nvinfo : EIATTR_SW_WAR
	.align		4
.L_141:
        /*00d0*/ 	.byte	0x04, 0x36
        /*00d2*/ 	.short	(.L_143 - .L_142)
.L_142:
        /*00d4*/ 	.word	0x00000008
.L_143:


//--------------------- .nv.callgraph             --------------------------
	.section	.nv.callgraph,"",@"SHT_CUDA_CALLGRAPH"
	.align	4
	.sectionentsize	8
	.align		4
        /*0000*/ 	.word	0x00000000
	.align		4
        /*0004*/ 	.word	0xffffffff
	.align		4
        /*0008*/ 	.word	0x00000000
	.align		4
        /*000c*/ 	.word	0xfffffffe
	.align		4
        /*0010*/ 	.word	0x00000000
	.align		4
        /*0014*/ 	.word	0xfffffffd
	.align		4
        /*0018*/ 	.word	0x00000000
	.align		4
        /*001c*/ 	.word	0xfffffffc


//--------------------- .text._Z15u_ssymv_specialifPfiS_ifS_i --------------------------
	.section	.text._Z15u_ssymv_specialifPfiS_ifS_i,"ax",@progbits
	.align	128
        .global         _Z15u_ssymv_specialifPfiS_ifS_i
        .type           _Z15u_ssymv_specialifPfiS_ifS_i,@function
        .size           _Z15u_ssymv_specialifPfiS_ifS_i,(.L_x_77 - _Z15u_ssymv_specialifPfiS_ifS_i)
        .other          _Z15u_ssymv_specialifPfiS_ifS_i,@"STO_CUDA_ENTRY STV_DEFAULT"
_Z15u_ssymv_specialifPfiS_ifS_i:
.text._Z15u_ssymv_specialifPfiS_ifS_i:
[----:B------:R-:W-:Y:S01]  /*0000*/  LDC R1, c[0x0][0x37c] ;  /* 0x0000df00ff017b82 */ /* 0x000fe20000000800 */
[----:B------:R-:W0:Y:S07]  /*0010*/  S2R R9, SR_TID.Y ;  /* 0x0000000000097919 */ /* 0x000e2e0000002200 */
[----:B------:R-:W1:Y:S01]  /*0020*/  LDC R11, c[0x0][0x380] ;  /* 0x0000e000ff0b7b82 */ /* 0x000e620000000800 */
[----:B------:R-:W2:Y:S01]  /*0030*/  LDCU UR5, c[0x0][0x390] ;  /* 0x00007200ff0577ac */ /* 0x000ea20008000800 */
[----:B------:R-:W-:Y:S01]  /*0040*/  MOV R3, 0x400 ;  /* 0x0000040000037802 */ /* 0x000fe20000000f00 */
[----:B------:R-:W3:Y:S01]  /*0050*/  S2R R21, SR_CTAID.X ;  /* 0x0000000000157919 */ /* 0x000ee20000002500 */
[----:B------:R-:W-:Y:S01]  /*0060*/  HFMA2 R25, -RZ, RZ, 0, 0 ;  /* 0x00000000ff197431 */ /* 0x000fe200000001ff */
[----:B------:R-:W4:Y:S01]  /*0070*/  LDCU.64 UR8, c[0x0][0x388] ;  /* 0x00007100ff0877ac */ /* 0x000f220008000a00 */
[----:B------:R-:W-:Y:S01]  /*0080*/  IADD3 R19, PT, PT, R3, 0x80, RZ ;  /* 0x0000008003137810 */ /* 0x000fe20007ffe0ff */
[----:B------:R-:W5:Y:S01]  /*0090*/  S2R R10, SR_TID.X ;  /* 0x00000000000a7919 */ /* 0x000f620000002100 */
[----:B------:R-:W0:Y:S01]  /*00a0*/  LDCU.64 UR6, c[0x0][0x358] ;  /* 0x00006b00ff0677ac */ /* 0x000e220008000a00 */
[----:B------:R-:W4:Y:S01]  /*00b0*/  S2R R18, SR_CgaCtaId ;  /* 0x0000000000127919 */ /* 0x000f220000008800 */
[----:B-1----:R-:W-:-:S02]  /*00c0*/  SHF.R.S32.HI R2, RZ, 0x1f, R11 ;  /* 0x0000001fff027819 */ /* 0x002fc4000001140b */
[----:B------:R-:W-:Y:S02]  /*00d0*/  IADD3 R0, PT, PT, R11, -0x1, RZ ;  /* 0xffffffff0b007810 */ /* 0x000fe40007ffe0ff */
[----:B------:R-:W-:Y:S02]  /*00e0*/  LEA.HI R2, R2, R11, RZ, 0x5 ;  /* 0x0000000b02027211 */ /* 0x000fe400078f28ff */
[----:B------:R-:W-:Y:S01]  /*00f0*/  SHF.R.S32.HI R20, RZ, 0x1f, R11 ;  /* 0x0000001fff147819 */ /* 0x000fe2000001140b */
[----:B--2---:R-:W-:Y:S01]  /*0100*/  IMAD R0, R0, UR5, RZ ;  /* 0x0000000500007c24 */ /* 0x004fe2000f8e02ff */
[----:B0-----:R-:W-:Y:S02]  /*0110*/  IADD3 R6, PT, PT, RZ, -R9, RZ ;  /* 0x80000009ff067210 */ /* 0x001fe40007ffe0ff */
[----:B---3--:R-:W-:-:S03]  /*0120*/  LOP3.LUT R5, RZ, R21, RZ, 0x33, !PT ;  /* 0x00000015ff057212 */ /* 0x008fc600078e33ff */
[----:B------:R-:W-:Y:S01]  /*0130*/  IMAD R6, R6, UR5, RZ ;  /* 0x0000000506067c24 */ /* 0x000fe2000f8e02ff */
[----:B------:R-:W-:Y:S01]  /*0140*/  SHF.R.S32.HI R4, RZ, 0x1f, R0 ;  /* 0x0000001fff047819 */ /* 0x000fe20000011400 */
[----:B------:R-:W-:Y:S01]  /*0150*/  USHF.L.U32 UR5, UR5, 0x2, URZ ;  /* 0x0000000205057899 */ /* 0x000fe200080006ff */
[----:B-----5:R-:W-:Y:S02]  /*0160*/  LEA R21, R21, R10, 0x5 ;  /* 0x0000000a15157211 */ /* 0x020fe400078e28ff */
[----:B------:R-:W-:Y:S02]  /*0170*/  LEA.HI R2, R2, R5, RZ, 0x1b ;  /* 0x0000000502027211 */ /* 0x000fe400078fd8ff */
[--C-:B------:R-:W-:Y:S02]  /*0180*/  IADD3 R17, P0, P1, R6, R0, R21.reuse ;  /* 0x0000000006117210 */ /* 0x100fe4000791e015 */
[----:B------:R-:W-:Y:S02]  /*0190*/  SHF.R.S32.HI R5, RZ, 0x1f, R21 ;  /* 0x0000001fff057819 */ /* 0x000fe40000011415 */
[----:B------:R-:W-:-:S02]  /*01a0*/  SHF.R.S32.HI R0, RZ, 0x1f, R6 ;  /* 0x0000001fff007819 */ /* 0x000fc40000011406 */
[----:B------:R-:W-:Y:S02]  /*01b0*/  SHF.L.U32 R8, R2, 0x5, RZ ;  /* 0x0000000502087819 */ /* 0x000fe400000006ff */
[----:B------:R-:W-:Y:S02]  /*01c0*/  IADD3.X R4, PT, PT, R0, R4, R5, P0, P1 ;  /* 0x0000000400047210 */ /* 0x000fe400007e2405 */
[----:B------:R-:W-:Y:S02]  /*01d0*/  ISETP.GE.AND P0, PT, R8, 0x1, PT ;  /* 0x000000010800780c */ /* 0x000fe40003f06270 */
[----:B----4-:R-:W-:Y:S02]  /*01e0*/  LEA R19, R18, R19, 0x18 ;  /* 0x0000001312137211 */ /* 0x010fe400078ec0ff */
[----:B------:R-:W-:-:S03]  /*01f0*/  LEA R16, P1, R17, UR8, 0x2 ;  /* 0x0000000811107c11 */ /* 0x000fc6000f8210ff */
[----:B------:R-:W-:Y:S01]  /*0200*/  IMAD R0, R10, 0x84, R19 ;  /* 0x000000840a007824 */ /* 0x000fe200078e0213 */
[----:B------:R-:W-:-:S03]  /*0210*/  LEA.HI.X R17, R17, UR9, R4, 0x2, P1 ;  /* 0x0000000911117c11 */ /* 0x000fc600088f1404 */
[----:B------:R-:W-:Y:S02]  /*0220*/  IMAD R2, R9, 0x4, R0 ;  /* 0x0000000409027824 */ /* 0x000fe400078e0200 */
[----:B------:R-:W-:Y:S05]  /*0230*/  @!P0 BRA `(.L_x_0) ;  /* 0x0000000400288947 */ /* 0x000fea0003800000 */
[----:B------:R-:W0:Y:S01]  /*0240*/  LDCU.64 UR8, c[0x0][0x398] ;  /* 0x00007300ff0877ac */ /* 0x000e220008000a00 */
[----:B------:R-:W-:Y:S01]  /*0250*/  IMAD.WIDE.U32 R4, R10, 0x4, RZ ;  /* 0x000000040a047825 */ /* 0x000fe200078e00ff */
[C---:B------:R-:W-:Y:S02]  /*0260*/  SHF.L.U32 R7, R11.reuse, 0x2, RZ ;  /* 0x000000020b077819 */ /* 0x040fe400000006ff */
[----:B------:R-:W-:Y:S01]  /*0270*/  SHF.L.U64.HI R13, R11, 0x2, R20 ;  /* 0x000000020b0d7819 */ /* 0x000fe20000010214 */
[----:B------:R-:W-:Y:S01]  /*0280*/  IMAD R26, R9, 0x1c, R2 ;  /* 0x0000001c091a7824 */ /* 0x000fe200078e0202 */
[----:B------:R-:W-:Y:S01]  /*0290*/  LEA R29, R18, R3, 0x18 ;  /* 0x00000003121d7211 */ /* 0x000fe200078ec0ff */
[----:B------:R-:W-:Y:S01]  /*02a0*/  UMOV UR4, URZ ;  /* 0x000000ff00047c82 */ /* 0x000fe20008000000 */
[----:B------:R-:W-:Y:S02]  /*02b0*/  MOV R22, R16 ;  /* 0x0000001000167202 */ /* 0x000fe40000000f00 */
[----:B------:R-:W-:Y:S01]  /*02c0*/  MOV R23, R17 ;  /* 0x0000001100177202 */ /* 0x000fe20000000f00 */
[----:B------:R-:W-:Y:S01]  /*02d0*/  IMAD R28, R10, 0x4, R29 ;  /* 0x000000040a1c7824 */ /* 0x000fe200078e021d */
[----:B------:R-:W-:-:S02]  /*02e0*/  IADD3 R27, PT, PT, RZ, -UR5, RZ ;  /* 0x80000005ff1b7c10 */ /* 0x000fc4000fffe0ff */
[----:B------:R-:W-:Y:S02]  /*02f0*/  MOV R25, RZ ;  /* 0x000000ff00197202 */ /* 0x000fe40000000f00 */
[----:B------:R-:W-:Y:S02]  /*0300*/  LEA R29, R9, R29, 0x5 ;  /* 0x0000001d091d7211 */ /* 0x000fe400078e28ff */
[----:B0-----:R-:W-:-:S04]  /*0310*/  IADD3 R24, P0, P1, R7, UR8, -R4 ;  /* 0x0000000807187c10 */ /* 0x001fc8000f91e804 */
[----:B------:R-:W-:Y:S02]  /*0320*/  IADD3.X R4, PT, PT, R13, UR9, ~R5, P0, P1 ;  /* 0x000000090d047c10 */ /* 0x000fe400087e2c05 */
[----:B------:R-:W-:-:S04]  /*0330*/  IADD3 R24, P0, PT, R24, -0x4, RZ ;  /* 0xfffffffc18187810 */ /* 0x000fc80007f1e0ff */
[----:B------:R-:W-:-:S09]  /*0340*/  IADD3.X R31, PT, PT, R4, -0x1, RZ, P0, !PT ;  /* 0xffffffff041f7810 */ /* 0x000fd200007fe4ff */
.L_x_1:
[----:B------:R-:W-:Y:S02]  /*0350*/  MOV R16, R22 ;  /* 0x0000001600107202 */ /* 0x000fe40000000f00 */
[----:B------:R-:W-:-:S03]  /*0360*/  MOV R17, R23 ;  /* 0x0000001700117202 */ /* 0x000fc60000000f00 */
[C---:B------:R-:W-:Y:S01]  /*0370*/  IMAD.WIDE R34, R27.reuse, 0x4, R16 ;  /* 0x000000041b227825 */ /* 0x040fe200078e0210 */
[----:B------:R-:W-:Y:S01]  /*0380*/  MOV R30, R24 ;  /* 0x00000018001e7202 */ /* 0x000fe20000000f00 */
[----:B------:R-:W2:Y:S02]  /*0390*/  LDG.E R37, desc[UR6][R16.64] ;  /* 0x0000000610257981 */ /* 0x000ea4000c1e1900 */
[C---:B------:R-:W-:Y:S02]  /*03a0*/  IMAD.WIDE R32, R27.reuse, 0x4, R34 ;  /* 0x000000041b207825 */ /* 0x040fe400078e0222 */
[----:B------:R-:W3:Y:S02]  /*03b0*/  LDG.E R35, desc[UR6][R34.64] ;  /* 0x0000000622237981 */ /* 0x000ee4000c1e1900 */
[C---:B------:R-:W-:Y:S02]  /*03c0*/  IMAD.WIDE R14, R27.reuse, 0x4, R32 ;  /* 0x000000041b0e7825 */ /* 0x040fe400078e0220 */
[----:B------:R-:W4:Y:S02]  /*03d0*/  LDG.E R33, desc[UR6][R32.64] ;  /* 0x0000000620217981 */ /* 0x000f24000c1e1900 */
[----:B------:R-:W-:-:S02]  /*03e0*/  IMAD.WIDE R12, R27, 0x4, R14 ;  /* 0x000000041b0c7825 */ /* 0x000fc400078e020e */
[----:B------:R-:W5:Y:S04]  /*03f0*/  LDG.E R34, desc[UR6][R30.64] ;  /* 0x000000061e227981 */ /* 0x000f68000c1e1900 */
[----:B------:R-:W5:Y:S01]  /*0400*/  LDG.E R15, desc[UR6][R14.64] ;  /* 0x000000060e0f7981 */ /* 0x000f62000c1e1900 */
[----:B------:R-:W-:-:S03]  /*0410*/  IMAD.WIDE R4, R27, 0x4, R12 ;  /* 0x000000041b047825 */ /* 0x000fc600078e020c */
[----:B------:R-:W5:Y:S01]  /*0420*/  LDG.E R13, desc[UR6][R12.64] ;  /* 0x000000060c0d7981 */ /* 0x000f62000c1e1900 */
[----:B------:R-:W-:-:S03]  /*0430*/  IMAD.WIDE R6, R27, 0x4, R4 ;  /* 0x000000041b067825 */ /* 0x000fc600078e0204 */
[----:B------:R-:W5:Y:S01]  /*0440*/  LDG.E R36, desc[UR6][R4.64] ;  /* 0x0000000604247981 */ /* 0x000f62000c1e1900 */
[----:B------:R-:W-:-:S03]  /*0450*/  IMAD.WIDE R22, R27, 0x4, R6 ;  /* 0x000000041b167825 */ /* 0x000fc600078e0206 */
[----:B------:R-:W5:Y:S04]  /*0460*/  LDG.E R7, desc[UR6][R6.64] ;  /* 0x0000000606077981 */ /* 0x000f68000c1e1900 */
[----:B------:R0:W5:Y:S01]  /*0470*/  LDG.E R12, desc[UR6][R22.64] ;  /* 0x00000006160c7981 */ /* 0x000162000c1e1900 */
[----:B------:R-:W-:-:S06]  /*0480*/  UIADD3 UR4, UPT, UPT, UR4, 0x20, URZ ;  /* 0x0000002004047890 */ /* 0x000fcc000fffe0ff */
[----:B------:R-:W-:Y:S02]  /*0490*/  ISETP.LE.AND P0, PT, R8, UR4, PT ;  /* 0x0000000408007c0c */ /* 0x000fe4000bf03270 */
[----:B------:R-:W-:Y:S01]  /*04a0*/  IADD3 R24, P1, PT, R24, -0x80, RZ ;  /* 0xffffff8018187810 */ /* 0x000fe20007f3e0ff */
[----:B0-----:R-:W-:-:S03]  /*04b0*/  IMAD.WIDE R22, R27, 0x4, R22 ;  /* 0x000000041b167825 */ /* 0x001fc600078e0216 */
[----:B------:R-:W-:Y:S01]  /*04c0*/  IADD3.X R31, PT, PT, R31, -0x1, RZ, P1, !PT ;  /* 0xffffffff1f1f7810 */ /* 0x000fe20000ffe4ff */
[----:B--2---:R-:W-:Y:S04]  /*04d0*/  STS [R2], R37 ;  /* 0x0000002502007388 */ /* 0x004fe80000000800 */
[----:B---3--:R-:W-:Y:S04]  /*04e0*/  STS [R2+0x10], R35 ;  /* 0x0000102302007388 */ /* 0x008fe80000000800 */
[----:B----4-:R-:W-:Y:S04]  /*04f0*/  STS [R2+0x20], R33 ;  /* 0x0000202102007388 */ /* 0x010fe80000000800 */
[----:B-----5:R-:W-:Y:S04]  /*0500*/  STS [R2+0x30], R15 ;  /* 0x0000300f02007388 */ /* 0x020fe80000000800 */
[----:B------:R-:W-:Y:S04]  /*0510*/  STS [R2+0x40], R13 ;  /* 0x0000400d02007388 */ /* 0x000fe80000000800 */
[----:B------:R-:W-:Y:S04]  /*0520*/  STS [R2+0x50], R36 ;  /* 0x0000502402007388 */ /* 0x000fe80000000800 */
[----:B------:R-:W-:Y:S04]  /*0530*/  STS [R2+0x60], R7 ;  /* 0x0000600702007388 */ /* 0x000fe80000000800 */
[----:B------:R-:W-:Y:S04]  /*0540*/  STS [R2+0x70], R12 ;  /* 0x0000700c02007388 */ /* 0x000fe80000000800 */
[----:B------:R-:W-:Y:S01]  /*0550*/  STS [R28], R34 ;  /* 0x000000221c007388 */ /* 0x000fe20000000800 */
[----:B------:R-:W-:Y:S06]  /*0560*/  BAR.SYNC.DEFER_BLOCKING 0x0 ;  /* 0x0000000000007b1d */ /* 0x000fec0000010000 */
[----:B------:R-:W-:Y:S04]  /*0570*/  LDS R14, [R26] ;  /* 0x000000001a0e7984 */ /* 0x000fe80000000800 */
[----:B------:R-:W0:Y:S04]  /*0580*/  LDS.128 R4, [R29] ;  /* 0x000000001d047984 */ /* 0x000e280000000c00 */
[----:B------:R-:W1:Y:S04]  /*0590*/  LDS R35, [R26+0x4] ;  /* 0x000004001a237984 */ /* 0x000e680000000800 */
[----:B------:R-:W2:Y:S04]  /*05a0*/  LDS R33, [R26+0x8] ;  /* 0x000008001a217984 */ /* 0x000ea80000000800 */
[----:B------:R-:W3:Y:S04]  /*05b0*/  LDS R30, [R26+0xc] ;  /* 0x00000c001a1e7984 */ /* 0x000ee80000000800 */
[----:B------:R-:W-:Y:S01]  /*05c0*/  LDS R36, [R26+0x10] ;  /* 0x000010001a247984 */ /* 0x000fe20000000800 */
[----:B0-----:R-:W-:-:S03]  /*05d0*/  FFMA R4, R14, R4, R25 ;  /* 0x000000040e047223 */ /* 0x001fc60000000019 */
[----:B------:R-:W0:Y:S04]  /*05e0*/  LDS.128 R12, [R29+0x10] ;  /* 0x000010001d0c7984 */ /* 0x000e280000000c00 */
[----:B------:R-:W4:Y:S01]  /*05f0*/  LDS R25, [R26+0x14] ;  /* 0x000014001a197984 */ /* 0x000f220000000800 */
[----:B-1----:R-:W-:-:S03]  /*0600*/  FFMA R32, R35, R5, R4 ;  /* 0x0000000523207223 */ /* 0x002fc60000000004 */
[----:B------:R-:W1:Y:S04]  /*0610*/  LDS R5, [R26+0x18] ;  /* 0x000018001a057984 */ /* 0x000e680000000800 */
[----:B------:R-:W5:Y:S01]  /*0620*/  LDS R4, [R26+0x1c] ;  /* 0x00001c001a047984 */ /* 0x000f620000000800 */
[----:B--2---:R-:W-:-:S04]  /*0630*/  FFMA R33, R33, R6, R32 ;  /* 0x0000000621217223 */ /* 0x004fc80000000020 */
[----:B---3--:R-:W-:-:S04]  /*0640*/  FFMA R7, R30, R7, R33 ;  /* 0x000000071e077223 */ /* 0x008fc80000000021 */
[----:B0-----:R-:W-:-:S04]  /*0650*/  FFMA R12, R36, R12, R7 ;  /* 0x0000000c240c7223 */ /* 0x001fc80000000007 */
[----:B----4-:R-:W-:-:S04]  /*0660*/  FFMA R12, R25, R13, R12 ;  /* 0x0000000d190c7223 */ /* 0x010fc8000000000c */
[----:B-1----:R-:W-:-:S04]  /*0670*/  FFMA R5, R5, R14, R12 ;  /* 0x0000000e05057223 */ /* 0x002fc8000000000c */
[----:B-----5:R-:W-:Y:S01]  /*0680*/  FFMA R25, R4, R15, R5 ;  /* 0x0000000f04197223 */ /* 0x020fe20000000005 */
[----:B------:R-:W-:Y:S01]  /*0690*/  IMAD.WIDE R4, R27, 0x20, R16 ;  /* 0x000000201b047825 */ /* 0x000fe200078e0210 */
[----:B------:R-:W-:Y:S06]  /*06a0*/  BAR.SYNC.DEFER_BLOCKING 0x0 ;  /* 0x0000000000007b1d */ /* 0x000fec0000010000 */
[----:B------:R-:W-:Y:S05]  /*06b0*/  @!P0 BRA `(.L_x_1) ;  /* 0xfffffffc00248947 */ /* 0x000fea000383ffff */
[----:B------:R-:W-:Y:S02]  /*06c0*/  MOV R16, R4 ;  /* 0x0000000400107202 */ /* 0x000fe40000000f00 */
[----:B------:R-:W-:-:S07]  /*06d0*/  MOV R17, R5 ;  /* 0x0000000500117202 */ /* 0x000fce0000000f00 */
.L_x_0:
[----:B------:R-:W-:Y:S01]  /*06e0*/  IMAD R2, RZ, RZ, -UR5 ;  /* 0x80000005ff027e24 */ /* 0x000fe2000f8e02ff */
[----:B------:R-:W2:Y:S01]  /*06f0*/  LDG.E R24, desc[UR6][R16.64] ;  /* 0x0000000610187981 */ /* 0x000ea2000c1e1900 */
[----:B------:R-:W0:Y:S02]  /*0700*/  LDCU.64 UR4, c[0x0][0x398] ;  /* 0x00007300ff0477ac */ /* 0x000e240008000a00 */
[----:B------:R-:W-:-:S05]  /*0710*/  IMAD.WIDE R22, R2, 0x4, R16 ;  /* 0x0000000402167825 */ /* 0x000fca00078e0210 */
[----:B------:R-:W3:Y:S01]  /*0720*/  LDG.E R30, desc[UR6][R22.64] ;  /* 0x00000006161e7981 */ /* 0x000ee2000c1e1900 */
[----:B------:R-:W-:-:S04]  /*0730*/  IMAD.WIDE R4, R2, 0x4, R22 ;  /* 0x0000000402047825 */ /* 0x000fc800078e0216 */
[C---:B------:R-:W-:Y:S02]  /*0740*/  IMAD.WIDE R6, R2.reuse, 0x4, R4 ;  /* 0x0000000402067825 */ /* 0x040fe400078e0204 */
[----:B------:R-:W4:Y:S02]  /*0750*/  LDG.E R4, desc[UR6][R4.64] ;  /* 0x0000000604047981 */ /* 0x000f24000c1e1900 */
[C---:B------:R-:W-:Y:S02]  /*0760*/  IMAD.WIDE R12, R2.reuse, 0x4, R6 ;  /* 0x00000004020c7825 */ /* 0x040fe400078e0206 */
[----:B------:R1:W5:Y:S02]  /*0770*/  LDG.E R6, desc[UR6][R6.64] ;  /* 0x0000000606067981 */ /* 0x000364000c1e1900 */
[C---:B------:R-:W-:Y:S02]  /*0780*/  IMAD.WIDE R14, R2.reuse, 0x4, R12 ;  /* 0x00000004020e7825 */ /* 0x040fe400078e020c */
[----:B------:R-:W5:Y:S02]  /*0790*/  LDG.E R12, desc[UR6][R12.64] ;  /* 0x000000060c0c7981 */ /* 0x000f64000c1e1900 */
[----:B------:R-:W-:-:S02]  /*07a0*/  IMAD.WIDE R26, R2, 0x4, R14 ;  /* 0x00000004021a7825 */ /* 0x000fc400078e020e */
[----:B------:R-:W5:Y:S02]  /*07b0*/  LDG.E R14, desc[UR6][R14.64] ;  /* 0x000000060e0e7981 */ /* 0x000f64000c1e1900 */
[----:B------:R-:W-:Y:S02]  /*07c0*/  IMAD.WIDE R28, R2, 0x4, R26 ;  /* 0x00000004021c7825 */ /* 0x000fe400078e021a */
[----:B------:R-:W5:Y:S04]  /*07d0*/  LDG.E R26, desc[UR6][R26.64] ;  /* 0x000000061a1a7981 */ /* 0x000f68000c1e1900 */
[----:B------:R-:W5:Y:S01]  /*07e0*/  LDG.E R28, desc[UR6][R28.64] ;  /* 0x000000061c1c7981 */ /* 0x000f62000c1e1900 */
[----:B-1----:R-:W-:Y:S01]  /*07f0*/  IMAD R7, R9, -0x4, R0 ;  /* 0xfffffffc09077824 */ /* 0x002fe200078e0200 */
[----:B------:R-:W-:-:S04]  /*0800*/  IADD3 R32, PT, PT, -R10, RZ, RZ ;  /* 0x000000ff0a207210 */ /* 0x000fc80007ffe1ff */
[----:B------:R-:W-:-:S04]  /*0810*/  IADD3 R31, P0, PT, R32, R11, RZ ;  /* 0x0000000b201f7210 */ /* 0x000fc80007f1e0ff */
[----:B------:R-:W-:Y:S02]  /*0820*/  LEA.HI.X.SX32 R20, R32, R20, 0x1, P0 ;  /* 0x0000001420147211 */ /* 0x000fe400000f0eff */
[C---:B0-----:R-:W-:Y:S02]  /*0830*/  LEA R22, P0, R31.reuse, UR4, 0x2 ;  /* 0x000000041f167c11 */ /* 0x041fe4000f8010ff */
[----:B------:R-:W-:Y:S02]  /*0840*/  IADD3 R5, PT, PT, -R8, RZ, RZ ;  /* 0x000000ff08057210 */ /* 0x000fe40007ffe1ff */
[----:B------:R-:W-:-:S03]  /*0850*/  LEA.HI.X R23, R31, UR5, R20, 0x2, P0 ;  /* 0x000000051f177c11 */ /* 0x000fc600080f1414 */
[----:B------:R-:W-:Y:S01]  /*0860*/  IMAD.WIDE R22, R5, 0x4, R22 ;  /* 0x0000000405167825 */ /* 0x000fe200078e0216 */
[----:B--2---:R0:W-:Y:S04]  /*0870*/  STS [R7+0x7c], R24 ;  /* 0x00007c1807007388 */ /* 0x0041e80000000800 */
[----:B---3--:R1:W-:Y:S04]  /*0880*/  STS [R7+0x6c], R30 ;  /* 0x00006c1e07007388 */ /* 0x0083e80000000800 */
[----:B----4-:R1:W-:Y:S04]  /*0890*/  STS [R7+0x5c], R4 ;  /* 0x00005c0407007388 */ /* 0x0103e80000000800 */
[----:B-----5:R1:W-:Y:S04]  /*08a0*/  STS [R7+0x4c], R6 ;  /* 0x00004c0607007388 */ /* 0x0203e80000000800 */
[----:B------:R1:W-:Y:S04]  /*08b0*/  STS [R7+0x3c], R12 ;  /* 0x00003c0c07007388 */ /* 0x0003e80000000800 */
[----:B------:R1:W-:Y:S04]  /*08c0*/  STS [R7+0x2c], R14 ;  /* 0x00002c0e07007388 */ /* 0x0003e80000000800 */
[----:B------:R1:W-:Y:S04]  /*08d0*/  STS [R7+0x1c], R26 ;  /* 0x00001c1a07007388 */ /* 0x0003e80000000800 */
[----:B------:R1:W-:Y:S01]  /*08e0*/  STS [R7+0xc], R28 ;  /* 0x00000c1c07007388 */ /* 0x0003e20000000800 */
[----:B------:R-:W-:Y:S06]  /*08f0*/  BAR.SYNC.DEFER_BLOCKING 0x0 ;  /* 0x0000000000007b1d */ /* 0x000fec0000010000 */
[----:B------:R-:W2:Y:S01]  /*0900*/  LDG.E R13, desc[UR6][R22.64+-0x4] ;  /* 0xfffffc06160d7981 */ /* 0x000ea2000c1e1900 */
[----:B------:R-:W-:-:S02]  /*0910*/  LEA R3, R18, R3, 0x18 ;  /* 0x0000000312037211 */ /* 0x000fc400078ec0ff */
[----:B------:R-:W-:-:S03]  /*0920*/  SHF.L.U32 R5, R9, 0x3, RZ ;  /* 0x0000000309057819 */ /* 0x000fc600000006ff */
[----:B------:R-:W-:Y:S01]  /*0930*/  IMAD R20, R10, -0x4, R3 ;  /* 0xfffffffc0a147824 */ /* 0x000fe200078e0203 */
[----:B------:R-:W-:-:S04]  /*0940*/  IADD3 R18, PT, PT, R5, 0x8, RZ ;  /* 0x0000000805127810 */ /* 0x000fc80007ffe0ff */
[----:B------:R-:W-:Y:S01]  /*0950*/  ISETP.GE.U32.AND P0, PT, R5, R18, PT ;  /* 0x000000120500720c */ /* 0x000fe20003f06070 */
[----:B------:R-:W-:Y:S01]  /*0960*/  IMAD R18, R10, -0x80, R0 ;  /* 0xffffff800a127824 */ /* 0x000fe200078e0200 */
[----:B------:R-:W-:Y:S01]  /*0970*/  BSSY.RECONVERGENT B0, `(.L_x_2) ;  /* 0x0000026000007945 */ /* 0x000fe20003800200 */
[C---:B0-----:R-:W-:Y:S02]  /*0980*/  LEA R24, R9.reuse, R0, 0x5 ;  /* 0x0000000009187211 */ /* 0x041fe400078e28ff */
[C---:B------:R-:W-:Y:S01]  /*0990*/  LEA R3, R9.reuse, R3, 0x5 ;  /* 0x0000000309037211 */ /* 0x040fe200078e28ff */
[----:B------:R-:W-:Y:S01]  /*09a0*/  IMAD R18, R9, 0x420, R18 ;  /* 0x0000042009127824 */ /* 0x000fe200078e0212 */
[----:B--2---:R1:W-:Y:S06]  /*09b0*/  STS [R20+0x7c], R13 ;  /* 0x00007c0d14007388 */ /* 0x0043ec0000000800 */
[----:B------:R-:W-:Y:S05]  /*09c0*/  @P0 BRA `(.L_x_3) ;  /* 0x0000000000800947 */ /* 0x000fea0003800000 */
[C---:B------:R-:W-:Y:S01]  /*09d0*/  ISETP.GE.U32.AND P0, PT, R5.reuse, R10, PT ;  /* 0x0000000a0500720c */ /* 0x040fe20003f06070 */
[----:B-1----:R-:W-:Y:S01]  /*09e0*/  VIADD R13, R5, 0x1 ;  /* 0x00000001050d7836 */ /* 0x002fe20000000000 */
[----:B------:R-:W-:Y:S02]  /*09f0*/  LEA R0, R9, R0, 0x5 ;  /* 0x0000000009007211 */ /* 0x000fe400078e28ff */
[----:B------:R-:W-:Y:S02]  /*0a00*/  IADD3 R15, PT, PT, R5, 0x2, RZ ;  /* 0x00000002050f7810 */ /* 0x000fe40007ffe0ff */
[----:B------:R-:W-:Y:S02]  /*0a10*/  ISETP.GE.U32.AND P1, PT, R13, R10, PT ;  /* 0x0000000a0d00720c */ /* 0x000fe40003f26070 */
[C---:B------:R-:W-:Y:S02]  /*0a20*/  IADD3 R27, PT, PT, R5.reuse, 0x3, RZ ;  /* 0x00000003051b7810 */ /* 0x040fe40007ffe0ff */
[----:B------:R-:W-:-:S03]  /*0a30*/  IADD3 R29, PT, PT, R5, 0x4, RZ ;  /* 0x00000004051d7810 */ /* 0x000fc60007ffe0ff */
[----:B------:R-:W0:Y:S04]  /*0a40*/  @!P0 LDS R7, [R18] ;  /* 0x0000000012078984 */ /* 0x000e280000000800 */
[----:B0-----:R-:W-:Y:S01]  /*0a50*/  @!P0 STS [R0], R7 ;  /* 0x0000000700008388 */ /* 0x001fe20000000800 */
[----:B------:R-:W-:-:S03]  /*0a60*/  ISETP.GE.U32.AND P0, PT, R15, R10, PT ;  /* 0x0000000a0f00720c */ /* 0x000fc60003f06070 */
[----:B------:R-:W0:Y:S04]  /*0a70*/  @!P1 LDS R13, [R18+0x84] ;  /* 0x00008400120d9984 */ /* 0x000e280000000800 */
[----:B0-----:R-:W-:Y:S01]  /*0a80*/  @!P1 STS [R0+0x4], R13 ;  /* 0x0000040d00009388 */ /* 0x001fe20000000800 */
[----:B------:R-:W-:-:S05]  /*0a90*/  ISETP.GE.U32.AND P1, PT, R27, R10, PT ;  /* 0x0000000a1b00720c */ /* 0x000fca0003f26070 */
[----:B------:R-:W0:Y:S04]  /*0aa0*/  @!P0 LDS R15, [R18+0x108] ;  /* 0x00010800120f8984 */ /* 0x000e280000000800 */
[----:B0-----:R-:W-:Y:S01]  /*0ab0*/  @!P0 STS [R0+0x8], R15 ;  /* 0x0000080f00008388 */ /* 0x001fe20000000800 */
[-C--:B------:R-:W-:Y:S02]  /*0ac0*/  ISETP.GE.U32.AND P0, PT, R29, R10.reuse, PT ;  /* 0x0000000a1d00720c */ /* 0x080fe40003f06070 */
[----:B------:R-:W-:Y:S01]  /*0ad0*/  IADD3 R29, PT, PT, R5, 0x5, RZ ;  /* 0x00000005051d7810 */ /* 0x000fe20007ffe0ff */
[----:B------:R-:W0:Y:S04]  /*0ae0*/  @!P1 LDS R27, [R18+0x18c] ;  /* 0x00018c00121b9984 */ /* 0x000e280000000800 */
[----:B0-----:R-:W-:Y:S01]  /*0af0*/  @!P1 STS [R0+0xc], R27 ;  /* 0x00000c1b00009388 */ /* 0x001fe20000000800 */
[----:B------:R-:W-:-:S02]  /*0b00*/  ISETP.GE.U32.AND P1, PT, R29, R10, PT ;  /* 0x0000000a1d00720c */ /* 0x000fc40003f26070 */
[----:B------:R-:W-:-:S03]  /*0b10*/  IADD3 R29, PT, PT, R5, 0x6, RZ ;  /* 0x00000006051d7810 */ /* 0x000fc60007ffe0ff */
[----:B------:R-:W0:Y:S01]  /*0b20*/  @!P0 LDS R7, [R18+0x210] ;  /* 0x0002100012078984 */ /* 0x000e220000000800 */
[----:B------:R-:W-:-:S03]  /*0b30*/  VIADD R5, R5, 0x7 ;  /* 0x0000000705057836 */ /* 0x000fc60000000000 */
[----:B0-----:R-:W-:Y:S01]  /*0b40*/  @!P0 STS [R0+0x10], R7 ;  /* 0x0000100700008388 */ /* 0x001fe20000000800 */
[----:B------:R-:W-:-:S03]  /*0b50*/  ISETP.GE.U32.AND P0, PT, R29, R10, PT ;  /* 0x0000000a1d00720c */ /* 0x000fc60003f06070 */
[----:B------:R-:W0:Y:S04]  /*0b60*/  @!P1 LDS R13, [R18+0x294] ;  /* 0x00029400120d9984 */ /* 0x000e280000000800 */
[----:B0-----:R-:W-:Y:S01]  /*0b70*/  @!P1 STS [R0+0x14], R13 ;  /* 0x0000140d00009388 */ /* 0x001fe20000000800 */
[----:B------:R-:W-:-:S05]  /*0b80*/  ISETP.GE.U32.AND P1, PT, R5, R10, PT ;  /* 0x0000000a0500720c */ /* 0x000fca0003f26070 */
[----:B------:R-:W0:Y:S04]  /*0b90*/  @!P0 LDS R15, [R18+0x318] ;  /* 0x00031800120f8984 */ /* 0x000e280000000800 */
[----:B0-----:R-:W-:Y:S04]  /*0ba0*/  @!P0 STS [R0+0x18], R15 ;  /* 0x0000180f00008388 */ /* 0x001fe80000000800 */
[----:B------:R-:W0:Y:S04]  /*0bb0*/  @!P1 LDS R5, [R18+0x39c] ;  /* 0x00039c0012059984 */ /* 0x000e280000000800 */
[----:B0-----:R0:W-:Y:S02]  /*0bc0*/  @!P1 STS [R0+0x1c], R5 ;  /* 0x00001c0500009388 */ /* 0x0011e40000000800 */
.L_x_3:
[----:B------:R-:W-:Y:S05]  /*0bd0*/  BSYNC.RECONVERGENT B0 ;  /* 0x0000000000007941 */ /* 0x000fea0003800200 */
.L_x_2:
[----:B------:R-:W-:Y:S06]  /*0be0*/  BAR.SYNC.DEFER_BLOCKING 0x0 ;  /* 0x0000000000007b1d */ /* 0x000fec0000010000 */
[----:B-1----:R-:W-:Y:S04]  /*0bf0*/  LDS R28, [R24] ;  /* 0x00000000181c7984 */ /* 0x002fe80000000800 */
[----:B0-----:R-:W0:Y:S04]  /*0c00*/  LDS.128 R4, [R3] ;  /* 0x0000000003047984 */ /* 0x001e280000000c00 */
[----:B------:R-:W1:Y:S04]  /*0c10*/  LDS R29, [R24+0x4] ;  /* 0x00000400181d7984 */ /* 0x000e680000000800 */
[----:B------:R-:W2:Y:S04]  /*0c20*/  LDS R30, [R24+0x8] ;  /* 0x00000800181e7984 */ /* 0x000ea80000000800 */
[----:B------:R-:W3:Y:S04]  /*0c30*/  LDS R31, [R24+0xc] ;  /* 0x00000c00181f7984 */ /* 0x000ee80000000800 */
[----:B------:R-:W-:Y:S04]  /*0c40*/  LDS R32, [R24+0x10] ;  /* 0x0000100018207984 */ /* 0x000fe80000000800 */
[----:B------:R-:W4:Y:S04]  /*0c50*/  LDS.128 R12, [R3+0x10] ;  /* 0x00001000030c7984 */ /* 0x000f280000000c00 */
[----:B------:R-:W5:Y:S04]  /*0c60*/  LDS R26, [R24+0x14] ;  /* 0x00001400181a7984 */ /* 0x000f680000000800 */
[----:B------:R-:W5:Y:S04]  /*0c70*/  LDS R27, [R24+0x18] ;  /* 0x00001800181b7984 */ /* 0x000f680000000800 */
[----:B------:R-:W5:Y:S01]  /*0c80*/  LDS R0, [R24+0x1c] ;  /* 0x00001c0018007984 */ /* 0x000f620000000800 */
[----:B0-----:R-:W-:-:S04]  /*0c90*/  FFMA R4, R28, R4, R25 ;  /* 0x000000041c047223 */ /* 0x001fc80000000019 */
[----:B-1----:R-:W-:Y:S01]  /*0ca0*/  FFMA R5, R29, R5, R4 ;  /* 0x000000051d057223 */ /* 0x002fe20000000004 */
[----:B------:R-:W-:-:S03]  /*0cb0*/  IADD3 R4, PT, PT, R8, 0x20, RZ ;  /* 0x0000002008047810 */ /* 0x000fc60007ffe0ff */
[----:B--2---:R-:W-:Y:S01]  /*0cc0*/  FFMA R6, R30, R6, R5 ;  /* 0x000000061e067223 */ /* 0x004fe20000000005 */
[----:B------:R-:W-:Y:S01]  /*0cd0*/  BAR.SYNC.DEFER_BLOCKING 0x0 ;  /* 0x0000000000007b1d */ /* 0x000fe20000010000 */
[----:B------:R-:W-:Y:S02]  /*0ce0*/  ISETP.GE.AND P0, PT, R4, R11, PT ;  /* 0x0000000b0400720c */ /* 0x000fe40003f06270 */
[----:B---3--:R-:W-:-:S04]  /*0cf0*/  FFMA R7, R31, R7, R6 ;  /* 0x000000071f077223 */ /* 0x008fc80000000006 */
[----:B----4-:R-:W-:-:S04]  /*0d00*/  FFMA R7, R32, R12, R7 ;  /* 0x0000000c20077223 */ /* 0x010fc80000000007 */
[----:B-----5:R-:W-:-:S04]  /*0d10*/  FFMA R26, R26, R13, R7 ;  /* 0x0000000d1a1a7223 */ /* 0x020fc80000000007 */
[----:B------:R-:W-:-:S04]  /*0d20*/  FFMA R27, R27, R14, R26 ;  /* 0x0000000e1b1b7223 */ /* 0x000fc8000000001a */
[----:B------:R-:W-:Y:S01]  /*0d30*/  FFMA R29, R0, R15, R27 ;  /* 0x0000000f001d7223 */ /* 0x000fe2000000001b */
[----:B------:R-:W-:Y:S06]  /*0d40*/  @P0 BRA `(.L_x_4) ;  /* 0x0000001400940947 */ /* 0x000fec0003800000 */
[----:B------:R-:W-:Y:S01]  /*0d50*/  MOV R0, R4 ;  /* 0x0000000400007202 */ /* 0x000fe20000000f00 */
[----:B------:R-:W-:Y:S01]  /*0d60*/  IMAD R6, R10, -0x84, R19 ;  /* 0xffffff7c0a067824 */ /* 0x000fe200078e0213 */
[----:B------:R-:W-:Y:S01]  /*0d70*/  IADD3 R24, P0, PT, R16, -0x80, RZ ;  /* 0xffffff8010187810 */ /* 0x000fe20007f1e0ff */
[----:B------:R-:W0:Y:S01]  /*0d80*/  LDCU UR8, c[0x0][0x380] ;  /* 0x00007000ff0877ac */ /* 0x000e220008000800 */
[----:B------:R-:W-:Y:S01]  /*0d90*/  IADD3 R11, PT, PT, -R0, R11, RZ ;  /* 0x0000000b000b7210 */ /* 0x000fe20007ffe1ff */
[----:B------:R-:W-:Y:S01]  /*0da0*/  IMAD R4, R9, -0x39c, R18 ;  /* 0xfffffc6409047824 */ /* 0x000fe200078e0212 */
[----:B------:R-:W-:Y:S02]  /*0db0*/  IADD3.X R25, PT, PT, R17, -0x1, RZ, P0, !PT ;  /* 0xffffffff11197810 */ /* 0x000fe400007fe4ff */
[----:B------:R-:W-:Y:S02]  /*0dc0*/  ISETP.GT.AND P1, PT, R11, 0x60, PT ;  /* 0x000000600b00780c */ /* 0x000fe40003f24270 */
[----:B------:R-:W-:-:S02]  /*0dd0*/  LEA R6, R9, R6, 0x5 ;  /* 0x0000000609067211 */ /* 0x000fc400078e28ff */
[----:B------:R-:W-:Y:S02]  /*0de0*/  PLOP3.LUT P0, PT, PT, PT, PT, 0x80, 0x8 ;  /* 0x000000000008781c */ /* 0x000fe40003f0f070 */
[----:B------:R-:W-:Y:S02]  /*0df0*/  SHF.R.S32.HI R7, RZ, 0x1f, R8 ;  /* 0x0000001fff077819 */ /* 0x000fe40000011408 */
[----:B------:R-:W-:-:S05]  /*0e00*/  MOV R5, R8 ;  /* 0x0000000800057202 */ /* 0x000fca0000000f00 */
[----:B0-----:R-:W-:Y:S05]  /*0e10*/  @!P1 BRA `(.L_x_5) ;  /* 0x0000000800f89947 */ /* 0x001fea0003800000 */
[----:B------:R-:W-:Y:S01]  /*0e20*/  PLOP3.LUT P0, PT, PT, PT, PT, 0x8, 0x80 ;  /* 0x000000000080781c */ /* 0x000fe20003f0e170 */
[----:B------:R-:W0:-:S12]  /*0e30*/  LDCU UR4, c[0x0][0x380] ;  /* 0x00007000ff0477ac */ /* 0x000e180008000800 */
.L_x_6:
[----:B------:R-:W-:Y:S01]  /*0e40*/  SHF.R.S32.HI R10, RZ, 0x1f, R8 ;  /* 0x0000001fff0a7819 */ /* 0x000fe20000011408 */
[----:B------:R-:W-:Y:S01]  /*0e50*/  IMAD.WIDE R32, R2, 0x4, R24 ;  /* 0x0000000402207825 */ /* 0x000fe200078e0218 */
[----:B------:R-:W-:Y:S01]  /*0e60*/  IADD3 R9, P1, PT, -R8, R5, RZ ;  /* 0x0000000508097210 */ /* 0x000fe20007f3e1ff */
[----:B------:R-:W2:Y:S03]  /*0e70*/  LDG.E R37, desc[UR6][R24.64] ;  /* 0x0000000618257981 */ /* 0x000ea6000c1e1900 */
[----:B------:R-:W-:Y:S01]  /*0e80*/  IADD3.X R8, PT, PT, R7, ~R10, RZ, P1, !PT ;  /* 0x8000000a07087210 */ /* 0x000fe20000ffe4ff */
[----:B------:R-:W-:Y:S01]  /*0e90*/  IMAD.WIDE R30, R2, 0x4, R32 ;  /* 0x00000004021e7825 */ /* 0x000fe200078e0220 */
[----:B------:R-:W-:-:S04]  /*0ea0*/  LEA R10, P1, R9, R22, 0x2 ;  /* 0x00000016090a7211 */ /* 0x000fc800078210ff */
[----:B------:R-:W-:Y:S01]  /*0eb0*/  LEA.HI.X R11, R9, R23, R8, 0x2, P1 ;  /* 0x00000017090b7211 */ /* 0x000fe200008f1408 */
[----:B------:R-:W3:Y:S01]  /*0ec0*/  LDG.E R28, desc[UR6][R30.64] ;  /* 0x000000061e1c7981 */ /* 0x000ee2000c1e1900 */
[C---:B------:R-:W-:Y:S01]  /*0ed0*/  IMAD.WIDE R26, R2.reuse, 0x4, R30 ;  /* 0x00000004021a7825 */ /* 0x040fe200078e021e */
[----:B------:R-:W-:Y:S02]  /*0ee0*/  SHF.R.S32.HI R12, RZ, 0x1f, R0 ;  /* 0x0000001fff0c7819 */ /* 0x000fe40000011400 */
[----:B------:R-:W4:Y:S04]  /*0ef0*/  LDG.E R8, desc[UR6][R32.64] ;  /* 0x0000000620087981 */ /* 0x000f28000c1e1900 */
[----:B------:R-:W5:Y:S01]  /*0f00*/  LDG.E R11, desc[UR6][R10.64+-0x84] ;  /* 0xffff7c060a0b7981 */ /* 0x000f62000c1e1900 */
[----:B------:R-:W-:Y:S01]  /*0f10*/  IMAD.WIDE R18, R2, 0x4, R26 ;  /* 0x0000000402127825 */ /* 0x000fe200078e021a */
[----:B------:R-:W-:-:S02]  /*0f20*/  IADD3 R13, P1, PT, -R0, R5, RZ ;  /* 0x00000005000d7210 */ /* 0x000fc40007f3e1ff */
[----:B------:R-:W4:Y:S01]  /*0f30*/  LDG.E R9, desc[UR6][R26.64] ;  /* 0x000000061a097981 */ /* 0x000f22000c1e1900 */
[----:B------:R-:W-:-:S03]  /*0f40*/  IMAD.WIDE R16, R2, 0x4, R18 ;  /* 0x0000000402107825 */ /* 0x000fc600078e0212 */
[----:B------:R-:W4:Y:S01]  /*0f50*/  LDG.E R36, desc[UR6][R18.64] ;  /* 0x0000000612247981 */ /* 0x000f22000c1e1900 */
[----:B------:R-:W-:Y:S01]  /*0f60*/  IMAD.X R12, R7, 0x1, ~R12, P1 ;  /* 0x00000001070c7824 */ /* 0x000fe200008e0e0c */
[----:B------:R-:W-:Y:S01]  /*0f70*/  LEA R34, P1, R13, R22, 0x2 ;  /* 0x000000160d227211 */ /* 0x000fe200078210ff */
[----:B------:R-:W-:-:S03]  /*0f80*/  IMAD.WIDE R14, R2, 0x4, R16 ;  /* 0x00000004020e7825 */ /* 0x000fc600078e0210 */
[----:B------:R-:W-:Y:S02]  /*0f90*/  LEA.HI.X R35, R13, R23, R12, 0x2, P1 ;  /* 0x000000170d237211 */ /* 0x000fe400008f140c */
[----:B------:R-:W4:Y:S01]  /*0fa0*/  LDG.E R10, desc[UR6][R14.64] ;  /* 0x000000060e0a7981 */ /* 0x000f22000c1e1900 */
[----:B------:R-:W-:-:S03]  /*0fb0*/  IMAD.WIDE R12, R2, 0x4, R14 ;  /* 0x00000004020c7825 */ /* 0x000fc600078e020e */
[----:B-----5:R-:W-:Y:S04]  /*0fc0*/  STS [R20+0x7c], R11 ;  /* 0x00007c0b14007388 */ /* 0x020fe80000000800 */
[----:B--2---:R1:W-:Y:S04]  /*0fd0*/  STS [R4], R37 ;  /* 0x0000002504007388 */ /* 0x0043e80000000800 */
[----:B---3--:R2:W-:Y:S04]  /*0fe0*/  STS [R4+0x420], R28 ;  /* 0x0004201c04007388 */ /* 0x0085e80000000800 */
[----:B-1----:R-:W3:Y:S04]  /*0ff0*/  LDG.E R37, desc[UR6][R16.64] ;  /* 0x0000000610257981 */ /* 0x002ee8000c1e1900 */
[----:B--2---:R-:W2:Y:S04]  /*1000*/  LDG.E R28, desc[UR6][R12.64] ;  /* 0x000000060c1c7981 */ /* 0x004ea8000c1e1900 */
[----:B----4-:R-:W-:Y:S04]  /*1010*/  STS [R4+0x210], R8 ;  /* 0x0002100804007388 */ /* 0x010fe80000000800 */
[----:B------:R-:W-:Y:S04]  /*1020*/  STS [R4+0x630], R9 ;  /* 0x0006300904007388 */ /* 0x000fe80000000800 */
[----:B------:R-:W-:Y:S04]  /*1030*/  STS [R4+0x840], R36 ;  /* 0x0008402404007388 */ /* 0x000fe80000000800 */
[----:B------:R-:W-:Y:S04]  /*1040*/  STS [R4+0xc60], R10 ;  /* 0x000c600a04007388 */ /* 0x000fe80000000800 */
[----:B---3--:R-:W-:Y:S04]  /*1050*/  STS [R4+0xa50], R37 ;  /* 0x000a502504007388 */ /* 0x008fe80000000800 */
[----:B--2---:R-:W-:Y:S01]  /*1060*/  STS [R4+0xe70], R28 ;  /* 0x000e701c04007388 */ /* 0x004fe20000000800 */
[----:B------:R-:W-:Y:S06]  /*1070*/  BAR.SYNC.DEFER_BLOCKING 0x0 ;  /* 0x0000000000007b1d */ /* 0x000fec0000010000 */
[----:B------:R-:W-:Y:S04]  /*1080*/  LDS R28, [R6+0xffc] ;  /* 0x000ffc00061c7984 */ /* 0x000fe80000000800 */
[----:B------:R-:W1:Y:S02]  /*1090*/  LDS.128 R8, [R3] ;  /* 0x0000000003087984 */ /* 0x000e640000000c00 */
[----:B-1----:R-:W-:-:S02]  /*10a0*/  FFMA R8, R28, R8, R29 ;  /* 0x000000081c087223 */ /* 0x002fc4000000001d */
[----:B------:R-:W1:Y:S04]  /*10b0*/  LDS R29, [R6+0x1000] ;  /* 0x00100000061d7984 */ /* 0x000e680000000800 */
[----:B------:R-:W-:Y:S01]  /*10c0*/  LDS R28, [R6+0x100c] ;  /* 0x00100c00061c7984 */ /* 0x000fe20000000800 */
[----:B-1----:R-:W-:-:S03]  /*10d0*/  FFMA R9, R29, R9, R8 ;  /* 0x000000091d097223 */ /* 0x002fc60000000008 */
[----:B------:R-:W1:Y:S04]  /*10e0*/  LDS R8, [R6+0x1004] ;  /* 0x0010040006087984 */ /* 0x000e680000000800 */
[----:B------:R-:W2:Y:S01]  /*10f0*/  LDS R29, [R6+0x1008] ;  /* 0x00100800061d7984 */ /* 0x000ea20000000800 */
[----:B-1----:R-:W-:-:S04]  /*1100*/  FFMA R8, R8, R10, R9 ;  /* 0x0000000a08087223 */ /* 0x002fc80000000009 */
[----:B--2---:R-:W-:Y:S02]  /*1110*/  FFMA R29, R29, R11, R8 ;  /* 0x0000000b1d1d7223 */ /* 0x004fe40000000008 */
[----:B------:R-:W1:Y:S02]  /*1120*/  LDS.128 R8, [R3+0x10] ;  /* 0x0000100003087984 */ /* 0x000e640000000c00 */
[----:B-1----:R-:W-:Y:S02]  /*1130*/  FFMA R8, R28, R8, R29 ;  /* 0x000000081c087223 */ /* 0x002fe4000000001d */
[----:B------:R-:W1:Y:S04]  /*1140*/  LDS R29, [R6+0x1010] ;  /* 0x00101000061d7984 */ /* 0x000e680000000800 */
[----:B------:R-:W2:Y:S01]  /*1150*/  LDS R28, [R6+0x1014] ;  /* 0x00101400061c7984 */ /* 0x000ea20000000800 */
[----:B-1----:R-:W-:-:S03]  /*1160*/  FFMA R9, R29, R9, R8 ;  /* 0x000000091d097223 */ /* 0x002fc60000000008 */
[----:B------:R-:W1:Y:S01]  /*1170*/  LDS R8, [R6+0x1018] ;  /* 0x0010180006087984 */ /* 0x000e620000000800 */
[----:B------:R-:W-:Y:S06]  /*1180*/  BAR.SYNC.DEFER_BLOCKING 0x0 ;  /* 0x0000000000007b1d */ /* 0x000fec0000010000 */
[----:B------:R-:W3:Y:S04]  /*1190*/  LDG.E R35, desc[UR6][R34.64+-0x84] ;  /* 0xffff7c0622237981 */ /* 0x000ee8000c1e1900 */
[----:B------:R-:W4:Y:S01]  /*11a0*/  LDG.E R37, desc[UR6][R32.64+-0x80] ;  /* 0xffff800620257981 */ /* 0x000f22000c1e1900 */
[----:B--2---:R-:W-:-:S03]  /*11b0*/  FFMA R9, R28, R10, R9 ;  /* 0x0000000a1c097223 */ /* 0x004fc60000000009 */
[----:B------:R-:W2:Y:S04]  /*11c0*/  LDG.E R29, desc[UR6][R24.64+-0x80] ;  /* 0xffff8006181d7981 */ /* 0x000ea8000c1e1900 */
[----:B------:R-:W5:Y:S04]  /*11d0*/  LDG.E R10, desc[UR6][R30.64+-0x80] ;  /* 0xffff80061e0a7981 */ /* 0x000f68000c1e1900 */
[----:B------:R-:W5:Y:S04]  /*11e0*/  LDG.E R28, desc[UR6][R26.64+-0x80] ;  /* 0xffff80061a1c7981 */ /* 0x000f68000c1e1900 */
[----:B------:R-:W5:Y:S04]  /*11f0*/  LDG.E R34, desc[UR6][R18.64+-0x80] ;  /* 0xffff800612227981 */ /* 0x000f68000c1e1900 */
[----:B------:R-:W5:Y:S04]  /*1200*/  LDG.E R36, desc[UR6][R16.64+-0x80] ;  /* 0xffff800610247981 */ /* 0x000f68000c1e1900 */
[----:B---3--:R3:W-:Y:S04]  /*1210*/  STS [R20+0x7c], R35 ;  /* 0x00007c2314007388 */ /* 0x0087e80000000800 */
[----:B----4-:R4:W-:Y:S04]  /*1220*/  STS [R4+0x210], R37 ;  /* 0x0002102504007388 */ /* 0x0109e80000000800 */
[----:B---3--:R-:W3:Y:S04]  /*1230*/  LDG.E R35, desc[UR6][R14.64+-0x80] ;  /* 0xffff80060e237981 */ /* 0x008ee8000c1e1900 */
[----:B----4-:R-:W4:Y:S04]  /*1240*/  LDG.E R37, desc[UR6][R12.64+-0x80] ;  /* 0xffff80060c257981 */ /* 0x010f28000c1e1900 */
[----:B--2---:R1:W-:Y:S04]  /*1250*/  STS [R4], R29 ;  /* 0x0000001d04007388 */ /* 0x0043e80000000800 */
[----:B-----5:R-:W-:Y:S04]  /*1260*/  STS [R4+0x420], R10 ;  /* 0x0004200a04007388 */ /* 0x020fe80000000800 */
[----:B------:R-:W-:Y:S04]  /*1270*/  STS [R4+0x630], R28 ;  /* 0x0006301c04007388 */ /* 0x000fe80000000800 */
[----:B------:R-:W-:Y:S04]  /*1280*/  STS [R4+0x840], R34 ;  /* 0x0008402204007388 */ /* 0x000fe80000000800 */
[----:B------:R-:W-:Y:S01]  /*1290*/  STS [R4+0xa50], R36 ;  /* 0x000a502404007388 */ /* 0x000fe20000000800 */
[----:B-1----:R-:W-:-:S03]  /*12a0*/  FFMA R29, R8, R11, R9 ;  /* 0x0000000b081d7223 */ /* 0x002fc60000000009 */
[----:B---3--:R-:W-:Y:S04]  /*12b0*/  STS [R4+0xc60], R35 ;  /* 0x000c602304007388 */ /* 0x008fe80000000800 */
[----:B----4-:R-:W-:Y:S01]  /*12c0*/  STS [R4+0xe70], R37 ;  /* 0x000e702504007388 */ /* 0x010fe20000000800 */
[----:B------:R-:W-:Y:S06]  /*12d0*/  BAR.SYNC.DEFER_BLOCKING 0x0 ;  /* 0x0000000000007b1d */ /* 0x000fec0000010000 */
[----:B------:R-:W-:Y:S04]  /*12e0*/  LDS R28, [R6+0xffc] ;  /* 0x000ffc00061c7984 */ /* 0x000fe80000000800 */
[----:B------:R-:W1:Y:S04]  /*12f0*/  LDS.128 R8, [R3] ;  /* 0x0000000003087984 */ /* 0x000e680000000c00 */
[----:B------:R-:W-:Y:S04]  /*1300*/  LDS R34, [R6+0x1008] ;  /* 0x0010080006227984 */ /* 0x000fe80000000800 */
[----:B------:R-:W-:Y:S01]  /*1310*/  LDS R35, [R6+0x1010] ;  /* 0x0010100006237984 */ /* 0x000fe20000000800 */
[----:B-1----:R-:W-:-:S03]  /*1320*/  FFMA R8, R28, R8, R29 ;  /* 0x000000081c087223 */ /* 0x002fc6000000001d */
[----:B------:R-:W1:Y:S04]  /*1330*/  LDS R29, [R6+0x1000] ;  /* 0x00100000061d7984 */ /* 0x000e680000000800 */
[----:B------:R-:W2:Y:S01]  /*1340*/  LDS R28, [R6+0x1004] ;  /* 0x00100400061c7984 */ /* 0x000ea20000000800 */
[----:B-1----:R-:W-:-:S04]  /*1350*/  FFMA R9, R29, R9, R8 ;  /* 0x000000091d097223 */ /* 0x002fc80000000008 */
[----:B--2---:R-:W-:Y:S02]  /*1360*/  FFMA R10, R28, R10, R9 ;  /* 0x0000000a1c0a7223 */ /* 0x004fe40000000009 */
[----:B------:R-:W-:Y:S02]  /*1370*/  LDS R28, [R6+0x100c] ;  /* 0x00100c00061c7984 */ /* 0x000fe40000000800 */
[----:B------:R-:W-:Y:S02]  /*1380*/  FFMA R29, R34, R11, R10 ;  /* 0x0000000b221d7223 */ /* 0x000fe4000000000a */
[----:B------:R-:W1:Y:S02]  /*1390*/  LDS.128 R8, [R3+0x10] ;  /* 0x0000100003087984 */ /* 0x000e640000000c00 */
[----:B-1----:R-:W-:Y:S02]  /*13a0*/  FFMA R8, R28, R8, R29 ;  /* 0x000000081c087223 */ /* 0x002fe4000000001d */
[----:B------:R-:W1:Y:S02]  /*13b0*/  LDS R29, [R6+0x1014] ;  /* 0x00101400061d7984 */ /* 0x000e640000000800 */
[----:B------:R-:W-:Y:S01]  /*13c0*/  FFMA R28, R35, R9, R8 ;  /* 0x00000009231c7223 */ /* 0x000fe20000000008 */
[----:B------:R-:W-:-:S04]  /*13d0*/  IADD3 R8, PT, PT, R0, 0x20, RZ ;  /* 0x0000002000087810 */ /* 0x000fc80007ffe0ff */
[----:B------:R-:W-:Y:S02]  /*13e0*/  SHF.R.S32.HI R34, RZ, 0x1f, R8 ;  /* 0x0000001fff227819 */ /* 0x000fe40000011408 */
[----:B------:R-:W-:-:S04]  /*13f0*/  IADD3 R9, P1, PT, -R8, R5, RZ ;  /* 0x0000000508097210 */ /* 0x000fc80007f3e1ff */
[----:B------:R-:W-:Y:S02]  /*1400*/  IADD3.X R34, PT, PT, R7, ~R34, RZ, P1, !PT ;  /* 0x8000002207227210 */ /* 0x000fe40000ffe4ff */
[----:B------:R-:W-:-:S04]  /*1410*/  LEA R8, P1, R9, R22, 0x2 ;  /* 0x0000001609087211 */ /* 0x000fc800078210ff */
[----:B------:R-:W-:Y:S01]  /*1420*/  LEA.HI.X R9, R9, R23, R34, 0x2, P1 ;  /* 0x0000001709097211 */ /* 0x000fe200008f1422 */
[----:B-1----:R-:W-:Y:S02]  /*1430*/  FFMA R10, R29, R10, R28 ;  /* 0x0000000a1d0a7223 */ /* 0x002fe4000000001c */
[----:B------:R-:W1:Y:S01]  /*1440*/  LDS R29, [R6+0x1018] ;  /* 0x00101800061d7984 */ /* 0x000e620000000800 */
[----:B------:R-:W-:Y:S06]  /*1450*/  BAR.SYNC.DEFER_BLOCKING 0x0 ;  /* 0x0000000000007b1d */ /* 0x000fec0000010000 */
[----:B------:R-:W2:Y:S04]  /*1460*/  LDG.E R9, desc[UR6][R8.64+-0x84] ;  /* 0xffff7c0608097981 */ /* 0x000ea8000c1e1900 */
[----:B------:R-:W3:Y:S04]  /*1470*/  LDG.E R35, desc[UR6][R24.64+-0x100] ;  /* 0xffff000618237981 */ /* 0x000ee8000c1e1900 */
[----:B------:R-:W4:Y:S04]  /*1480*/  LDG.E R37, desc[UR6][R32.64+-0x100] ;  /* 0xffff000620257981 */ /* 0x000f28000c1e1900 */
[----:B------:R-:W5:Y:S04]  /*1490*/  LDG.E R28, desc[UR6][R30.64+-0x100] ;  /* 0xffff00061e1c7981 */ /* 0x000f68000c1e1900 */
[----:B------:R-:W5:Y:S04]  /*14a0*/  LDG.E R34, desc[UR6][R26.64+-0x100] ;  /* 0xffff00061a227981 */ /* 0x000f68000c1e1900 */
[----:B------:R-:W5:Y:S04]  /*14b0*/  LDG.E R36, desc[UR6][R18.64+-0x100] ;  /* 0xffff000612247981 */ /* 0x000f68000c1e1900 */
[----:B--2---:R2:W-:Y:S04]  /*14c0*/  STS [R20+0x7c], R9 ;  /* 0x00007c0914007388 */ /* 0x0045e80000000800 */
[----:B---3--:R3:W-:Y:S04]  /*14d0*/  STS [R4], R35 ;  /* 0x0000002304007388 */ /* 0x0087e80000000800 */
[----:B----4-:R4:W-:Y:S04]  /*14e0*/  STS [R4+0x210], R37 ;  /* 0x0002102504007388 */ /* 0x0109e80000000800 */
[----:B--2---:R-:W2:Y:S04]  /*14f0*/  LDG.E R9, desc[UR6][R14.64+-0x100] ;  /* 0xffff00060e097981 */ /* 0x004ea8000c1e1900 */
[----:B---3--:R-:W3:Y:S04]  /*1500*/  LDG.E R35, desc[UR6][R16.64+-0x100] ;  /* 0xffff000610237981 */ /* 0x008ee8000c1e1900 */
[----:B----4-:R-:W4:Y:S04]  /*1510*/  LDG.E R37, desc[UR6][R12.64+-0x100] ;  /* 0xffff00060c257981 */ /* 0x010f28000c1e1900 */
[----:B-----5:R-:W-:Y:S04]  /*1520*/  STS [R4+0x420], R28 ;  /* 0x0004201c04007388 */ /* 0x020fe80000000800 */
[----:B------:R-:W-:Y:S04]  /*1530*/  STS [R4+0x630], R34 ;  /* 0x0006302204007388 */ /* 0x000fe80000000800 */
[----:B------:R-:W-:Y:S01]  /*1540*/  STS [R4+0x840], R36 ;  /* 0x0008402404007388 */ /* 0x000fe20000000800 */
[----:B-1----:R-:W-:-:S03]  /*1550*/  FFMA R29, R29, R11, R10 ;  /* 0x0000000b1d1d7223 */ /* 0x002fc6000000000a */
[----:B--2---:R-:W-:Y:S04]  /*1560*/  STS [R4+0xc60], R9 ;  /* 0x000c600904007388 */ /* 0x004fe80000000800 */
        /* <DEDUP_REMOVED lines=15> */
[----:B-1----:R-:W-:-:S04]  /*1660*/  FFMA R8, R28, R8, R29 ;  /* 0x000000081c087223 */ /* 0x002fc8000000001d */
[----:B------:R-:W-:Y:S01]  /*1670*/  FFMA R9, R35, R9, R8 ;  /* 0x0000000923097223 */ /* 0x000fe20000000008 */
[----:B------:R-:W-:-:S04]  /*1680*/  IADD3 R8, PT, PT, R0, 0x40, RZ ;  /* 0x0000004000087810 */ /* 0x000fc80007ffe0ff */
[----:B------:R-:W-:Y:S02]  /*1690*/  SHF.R.S32.HI R28, RZ, 0x1f, R8 ;  /* 0x0000001fff1c7819 */ /* 0x000fe40000011408 */
[----:B------:R-:W-:Y:S02]  /*16a0*/  IADD3 R29, P1, PT, -R8, R5, RZ ;  /* 0x00000005081d7210 */ /* 0x000fe40007f3e1ff */
[----:B------:R-:W1:Y:S02]  /*16b0*/  LDS R8, [R6+0x1014] ;  /* 0x0010140006087984 */ /* 0x000e640000000800 */
[----:B------:R-:W-:Y:S02]  /*16c0*/  IADD3.X R28, PT, PT, R7, ~R28, RZ, P1, !PT ;  /* 0x8000001c071c7210 */ /* 0x000fe40000ffe4ff */
[----:B------:R-:W-:-:S04]  /*16d0*/  LEA R34, P1, R29, R22, 0x2 ;  /* 0x000000161d227211 */ /* 0x000fc800078210ff */
[----:B------:R-:W-:Y:S02]  /*16e0*/  LEA.HI.X R35, R29, R23, R28, 0x2, P1 ;  /* 0x000000171d237211 */ /* 0x000fe400008f141c */
[----:B------:R-:W2:Y:S01]  /*16f0*/  LDS R28, [R6+0x1018] ;  /* 0x00101800061c7984 */ /* 0x000ea20000000800 */
[----:B------:R-:W-:Y:S06]  /*1700*/  BAR.SYNC.DEFER_BLOCKING 0x0 ;  /* 0x0000000000007b1d */ /* 0x000fec0000010000 */
[----:B------:R-:W3:Y:S04]  /*1710*/  LDG.E R35, desc[UR6][R34.64+-0x84] ;  /* 0xffff7c0622237981 */ /* 0x000ee8000c1e1900 */
[----:B------:R-:W4:Y:S04]  /*1720*/  LDG.E R33, desc[UR6][R32.64+-0x180] ;  /* 0xfffe800620217981 */ /* 0x000f28000c1e1900 */
[----:B------:R-:W5:Y:S04]  /*1730*/  LDG.E R31, desc[UR6][R30.64+-0x180] ;  /* 0xfffe80061e1f7981 */ /* 0x000f68000c1e1900 */
[----:B------:R-:W2:Y:S04]  /*1740*/  LDG.E R27, desc[UR6][R26.64+-0x180] ;  /* 0xfffe80061a1b7981 */ /* 0x000ea8000c1e1900 */
[----:B------:R-:W2:Y:S04]  /*1750*/  LDG.E R19, desc[UR6][R18.64+-0x180] ;  /* 0xfffe800612137981 */ /* 0x000ea8000c1e1900 */
[----:B------:R-:W2:Y:S04]  /*1760*/  LDG.E R17, desc[UR6][R16.64+-0x180] ;  /* 0xfffe800610117981 */ /* 0x000ea8000c1e1900 */
[----:B------:R-:W2:Y:S04]  /*1770*/  LDG.E R36, desc[UR6][R14.64+-0x180] ;  /* 0xfffe80060e247981 */ /* 0x000ea8000c1e1900 */
[----:B------:R-:W2:Y:S04]  /*1780*/  LDG.E R13, desc[UR6][R12.64+-0x180] ;  /* 0xfffe80060c0d7981 */ /* 0x000ea8000c1e1900 */
[----:B------:R1:W2:Y:S01]  /*1790*/  LDG.E R37, desc[UR6][R24.64+-0x180] ;  /* 0xfffe800618257981 */ /* 0x0002a2000c1e1900 */
[----:B0-----:R-:W-:Y:S01]  /*17a0*/  UIADD3 UR5, UPT, UPT, UR4, -0x60, URZ ;  /* 0xffffffa004057890 */ /* 0x001fe2000fffe0ff */
[----:B-1----:R-:W-:-:S04]  /*17b0*/  IADD3 R24, P2, PT, R24, -0x200, RZ ;  /* 0xfffffe0018187810 */ /* 0x002fc80007f5e0ff */
[----:B------:R-:W-:Y:S01]  /*17c0*/  IADD3.X R25, PT, PT, R25, -0x1, RZ, P2, !PT ;  /* 0xffffffff19197810 */ /* 0x000fe200017fe4ff */
[----:B---3--:R-:W-:Y:S04]  /*17d0*/  STS [R20+0x7c], R35 ;  /* 0x00007c2314007388 */ /* 0x008fe80000000800 */
[----:B----4-:R-:W-:Y:S04]  /*17e0*/  STS [R4+0x210], R33 ;  /* 0x0002102104007388 */ /* 0x010fe80000000800 */
[----:B-----5:R0:W-:Y:S04]  /*17f0*/  STS [R4+0x420], R31 ;  /* 0x0004201f04007388 */ /* 0x0201e80000000800 */
[----:B--2---:R-:W-:Y:S04]  /*1800*/  STS [R4+0x630], R27 ;  /* 0x0006301b04007388 */ /* 0x004fe80000000800 */
[----:B------:R-:W-:Y:S04]  /*1810*/  STS [R4+0x840], R19 ;  /* 0x0008401304007388 */ /* 0x000fe80000000800 */
[----:B------:R-:W-:Y:S04]  /*1820*/  STS [R4+0xa50], R17 ;  /* 0x000a501104007388 */ /* 0x000fe80000000800 */
[----:B------:R-:W-:Y:S04]  /*1830*/  STS [R4+0xc60], R36 ;  /* 0x000c602404007388 */ /* 0x000fe80000000800 */
[----:B------:R-:W-:Y:S04]  /*1840*/  STS [R4+0xe70], R13 ;  /* 0x000e700d04007388 */ /* 0x000fe80000000800 */
[----:B------:R-:W-:Y:S01]  /*1850*/  STS [R4], R37 ;  /* 0x0000002504007388 */ /* 0x000fe20000000800 */
[----:B------:R-:W-:Y:S01]  /*1860*/  BAR.SYNC.DEFER_BLOCKING 0x0 ;  /* 0x0000000000007b1d */ /* 0x000fe20000010000 */
[----:B0-----:R-:W-:-:S05]  /*1870*/  FFMA R31, R8, R10, R9 ;  /* 0x0000000a081f7223 */ /* 0x001fca0000000009 */
[----:B------:R-:W-:Y:S04]  /*1880*/  LDS R32, [R6+0xffc] ;  /* 0x000ffc0006207984 */ /* 0x000fe80000000800 */
[----:B------:R-:W0:Y:S04]  /*1890*/  LDS.128 R12, [R3] ;  /* 0x00000000030c7984 */ /* 0x000e280000000c00 */
        /* <DEDUP_REMOVED lines=8> */
[----:B------:R-:W-:-:S04]  /*1920*/  FFMA R11, R28, R11, R31 ;  /* 0x0000000b1c0b7223 */ /* 0x000fc8000000001f */
[----:B0-----:R-:W-:-:S04]  /*1930*/  FFMA R12, R32, R12, R11 ;  /* 0x0000000c200c7223 */ /* 0x001fc8000000000b */
[----:B-1----:R-:W-:Y:S01]  /*1940*/  FFMA R12, R33, R13, R12 ;  /* 0x0000000d210c7223 */ /* 0x002fe2000000000c */
[C---:B------:R-:W-:Y:S02]  /*1950*/  IADD3 R8, PT, PT, R0.reuse, 0x60, RZ ;  /* 0x0000006000087810 */ /* 0x040fe40007ffe0ff */
[----:B------:R-:W-:Y:S01]  /*1960*/  IADD3 R0, PT, PT, R0, 0x80, RZ ;  /* 0x0000008000007810 */ /* 0x000fe20007ffe0ff */
[----:B--2---:R-:W-:Y:S01]  /*1970*/  FFMA R29, R29, R14, R12 ;  /* 0x0000000e1d1d7223 */ /* 0x004fe2000000000c */
[----:B------:R-:W-:Y:S02]  /*1980*/  BAR.SYNC.DEFER_BLOCKING 0x0 ;  /* 0x0000000000007b1d */ /* 0x000fe40000010000 */
[----:B------:R-:W-:Y:S01]  /*1990*/  ISETP.GE.AND P1, PT, R0, UR5, PT ;  /* 0x0000000500007c0c */ /* 0x000fe2000bf26270 */
[----:B---3--:R-:W-:-:S04]  /*19a0*/  FFMA R30, R30, R15, R29 ;  /* 0x0000000f1e1e7223 */ /* 0x008fc8000000001d */
[----:B----4-:R-:W-:-:S04]  /*19b0*/  FFMA R27, R27, R16, R30 ;  /* 0x000000101b1b7223 */ /* 0x010fc8000000001e */
[----:B-----5:R-:W-:-:S04]  /*19c0*/  FFMA R26, R26, R17, R27 ;  /* 0x000000111a1a7223 */ /* 0x020fc8000000001b */
[----:B------:R-:W-:-:S04]  /*19d0*/  FFMA R9, R9, R18, R26 ;  /* 0x0000001209097223 */ /* 0x000fc8000000001a */
[----:B------:R-:W-:Y:S01]  /*19e0*/  FFMA R29, R10, R19, R9 ;  /* 0x000000130a1d7223 */ /* 0x000fe20000000009 */
[----:B------:R-:W-:Y:S06]  /*19f0*/  @!P1 BRA `(.L_x_6) ;  /* 0xfffffff400109947 */ /* 0x000fec000383ffff */
.L_x_5:
[----:B------:R-:W-:-:S04]  /*1a00*/  IADD3 R9, PT, PT, -R0, UR8, RZ ;  /* 0x0000000800097c10 */ /* 0x000fc8000fffe1ff */
[----:B------:R-:W-:-:S13]  /*1a10*/  ISETP.GT.AND P1, PT, R9, 0x20, PT ;  /* 0x000000200900780c */ /* 0x000fda0003f24270 */
[----:B------:R-:W-:Y:S05]  /*1a20*/  @!P1 BRA `(.L_x_7) ;  /* 0x00000004008c9947 */ /* 0x000fea0003800000 */
[----:B------:R-:W-:Y:S02]  /*1a30*/  IADD3 R11, P0, PT, -R8, R5, RZ ;  /* 0x00000005080b7210 */ /* 0x000fe40007f1e1ff */
[----:B------:R-:W-:Y:S01]  /*1a40*/  SHF.R.S32.HI R10, RZ, 0x1f, R8 ;  /* 0x0000001fff0a7819 */ /* 0x000fe20000011408 */
[----:B------:R-:W-:-:S04]  /*1a50*/  IMAD.WIDE R8, R2, 0x4, R24 ;  /* 0x0000000402087825 */ /* 0x000fc800078e0218 */
[----:B------:R-:W-:Y:S01]  /*1a60*/  IMAD.X R10, R7, 0x1, ~R10, P0 ;  /* 0x00000001070a7824 */ /* 0x000fe200000e0e0a */
[C---:B------:R-:W-:Y:S01]  /*1a70*/  LEA R14, P0, R11.reuse, R22, 0x2 ;  /* 0x000000160b0e7211 */ /* 0x040fe200078010ff */
[C---:B------:R-:W-:Y:S01]  /*1a80*/  IMAD.WIDE R34, R2.reuse, 0x4, R8 ;  /* 0x0000000402227825 */ /* 0x040fe200078e0208 */
[----:B------:R-:W-:Y:S01]  /*1a90*/  SHF.R.S32.HI R12, RZ, 0x1f, R0 ;  /* 0x0000001fff0c7819 */ /* 0x000fe20000011400 */
[----:B------:R-:W2:Y:S01]  /*1aa0*/  LDG.E R9, desc[UR6][R8.64] ;  /* 0x0000000608097981 */ /* 0x000ea2000c1e1900 */
[----:B------:R-:W-:Y:S01]  /*1ab0*/  LEA.HI.X R15, R11, R23, R10, 0x2, P0 ;  /* 0x000000170b0f7211 */ /* 0x000fe200000f140a */
[C---:B------:R-:W-:Y:S02]  /*1ac0*/  IMAD.WIDE R32, R2.reuse, 0x4, R34 ;  /* 0x0000000402207825 */ /* 0x040fe400078e0222 */
[----:B------:R-:W3:Y:S04]  /*1ad0*/  LDG.E R11, desc[UR6][R24.64] ;  /* 0x00000006180b7981 */ /* 0x000ee8000c1e1900 */
[----:B------:R0:W4:Y:S04]  /*1ae0*/  LDG.E R37, desc[UR6][R14.64+-0x84] ;  /* 0xffff7c060e257981 */ /* 0x000128000c1e1900 */
[----:B------:R-:W5:Y:S01]  /*1af0*/  LDG.E R27, desc[UR6][R32.64] ;  /* 0x00000006201b7981 */ /* 0x000f62000c1e1900 */
[----:B------:R-:W-:Y:S01]  /*1b00*/  IMAD.WIDE R30, R2, 0x4, R32 ;  /* 0x00000004021e7825 */ /* 0x000fe200078e0220 */
[----:B------:R-:W-:-:S02]  /*1b10*/  IADD3 R13, P0, PT, -R0, R5, RZ ;  /* 0x00000005000d7210 */ /* 0x000fc40007f1e1ff */
[----:B------:R-:W2:Y:S02]  /*1b20*/  LDG.E R10, desc[UR6][R34.64] ;  /* 0x00000006220a7981 */ /* 0x000ea4000c1e1900 */
[----:B------:R-:W-:Y:S01]  /*1b30*/  IADD3.X R16, PT, PT, R7, ~R12, RZ, P0, !PT ;  /* 0x8000000c07107210 */ /* 0x000fe200007fe4ff */
[C---:B------:R-:W-:Y:S01]  /*1b40*/  IMAD.WIDE R18, R2.reuse, 0x4, R30 ;  /* 0x0000000402127825 */ /* 0x040fe200078e021e */
[C---:B------:R-:W-:Y:S01]  /*1b50*/  LEA R12, P0, R13.reuse, R22, 0x2 ;  /* 0x000000160d0c7211 */ /* 0x040fe200078010ff */
[----:B------:R-:W2:Y:S03]  /*1b60*/  LDG.E R26, desc[UR6][R30.64] ;  /* 0x000000061e1a7981 */ /* 0x000ea6000c1e1900 */
[----:B------:R-:W-:Y:S01]  /*1b70*/  LEA.HI.X R13, R13, R23, R16, 0x2, P0 ;  /* 0x000000170d0d7211 */ /* 0x000fe200000f1410 */
[C---:B------:R-:W-:Y:S01]  /*1b80*/  IMAD.WIDE R16, R2.reuse, 0x4, R18 ;  /* 0x0000000402107825 */ /* 0x040fe200078e0212 */
[----:B------:R-:W2:Y:S04]  /*1b90*/  LDG.E R28, desc[UR6][R18.64] ;  /* 0x00000006121c7981 */ /* 0x000ea8000c1e1900 */
[----:B------:R-:W2:Y:S01]  /*1ba0*/  LDG.E R36, desc[UR6][R16.64] ;  /* 0x0000000610247981 */ /* 0x000ea2000c1e1900 */
[----:B0-----:R-:W-:-:S03]  /*1bb0*/  IMAD.WIDE R14, R2, 0x4, R16 ;  /* 0x00000004020e7825 */ /* 0x001fc600078e0210 */
[----:B----4-:R-:W-:Y:S04]  /*1bc0*/  STS [R20+0x7c], R37 ;  /* 0x00007c2514007388 */ /* 0x010fe80000000800 */
[----:B-----5:R0:W-:Y:S04]  /*1bd0*/  STS [R4+0x630], R27 ;  /* 0x0006301b04007388 */ /* 0x0201e80000000800 */
[----:B0-----:R-:W4:Y:S04]  /*1be0*/  LDG.E R27, desc[UR6][R14.64] ;  /* 0x000000060e1b7981 */ /* 0x001f28000c1e1900 */
[----:B---3--:R-:W-:Y:S04]  /*1bf0*/  STS [R4], R11 ;  /* 0x0000000b04007388 */ /* 0x008fe80000000800 */
[----:B--2---:R-:W-:Y:S04]  /*1c00*/  STS [R4+0x210], R9 ;  /* 0x0002100904007388 */ /* 0x004fe80000000800 */
[----:B------:R-:W-:Y:S04]  /*1c10*/  STS [R4+0x420], R10 ;  /* 0x0004200a04007388 */ /* 0x000fe80000000800 */
[----:B------:R-:W-:Y:S04]  /*1c20*/  STS [R4+0x840], R26 ;  /* 0x0008401a04007388 */ /* 0x000fe80000000800 */
[----:B------:R-:W-:Y:S04]  /*1c30*/  STS [R4+0xa50], R28 ;  /* 0x000a501c04007388 */ /* 0x000fe80000000800 */
[----:B------:R-:W-:Y:S04]  /*1c40*/  STS [R4+0xc60], R36 ;  /* 0x000c602404007388 */ /* 0x000fe80000000800 */
[----:B----4-:R-:W-:Y:S01]  /*1c50*/  STS [R4+0xe70], R27 ;  /* 0x000e701b04007388 */ /* 0x010fe20000000800 */
[----:B------:R-:W-:Y:S06]  /*1c60*/  BAR.SYNC.DEFER_BLOCKING 0x0 ;  /* 0x0000000000007b1d */ /* 0x000fec0000010000 */
[----:B------:R-:W-:Y:S04]  /*1c70*/  LDS R37, [R6+0xffc] ;  /* 0x000ffc0006257984 */ /* 0x000fe80000000800 */
[----:B------:R-:W0:Y:S04]  /*1c80*/  LDS.128 R8, [R3] ;  /* 0x0000000003087984 */ /* 0x000e280000000c00 */
[----:B------:R-:W-:Y:S04]  /*1c90*/  LDS R26, [R6+0x100c] ;  /* 0x00100c00061a7984 */ /* 0x000fe80000000800 */
[----:B------:R-:W-:Y:S01]  /*1ca0*/  LDS R27, [R6+0x1010] ;  /* 0x00101000061b7984 */ /* 0x000fe20000000800 */
[----:B0-----:R-:W-:-:S03]  /*1cb0*/  FFMA R8, R37, R8, R29 ;  /* 0x0000000825087223 */ /* 0x001fc6000000001d */
[----:B------:R-:W0:Y:S02]  /*1cc0*/  LDS R29, [R6+0x1000] ;  /* 0x00100000061d7984 */ /* 0x000e240000000800 */
[----:B0-----:R-:W-:Y:S02]  /*1cd0*/  FFMA R9, R29, R9, R8 ;  /* 0x000000091d097223 */ /* 0x001fe40000000008 */
[----:B------:R-:W0:Y:S04]  /*1ce0*/  LDS R8, [R6+0x1004] ;  /* 0x0010040006087984 */ /* 0x000e280000000800 */
[----:B------:R-:W1:Y:S01]  /*1cf0*/  LDS R29, [R6+0x1008] ;  /* 0x00100800061d7984 */ /* 0x000e620000000800 */
[----:B0-----:R-:W-:-:S04]  /*1d00*/  FFMA R8, R8, R10, R9 ;  /* 0x0000000a08087223 */ /* 0x001fc80000000009 */
[----:B-1----:R-:W-:Y:S02]  /*1d10*/  FFMA R29, R29, R11, R8 ;  /* 0x0000000b1d1d7223 */ /* 0x002fe40000000008 */
[----:B------:R-:W0:Y:S02]  /*1d20*/  LDS.128 R8, [R3+0x10] ;  /* 0x0000100003087984 */ /* 0x000e240000000c00 */
[----:B0-----:R-:W-:Y:S02]  /*1d30*/  FFMA R8, R26, R8, R29 ;  /* 0x000000081a087223 */ /* 0x001fe4000000001d */
[----:B------:R-:W-:Y:S02]  /*1d40*/  LDS R26, [R6+0x1018] ;  /* 0x00101800061a7984 */ /* 0x000fe40000000800 */
[----:B------:R-:W-:Y:S02]  /*1d50*/  FFMA R9, R27, R9, R8 ;  /* 0x000000091b097223 */ /* 0x000fe40000000008 */
[----:B------:R-:W0:Y:S01]  /*1d60*/  LDS R8, [R6+0x1014] ;  /* 0x0010140006087984 */ /* 0x000e220000000800 */
[----:B------:R-:W-:Y:S01]  /*1d70*/  BAR.SYNC.DEFER_BLOCKING 0x0 ;  /* 0x0000000000007b1d */ /* 0x000fe20000010000 */
[----:B------:R-:W-:-:S05]  /*1d80*/  IMAD.WIDE R28, R2, 0x4, R24 ;  /* 0x00000004021c7825 */ /* 0x000fca00078e0218 */
[----:B------:R-:W2:Y:S04]  /*1d90*/  LDG.E R13, desc[UR6][R12.64+-0x84] ;  /* 0xffff7c060c0d7981 */ /* 0x000ea8000c1e1900 */
[----:B------:R-:W3:Y:S04]  /*1da0*/  LDG.E R35, desc[UR6][R34.64+-0x80] ;  /* 0xffff800622237981 */ /* 0x000ee8000c1e1900 */
[----:B------:R-:W4:Y:S04]  /*1db0*/  LDG.E R33, desc[UR6][R32.64+-0x80] ;  /* 0xffff800620217981 */ /* 0x000f28000c1e1900 */
[----:B------:R-:W5:Y:S04]  /*1dc0*/  LDG.E R31, desc[UR6][R30.64+-0x80] ;  /* 0xffff80061e1f7981 */ /* 0x000f68000c1e1900 */
[----:B------:R-:W5:Y:S04]  /*1dd0*/  LDG.E R19, desc[UR6][R18.64+-0x80] ;  /* 0xffff800612137981 */ /* 0x000f68000c1e1900 */
[----:B------:R-:W5:Y:S04]  /*1de0*/  LDG.E R17, desc[UR6][R16.64+-0x80] ;  /* 0xffff800610117981 */ /* 0x000f68000c1e1900 */
[----:B------:R1:W5:Y:S04]  /*1df0*/  LDG.E R37, desc[UR6][R24.64+-0x80] ;  /* 0xffff800618257981 */ /* 0x000368000c1e1900 */
[----:B------:R-:W5:Y:S04]  /*1e00*/  LDG.E R36, desc[UR6][R28.64+-0x80] ;  /* 0xffff80061c247981 */ /* 0x000f68000c1e1900 */
[----:B------:R-:W5:Y:S01]  /*1e10*/  LDG.E R15, desc[UR6][R14.64+-0x80] ;  /* 0xffff80060e0f7981 */ /* 0x000f62000c1e1900 */
[----:B-1----:R-:W-:-:S02]  /*1e20*/  IADD3 R24, P1, PT, R24, -0x100, RZ ;  /* 0xffffff0018187810 */ /* 0x002fc40007f3e0ff */
[----:B------:R-:W-:Y:S02]  /*1e30*/  PLOP3.LUT P0, PT, PT, PT, PT, 0x8, 0x80 ;  /* 0x000000000080781c */ /* 0x000fe40003f0e170 */
[----:B------:R-:W-:Y:S01]  /*1e40*/  IADD3.X R25, PT, PT, R25, -0x1, RZ, P1, !PT ;  /* 0xffffffff19197810 */ /* 0x000fe20000ffe4ff */
[----:B--2---:R-:W-:Y:S04]  /*1e50*/  STS [R20+0x7c], R13 ;  /* 0x00007c0d14007388 */ /* 0x004fe80000000800 */
[----:B---3--:R-:W-:Y:S04]  /*1e60*/  STS [R4+0x420], R35 ;  /* 0x0004202304007388 */ /* 0x008fe80000000800 */
[----:B----4-:R-:W-:Y:S04]  /*1e70*/  STS [R4+0x630], R33 ;  /* 0x0006302104007388 */ /* 0x010fe80000000800 */
[----:B-----5:R0:W-:Y:S04]  /*1e80*/  STS [R4+0x840], R31 ;  /* 0x0008401f04007388 */ /* 0x0201e80000000800 */
[----:B------:R-:W-:Y:S04]  /*1e90*/  STS [R4+0xa50], R19 ;  /* 0x000a501304007388 */ /* 0x000fe80000000800 */
[----:B------:R-:W-:Y:S04]  /*1ea0*/  STS [R4+0xc60], R17 ;  /* 0x000c601104007388 */ /* 0x000fe80000000800 */
[----:B------:R-:W-:Y:S04]  /*1eb0*/  STS [R4], R37 ;  /* 0x0000002504007388 */ /* 0x000fe80000000800 */
[----:B------:R-:W-:Y:S04]  /*1ec0*/  STS [R4+0x210], R36 ;  /* 0x0002102404007388 */ /* 0x000fe80000000800 */
[----:B------:R-:W-:Y:S01]  /*1ed0*/  STS [R4+0xe70], R15 ;  /* 0x000e700f04007388 */ /* 0x000fe20000000800 */
        /* <DEDUP_REMOVED lines=14> */
[----:B-1----:R-:W-:-:S04]  /*1fc0*/  FFMA R12, R35, R13, R12 ;  /* 0x0000000d230c7223 */ /* 0x002fc8000000000c */
[----:B--2---:R-:W-:-:S04]  /*1fd0*/  FFMA R29, R29, R14, R12 ;  /* 0x0000000e1d1d7223 */ /* 0x004fc8000000000c */
[----:B---3--:R-:W-:-:S04]  /*1fe0*/  FFMA R30, R30, R15, R29 ;  /* 0x0000000f1e1e7223 */ /* 0x008fc8000000001d */
[----:B----4-:R-:W-:-:S04]  /*1ff0*/  FFMA R27, R27, R16, R30 ;  /* 0x000000101b1b7223 */ /* 0x010fc8000000001e */
[----:B-----5:R-:W-:-:S04]  /*2000*/  FFMA R28, R28, R17, R27 ;  /* 0x000000111c1c7223 */ /* 0x020fc8000000001b */
[----:B------:R-:W-:-:S04]  /*2010*/  FFMA R9, R9, R18, R28 ;  /* 0x0000001209097223 */ /* 0x000fc8000000001c */
[----:B------:R-:W-:Y:S01]  /*2020*/  FFMA R29, R8, R19, R9 ;  /* 0x00000013081d7223 */ /* 0x000fe20000000009 */
[C---:B------:R-:W-:Y:S02]  /*2030*/  IADD3 R8, PT, PT, R0.reuse, 0x20, RZ ;  /* 0x0000002000087810 */ /* 0x040fe40007ffe0ff */
[----:B------:R-:W-:Y:S01]  /*2040*/  IADD3 R0, PT, PT, R0, 0x40, RZ ;  /* 0x0000004000007810 */ /* 0x000fe20007ffe0ff */
[----:B------:R-:W-:Y:S06]  /*2050*/  BAR.SYNC.DEFER_BLOCKING 0x0 ;  /* 0x0000000000007b1d */ /* 0x000fec0000010000 */
.L_x_7:
[----:B------:R-:W-:-:S13]  /*2060*/  ISETP.LT.OR P0, PT, R0, UR8, P0 ;  /* 0x0000000800007c0c */ /* 0x000fda0008701670 */
[----:B------:R-:W-:Y:S05]  /*2070*/  @!P0 BRA `(.L_x_4) ;  /* 0x0000000000c88947 */ /* 0x000fea0003800000 */
[----:B------:R-:W-:Y:S01]  /*2080*/  IMAD.WIDE R14, R2, 0x4, R24 ;  /* 0x00000004020e7825 */ /* 0x000fe200078e0218 */
[----:B------:R-:W-:Y:S01]  /*2090*/  IADD3 R5, P0, PT, -R8, R5, RZ ;  /* 0x0000000508057210 */ /* 0x000fe20007f1e1ff */
[----:B------:R-:W2:Y:S01]  /*20a0*/  LDG.E R25, desc[UR6][R24.64] ;  /* 0x0000000618197981 */ /* 0x000ea2000c1e1900 */
[----:B------:R-:W-:Y:S01]  /*20b0*/  SHF.R.S32.HI R0, RZ, 0x1f, R8 ;  /* 0x0000001fff007819 */ /* 0x000fe20000011408 */
[----:B------:R-:W-:-:S03]  /*20c0*/  IMAD.WIDE R12, R2, 0x4, R14 ;  /* 0x00000004020c7825 */ /* 0x000fc600078e020e */
[----:B------:R-:W-:Y:S01]  /*20d0*/  IADD3.X R0, PT, PT, R7, ~R0, RZ, P0, !PT ;  /* 0x8000000007007210 */ /* 0x000fe200007fe4ff */
[----:B------:R-:W3:Y:S01]  /*20e0*/  LDG.E R15, desc[UR6][R14.64] ;  /* 0x000000060e0f7981 */ /* 0x000ee2000c1e1900 */
[----:B------:R-:W-:Y:S01]  /*20f0*/  LEA R26, P0, R5, R22, 0x2 ;  /* 0x00000016051a7211 */ /* 0x000fe200078010ff */
[----:B------:R-:W-:-:S03]  /*2100*/  IMAD.WIDE R10, R2, 0x4, R12 ;  /* 0x00000004020a7825 */ /* 0x000fc600078e020c */
[----:B------:R-:W-:Y:S01]  /*2110*/  LEA.HI.X R27, R5, R23, R0, 0x2, P0 ;  /* 0x00000017051b7211 */ /* 0x000fe200000f1400 */
[----:B------:R-:W4:Y:S01]  /*2120*/  LDG.E R13, desc[UR6][R12.64] ;  /* 0x000000060c0d7981 */ /* 0x000f22000c1e1900 */
[----:B------:R-:W-:-:S04]  /*2130*/  IMAD.WIDE R8, R2, 0x4, R10 ;  /* 0x0000000402087825 */ /* 0x000fc800078e020a */
[----:B------:R-:W5:Y:S04]  /*2140*/  LDG.E R27, desc[UR6][R26.64+-0x84] ;  /* 0xffff7c061a1b7981 */ /* 0x000f68000c1e1900 */
[----:B------:R-:W4:Y:S01]  /*2150*/  LDG.E R5, desc[UR6][R10.64] ;  /* 0x000000060a057981 */ /* 0x000f22000c1e1900 */
[----:B------:R-:W-:-:S03]  /*2160*/  IMAD.WIDE R16, R2, 0x4, R8 ;  /* 0x0000000402107825 */ /* 0x000fc600078e0208 */
[----:B------:R-:W4:Y:S01]  /*2170*/  LDG.E R7, desc[UR6][R8.64] ;  /* 0x0000000608077981 */ /* 0x000f22000c1e1900 */
[----:B------:R-:W-:-:S03]  /*2180*/  IMAD.WIDE R18, R2, 0x4, R16 ;  /* 0x0000000402127825 */ /* 0x000fc600078e0210 */
[----:B------:R-:W4:Y:S01]  /*2190*/  LDG.E R17, desc[UR6][R16.64] ;  /* 0x0000000610117981 */ /* 0x000f22000c1e1900 */
[----:B------:R-:W-:-:S03]  /*21a0*/  IMAD.WIDE R22, R2, 0x4, R18 ;  /* 0x0000000402167825 */ /* 0x000fc600078e0212 */
[----:B------:R-:W4:Y:S04]  /*21b0*/  LDG.E R19, desc[UR6][R18.64] ;  /* 0x0000000612137981 */ /* 0x000f28000c1e1900 */
[----:B------:R-:W4:Y:S04]  /*21c0*/  LDG.E R23, desc[UR6][R22.64] ;  /* 0x0000000616177981 */ /* 0x000f28000c1e1900 */
[----:B-----5:R-:W-:Y:S04]  /*21d0*/  STS [R20+0x7c], R27 ;  /* 0x00007c1b14007388 */ /* 0x020fe80000000800 */
[----:B--2---:R-:W-:Y:S04]  /*21e0*/  STS [R4], R25 ;  /* 0x0000001904007388 */ /* 0x004fe80000000800 */
[----:B---3--:R-:W-:Y:S04]  /*21f0*/  STS [R4+0x210], R15 ;  /* 0x0002100f04007388 */ /* 0x008fe80000000800 */
[----:B----4-:R-:W-:Y:S04]  /*2200*/  STS [R4+0x420], R13 ;  /* 0x0004200d04007388 */ /* 0x010fe80000000800 */
[----:B------:R-:W-:Y:S04]  /*2210*/  STS [R4+0x630], R5 ;  /* 0x0006300504007388 */ /* 0x000fe80000000800 */
[----:B------:R-:W-:Y:S04]  /*2220*/  STS [R4+0x840], R7 ;  /* 0x0008400704007388 */ /* 0x000fe80000000800 */
[----:B------:R-:W-:Y:S04]  /*2230*/  STS [R4+0xa50], R17 ;  /* 0x000a501104007388 */ /* 0x000fe80000000800 */
[----:B------:R-:W-:Y:S04]  /*2240*/  STS [R4+0xc60], R19 ;  /* 0x000c601304007388 */ /* 0x000fe80000000800 */
[----:B------:R-:W-:Y:S01]  /*2250*/  STS [R4+0xe70], R23 ;  /* 0x000e701704007388 */ /* 0x000fe20000000800 */
[----:B------:R-:W-:Y:S06]  /*2260*/  BAR.SYNC.DEFER_BLOCKING 0x0 ;  /* 0x0000000000007b1d */ /* 0x000fec0000010000 */
        /* <DEDUP_REMOVED lines=18> */
[----:B------:R-:W-:Y:S06]  /*2390*/  BAR.SYNC.DEFER_BLOCKING 0x0 ;  /* 0x0000000000007b1d */ /* 0x000fec0000010000 */
.L_x_4:
[----:B------:R-:W0:Y:S01]  /*23a0*/  S2R R4, SR_CgaCtaId ;  /* 0x0000000000047919 */ /* 0x000e220000008800 */
[----:B------:R-:W-:Y:S01]  /*23b0*/  MOV R3, 0x400 ;  /* 0x0000040000037802 */ /* 0x000fe20000000f00 */
[----:B------:R-:W1:Y:S03]  /*23c0*/  S2R R2, SR_TID.X ;  /* 0x0000000000027919 */ /* 0x000e660000002100 */
[----:B------:R-:W-:Y:S01]  /*23d0*/  IADD3 R3, PT, PT, R3, 0x80, RZ ;  /* 0x0000008003037810 */ /* 0x000fe20007ffe0ff */
[----:B------:R-:W2:Y:S03]  /*23e0*/  S2R R0, SR_TID.Y ;  /* 0x0000000000007919 */ /* 0x000ea60000002200 */
[----:B0-----:R-:W-:-:S05]  /*23f0*/  LEA R3, R4, R3, 0x18 ;  /* 0x0000000304037211 */ /* 0x001fca00078ec0ff */
[----:B-1----:R-:W-:Y:S01]  /*2400*/  IMAD R3, R2, 0x84, R3 ;  /* 0x0000008402037824 */ /* 0x002fe200078e0203 */
[----:B--2---:R-:W-:-:S04]  /*2410*/  ISETP.NE.AND P0, PT, R0, RZ, PT ;  /* 0x000000ff0000720c */ /* 0x004fc80003f05270 */
[----:B------:R-:W-:-:S05]  /*2420*/  LEA R6, R0, R3, 0x2 ;  /* 0x0000000300067211 */ /* 0x000fca00078e10ff */
[----:B------:R0:W-:Y:S01]  /*2430*/  STS [R6], R29 ;  /* 0x0000001d06007388 */ /* 0x0001e20000000800 */
[----:B------:R-:W-:Y:S06]  /*2440*/  BAR.SYNC.DEFER_BLOCKING 0x0 ;  /* 0x0000000000007b1d */ /* 0x000fec0000010000 */
[----:B------:R-:W-:Y:S05]  /*2450*/  @P0 EXIT ;  /* 0x000000000000094d */ /* 0x000fea0003800000 */
[----:B------:R-:W1:Y:S01]  /*2460*/  LDCU.64 UR4, c[0x0][0x3a8] ;  /* 0x00007500ff0477ac */ /* 0x000e620008000a00 */
[----:B------:R-:W-:Y:S01]  /*2470*/  SHF.R.S32.HI R0, RZ, 0x1f, R21 ;  /* 0x0000001fff007819 */ /* 0x000fe20000011415 */
[----:B------:R-:W-:Y:S04]  /*2480*/  LDS R5, [R6+0x8] ;  /* 0x0000080006057984 */ /* 0x000fe80000000800 */
[----:B------:R-:W-:Y:S01]  /*2490*/  LDS R7, [R6+0xc] ;  /* 0x00000c0006077984 */ /* 0x000fe20000000800 */
[C---:B-1----:R-:W-:Y:S01]  /*24a0*/  LEA R2, P0, R21.reuse, UR4, 0x2 ;  /* 0x0000000415027c11 */ /* 0x042fe2000f8010ff */
[----:B------:R-:W1:Y:S03]  /*24b0*/  LDCU UR4, c[0x0][0x384] ;  /* 0x00007080ff0477ac */ /* 0x000e660008000800 */
[----:B------:R-:W-:Y:S01]  /*24c0*/  LEA.HI.X R3, R21, UR5, R0, 0x2, P0 ;  /* 0x0000000515037c11 */ /* 0x000fe200080f1400 */
[----:B------:R-:W2:Y:S01]  /*24d0*/  LDCU UR5, c[0x0][0x3a4] ;  /* 0x00007480ff0577ac */ /* 0x000ea20008000800 */
[----:B------:R-:W3:Y:S04]  /*24e0*/  LDS R0, [R6+0x4] ;  /* 0x0000040006007984 */ /* 0x000ee80000000800 */
[----:B------:R-:W2:Y:S01]  /*24f0*/  LDG.E R4, desc[UR6][R2.64] ;  /* 0x0000000602047981 */ /* 0x000ea2000c1e1900 */
[----:B---3--:R-:W-:-:S04]  /*2500*/  FADD R0, R0, R29 ;  /* 0x0000001d00007221 */ /* 0x008fc80000000000 */
[----:B------:R-:W-:-:S04]  /*2510*/  FADD R0, R0, R5 ;  /* 0x0000000500007221 */ /* 0x000fc80000000000 */
[----:B------:R-:W-:-:S04]  /*2520*/  FADD R0, R0, R7 ;  /* 0x0000000700007221 */ /* 0x000fc80000000000 */
[----:B-1----:R-:W-:-:S04]  /*2530*/  FMUL R5, R0, UR4 ;  /* 0x0000000400057c20 */ /* 0x002fc80008400000 */
[----:B--2---:R-:W-:-:S05]  /*2540*/  FFMA R5, R4, UR5, R5 ;  /* 0x0000000504057c23 */ /* 0x004fca0008000005 */
[----:B------:R-:W-:Y:S01]  /*2550*/  STG.E desc[UR6][R2.64], R5 ;  /* 0x0000000502007986 */ /* 0x000fe2000c101906 */
[----:B------:R-:W-:Y:S05]  /*2560*/  EXIT ;  /* 0x000000000000794d */ /* 0x000fea0003800000 */
.L_x_8:
[----:B------:R-:W-:-:S00]  /*2570*/  BRA `(.L_x_8) ;  /* 0xfffffffc00fc7947 */ /* 0x000fc0000383ffff */
[----:B------:R-:W-:-:S00]  /*2580*/  NOP ;  /* 0x0000000000007918 */ /* 0x000fc00000000000 */
[----:B------:R-:W-:-:S00]  /*2590*/  NOP ;  /* 0x0000000000007918 */ /* 0x000fc00000000000 */
[----:B------:R-:W-:-:S00]  /*25a0*/  NOP ;  /* 0x0000000000007918 */ /* 0x000fc00000000000 */
[----:B------:R-:W-:-:S00]  /*25b0*/  NOP ;  /* 0x0000000000007918 */ /* 0x000fc00000000000 */
[----:B------:R-:W-:-:S00]  /*25c0*/  NOP ;  /* 0x0000000000007918 */ /* 0x000fc00000000000 */
[----:B------:R-:W-:-:S00]  /*25d0*/  NOP ;  /* 0x0000000000007918 */ /* 0x000fc00000000000 */
[----:B------:R-:W-:-:S00]  /*25e0*/  NOP ;  /* 0x0000000000007918 */ /* 0x000fc00000000000 */
[----:B------:R-:W-:-:S00]  /*25f0*/  NOP ;  /* 0x0000000000007918 */ /* 0x000fc00000000000 */
.L_x_77:


//--------------------- .text._Z15u_ssymv_genericifPfiS_ifS_iii --------------------------
	.section	.text._Z15u_ssymv_genericifPfiS_ifS_iii,"ax",@progbits
	.align	128
        .global         _Z15u_ssymv_genericifPfiS_ifS_iii
        .type           _Z15u_ssymv_genericifPfiS_ifS_iii,@function
        .size           _Z15u_ssymv_genericifPfiS_ifS_iii,(.L_x_78 - _Z15u_ssymv_genericifPfiS_ifS_iii)
        .other          _Z15u_ssymv_genericifPfiS_ifS_iii,@"STO_CUDA_ENTRY STV_DEFAULT"
_Z15u_ssymv_genericifPfiS_ifS_iii:
.text._Z15u_ssymv_genericifPfiS_ifS_iii:
[----:B------:R-:W-:Y:S08]  /*0000*/  LDC R1, c[0x0][0x37c] ;  /* 0x0000df00ff017b82 */ /* 0x000ff00000000800 */
[----:B------:R-:W0:Y:S01]  /*0010*/  S2UR UR6, SR_CTAID.X ;  /* 0x00000000000679c3 */ /* 0x000e220000002500 */
[----:B------:R-:W0:Y:S01]  /*0020*/  LDCU UR5, c[0x0][0x3b4] ;  /* 0x00007680ff0577ac */ /* 0x000e220008000800 */
[----:B------:R-:W1:Y:S01]  /*0030*/  S2R R0, SR_TID.X ;  /* 0x0000000000007919 */ /* 0x000e620000002100 */
[----:B------:R-:W2:Y:S01]  /*0040*/  LDCU UR13, c[0x0][0x380] ;  /* 0x00007000ff0d77ac */ /* 0x000ea20008000800 */
[----:B------:R-:W3:Y:S01]  /*0050*/  S2R R2, SR_TID.Y ;  /* 0x0000000000027919 */ /* 0x000ee20000002200 */
[----:B------:R-:W4:Y:S01]  /*0060*/  LDCU.64 UR8, c[0x0][0x358] ;  /* 0x00006b00ff0877ac */ /* 0x000f220008000a00 */
[----:B--2---:R-:W-:-:S02]  /*0070*/  UIADD3 UR4, UPT, UPT, UR13, -0x1, URZ ;  /* 0xffffffff0d047890 */ /* 0x004fc4000fffe0ff */
[----:B0-----:R-:W-:-:S09]  /*0080*/  UISETP.NE.AND UP0, UPT, UR6, UR5, UPT ;  /* 0x000000050600728c */ /* 0x001fd2000bf05270 */
[----:B----4-:R-:W-:Y:S05]  /*0090*/  BRA.U UP0, `(.L_x_9) ;  /* 0x0000001d00f47547 */ /* 0x010fea000b800000 */
[----:B------:R-:W0:Y:S01]  /*00a0*/  LDC R3, c[0x0][0x3b8] ;  /* 0x0000ee00ff037b82 */ /* 0x000e220000000800 */
[----:B------:R-:W2:Y:S01]  /*00b0*/  S2R R21, SR_CgaCtaId ;  /* 0x0000000000157919 */ /* 0x000ea20000008800 */
[----:B------:R-:W4:Y:S01]  /*00c0*/  LDCU UR14, c[0x0][0x390] ;  /* 0x00007200ff0e77ac */ /* 0x000f220008000800 */
[----:B---3--:R-:W-:Y:S01]  /*00d0*/  IMAD.MOV R7, RZ, RZ, -R2 ;  /* 0x000000ffff077224 */ /* 0x008fe200078e0a02 */
[----:B------:R-:W-:Y:S01]  /*00e0*/  MOV R6, 0x400 ;  /* 0x0000040000067802 */ /* 0x000fe20000000f00 */
[----:B------:R-:W-:Y:S01]  /*00f0*/  HFMA2 R23, -RZ, RZ, 0, 0 ;  /* 0x00000000ff177431 */ /* 0x000fe200000001ff */
[----:B------:R-:W3:Y:S03]  /*0100*/  LDCU.64 UR10, c[0x0][0x388] ;  /* 0x00007100ff0a77ac */ /* 0x000ee60008000a00 */
[----:B------:R-:W-:Y:S01]  /*0110*/  VIADD R4, R6, 0x80 ;  /* 0x0000008006047836 */ /* 0x000fe20000000000 */
[----:B------:R-:W-:-:S02]  /*0120*/  USHF.L.U32 UR5, UR5, 0x5, URZ ;  /* 0x0000000505057899 */ /* 0x000fc400080006ff */
[----:B------:R-:W-:Y:S02]  /*0130*/  USHF.R.S32.HI UR12, URZ, 0x1f, UR13 ;  /* 0x0000001fff0c7899 */ /* 0x000fe4000801140d */
[----:B------:R-:W-:Y:S02]  /*0140*/  UISETP.GE.AND UP0, UPT, UR5, 0x1, UPT ;  /* 0x000000010500788c */ /* 0x000fe4000bf06270 */
[----:B----4-:R-:W-:Y:S02]  /*0150*/  UIMAD UR4, UR4, UR14, URZ ;  /* 0x0000000e040472a4 */ /* 0x010fe4000f8e02ff */
[----:B------:R-:W-:Y:S02]  /*0160*/  IMAD R7, R7, UR14, RZ ;  /* 0x0000000e07077c24 */ /* 0x000fe4000f8e02ff */
[----:B0-----:R-:W-:Y:S01]  /*0170*/  VIADD R5, R3, 0xffffffff ;  /* 0xffffffff03057836 */ /* 0x001fe20000000000 */
[----:B-1----:R-:W-:Y:S01]  /*0180*/  ISETP.GE.AND P1, PT, R0, R3, PT ;  /* 0x000000030000720c */ /* 0x002fe20003f26270 */
[----:B------:R-:W-:-:S03]  /*0190*/  USHF.R.S32.HI UR6, URZ, 0x1f, UR4 ;  /* 0x0000001fff067899 */ /* 0x000fc60008011404 */
[----:B------:R-:W-:Y:S02]  /*01a0*/  SEL R8, R0, R5, !P1 ;  /* 0x0000000500087207 */ /* 0x000fe40004800000 */
[----:B------:R-:W-:Y:S02]  /*01b0*/  SHF.R.S32.HI R5, RZ, 0x1f, R5 ;  /* 0x0000001fff057819 */ /* 0x000fe40000011405 */
[--C-:B------:R-:W-:Y:S02]  /*01c0*/  IADD3 R8, P0, P2, R8, UR4, R7.reuse ;  /* 0x0000000408087c10 */ /* 0x100fe4000fa1e007 */
[----:B------:R-:W-:Y:S02]  /*01d0*/  SEL R10, R5, RZ, P1 ;  /* 0x000000ff050a7207 */ /* 0x000fe40000800000 */
[----:B------:R-:W-:Y:S02]  /*01e0*/  SHF.R.S32.HI R7, RZ, 0x1f, R7 ;  /* 0x0000001fff077819 */ /* 0x000fe40000011407 */
[----:B--2---:R-:W-:-:S02]  /*01f0*/  LEA R5, R21, R4, 0x18 ;  /* 0x0000000415057211 */ /* 0x004fc400078ec0ff */
[----:B------:R-:W-:Y:S01]  /*0200*/  IADD3.X R7, PT, PT, R10, UR6, R7, P0, P2 ;  /* 0x000000060a077c10 */ /* 0x000fe200087e4407 */
[----:B------:R-:W-:Y:S01]  /*0210*/  USHF.L.U32 UR6, UR14, 0x2, URZ ;  /* 0x000000020e067899 */ /* 0x000fe200080006ff */
[----:B---3--:R-:W-:Y:S01]  /*0220*/  LEA R4, P0, R8, UR10, 0x2 ;  /* 0x0000000a08047c11 */ /* 0x008fe2000f8010ff */
[----:B------:R-:W-:-:S03]  /*0230*/  IMAD R17, R0, 0x84, R5 ;  /* 0x0000008400117824 */ /* 0x000fc600078e0205 */
[----:B------:R-:W-:Y:S01]  /*0240*/  LEA.HI.X R5, R8, UR11, R7, 0x2, P0 ;  /* 0x0000000b08057c11 */ /* 0x000fe200080f1407 */
[----:B------:R-:W-:Y:S01]  /*0250*/  IMAD R17, R2, 0x4, R17 ;  /* 0x0000000402117824 */ /* 0x000fe200078e0211 */
[----:B------:R-:W-:Y:S07]  /*0260*/  BRA.U !UP0, `(.L_x_10) ;  /* 0x0000000508247547 */ /* 0x000fee000b800000 */
[----:B------:R-:W0:Y:S01]  /*0270*/  LDC.64 R10, c[0x0][0x398] ;  /* 0x0000e600ff0a7b82 */ /* 0x000e220000000a00 */
[----:B------:R-:W-:Y:S01]  /*0280*/  USHF.L.U32 UR4, UR13, 0x2, URZ ;  /* 0x000000020d047899 */ /* 0x000fe200080006ff */
[----:B------:R-:W-:Y:S01]  /*0290*/  IMAD.SHL.U32 R7, R0, 0x4, RZ ;  /* 0x0000000400077824 */ /* 0x000fe200078e00ff */
[----:B------:R-:W-:Y:S01]  /*02a0*/  USHF.L.U64.HI UR7, UR13, 0x2, UR12 ;  /* 0x000000020d077899 */ /* 0x000fe2000801020c */
[----:B------:R-:W-:Y:S01]  /*02b0*/  SHF.R.U32.HI R8, RZ, 0x1e, R0 ;  /* 0x0000001eff087819 */ /* 0x000fe20000011600 */
[----:B------:R-:W-:Y:S01]  /*02c0*/  IMAD.MOV.U32 R14, RZ, RZ, R4 ;  /* 0x000000ffff0e7224 */ /* 0x000fe200078e0004 */
[----:B------:R-:W-:Y:S01]  /*02d0*/  LEA R21, R21, R6, 0x18 ;  /* 0x0000000615157211 */ /* 0x000fe200078ec0ff */
[----:B------:R-:W-:Y:S01]  /*02e0*/  IMAD R18, R2, 0x1c, R17 ;  /* 0x0000001c02127824 */ /* 0x000fe200078e0211 */
[----:B------:R-:W-:Y:S01]  /*02f0*/  MOV R15, R5 ;  /* 0x00000005000f7202 */ /* 0x000fe20000000f00 */
[----:B------:R-:W-:Y:S02]  /*0300*/  IMAD R19, RZ, RZ, -UR6 ;  /* 0x80000006ff137e24 */ /* 0x000fe4000f8e02ff */
[----:B------:R-:W-:Y:S01]  /*0310*/  IMAD R20, R0, 0x4, R21 ;  /* 0x0000000400147824 */ /* 0x000fe200078e0215 */
[----:B------:R-:W-:Y:S01]  /*0320*/  LEA R21, R2, R21, 0x5 ;  /* 0x0000001502157211 */ /* 0x000fe200078e28ff */
[----:B------:R-:W-:Y:S01]  /*0330*/  IMAD.MOV.U32 R23, RZ, RZ, RZ ;  /* 0x000000ffff177224 */ /* 0x000fe200078e00ff */
[----:B0-----:R-:W-:Y:S01]  /*0340*/  IADD3 R7, P0, P2, R10, UR4, -R7 ;  /* 0x000000040a077c10 */ /* 0x001fe2000fa1e807 */
[----:B------:R-:W-:-:S03]  /*0350*/  UMOV UR4, URZ ;  /* 0x000000ff00047c82 */ /* 0x000fc60008000000 */
[----:B------:R-:W-:Y:S02]  /*0360*/  IADD3.X R8, PT, PT, R11, UR7, ~R8, P0, P2 ;  /* 0x000000070b087c10 */ /* 0x000fe400087e4c08 */
[----:B------:R-:W-:-:S04]  /*0370*/  IADD3 R16, P0, PT, R7, -0x4, RZ ;  /* 0xfffffffc07107810 */ /* 0x000fc80007f1e0ff */
[----:B------:R-:W-:-:S09]  /*0380*/  IADD3.X R25, PT, PT, R8, -0x1, RZ, P0, !PT ;  /* 0xffffffff08197810 */ /* 0x000fd200007fe4ff */
.L_x_11:
[----:B------:R-:W-:Y:S02]  /*0390*/  IMAD.MOV.U32 R12, RZ, RZ, R14 ;  /* 0x000000ffff0c7224 */ /* 0x000fe400078e000e */
[----:B------:R-:W-:Y:S02]  /*03a0*/  IMAD.MOV.U32 R13, RZ, RZ, R15 ;  /* 0x000000ffff0d7224 */ /* 0x000fe400078e000f */
[----:B------:R-:W-:-:S03]  /*03b0*/  IMAD.WIDE R28, R19, 0x4, R12 ;  /* 0x00000004131c7825 */ /* 0x000fc600078e020c */
[----:B------:R-:W2:Y:S01]  /*03c0*/  LDG.E R22, desc[UR8][R12.64] ;  /* 0x000000080c167981 */ /* 0x000ea2000c1e1900 */
[----:B------:R-:W-:-:S03]  /*03d0*/  IMAD.WIDE R26, R19, 0x4, R28 ;  /* 0x00000004131a7825 */ /* 0x000fc600078e021c */
[----:B------:R-:W3:Y:S01]  /*03e0*/  LDG.E R28, desc[UR8][R28.64] ;  /* 0x000000081c1c7981 */ /* 0x000ee2000c1e1900 */
[----:B------:R-:W-:-:S03]  /*03f0*/  IMAD.WIDE R10, R19, 0x4, R26 ;  /* 0x00000004130a7825 */ /* 0x000fc600078e021a */
[----:B------:R-:W4:Y:S01]  /*0400*/  LDG.E R26, desc[UR8][R26.64] ;  /* 0x000000081a1a7981 */ /* 0x000f22000c1e1900 */
[----:B------:R-:W-:-:S03]  /*0410*/  IMAD.WIDE R4, R19, 0x4, R10 ;  /* 0x0000000413047825 */ /* 0x000fc600078e020a */
[----:B------:R-:W5:Y:S01]  /*0420*/  LDG.E R10, desc[UR8][R10.64] ;  /* 0x000000080a0a7981 */ /* 0x000f62000c1e1900 */
[----:B------:R-:W-:-:S03]  /*0430*/  IMAD.WIDE R6, R19, 0x4, R4 ;  /* 0x0000000413067825 */ /* 0x000fc600078e0204 */
[----:B------:R-:W5:Y:S01]  /*0440*/  LDG.E R30, desc[UR8][R4.64] ;  /* 0x00000008041e7981 */ /* 0x000f62000c1e1900 */
[----:B------:R-:W-:-:S03]  /*0450*/  IMAD.MOV.U32 R24, RZ, RZ, R16 ;  /* 0x000000ffff187224 */ /* 0x000fc600078e0010 */
[----:B------:R-:W5:Y:S01]  /*0460*/  LDG.E R32, desc[UR8][R6.64] ;  /* 0x0000000806207981 */ /* 0x000f62000c1e1900 */
[----:B------:R-:W-:-:S03]  /*0470*/  IMAD.WIDE R8, R19, 0x4, R6 ;  /* 0x0000000413087825 */ /* 0x000fc600078e0206 */
[----:B------:R-:W5:Y:S01]  /*0480*/  LDG.E R31, desc[UR8][R24.64] ;  /* 0x00000008181f7981 */ /* 0x000f62000c1e1900 */
[----:B------:R-:W-:-:S03]  /*0490*/  IMAD.WIDE R14, R19, 0x4, R8 ;  /* 0x00000004130e7825 */ /* 0x000fc600078e0208 */
[----:B------:R-:W5:Y:S04]  /*04a0*/  LDG.E R34, desc[UR8][R8.64] ;  /* 0x0000000808227981 */ /* 0x000f68000c1e1900 */
[----:B------:R0:W5:Y:S01]  /*04b0*/  LDG.E R36, desc[UR8][R14.64] ;  /* 0x000000080e247981 */ /* 0x000162000c1e1900 */
[----:B------:R-:W-:-:S04]  /*04c0*/  UIADD3 UR4, UPT, UPT, UR4, 0x20, URZ ;  /* 0x0000002004047890 */ /* 0x000fc8000fffe0ff */
[----:B------:R-:W-:Y:S01]  /*04d0*/  UISETP.GE.AND UP0, UPT, UR4, UR5, UPT ;  /* 0x000000050400728c */ /* 0x000fe2000bf06270 */
        /* <DEDUP_REMOVED lines=29> */
[----:B------:R-:W-:Y:S01]  /*06b0*/  FFMA R27, R27, R10, R8 ;  /* 0x0000000a1b1b7223 */ /* 0x000fe20000000008 */
[----:B------:R-:W-:-:S04]  /*06c0*/  IMAD.WIDE R4, R19, 0x20, R12 ;  /* 0x0000002013047825 */ /* 0x000fc800078e020c */
[----:B------:R-:W-:Y:S01]  /*06d0*/  FFMA R23, R22, R11, R27 ;  /* 0x0000000b16177223 */ /* 0x000fe2000000001b */
[----:B------:R-:W-:Y:S06]  /*06e0*/  BAR.SYNC.DEFER_BLOCKING 0x0 ;  /* 0x0000000000007b1d */ /* 0x000fec0000010000 */
[----:B------:R-:W-:Y:S05]  /*06f0*/  BRA.U !UP0, `(.L_x_11) ;  /* 0xfffffffd08247547 */ /* 0x000fea000b83ffff */
.L_x_10:
[----:B------:R-:W-:Y:S01]  /*0700*/  ISETP.NE.AND P0, PT, R2, RZ, PT ;  /* 0x000000ff0200720c */ /* 0x000fe20003f05270 */
[----:B------:R-:W-:-:S12]  /*0710*/  BSSY.RECONVERGENT B1, `(.L_x_12) ;  /* 0x0000177000017945 */ /* 0x000fd80003800200 */
[----:B------:R-:W-:Y:S05]  /*0720*/  @P0 BRA `(.L_x_13) ;  /* 0x0000001400d40947 */ /* 0x000fea0003800000 */
[----:B------:R-:W0:Y:S01]  /*0730*/  LDC.64 R14, c[0x0][0x398] ;  /* 0x0000e600ff0e7b82 */ /* 0x000e220000000a00 */
[C---:B------:R-:W-:Y:S01]  /*0740*/  SEL R8, R0.reuse, RZ, !P1 ;  /* 0x000000ff00087207 */ /* 0x040fe20004800000 */
[----:B------:R-:W-:Y:S01]  /*0750*/  BSSY.RECONVERGENT B0, `(.L_x_14) ;  /* 0x00000a0000007945 */ /* 0x000fe20003800200 */
[----:B------:R-:W-:-:S03]  /*0760*/  IADD3 R7, PT, PT, -R0, RZ, RZ ;  /* 0x000000ff00077210 */ /* 0x000fc60007ffe1ff */
[----:B------:R-:W-:Y:S01]  /*0770*/  IMAD.IADD R6, R3, 0x1, -R8 ;  /* 0x0000000103067824 */ /* 0x000fe200078e0a08 */
[----:B------:R-:W-:-:S04]  /*0780*/  IADD3 R2, P1, PT, R7, UR13, RZ ;  /* 0x0000000d07027c10 */ /* 0x000fc8000ff3e0ff */
[----:B------:R-:W-:Y:S02]  /*0790*/  LEA.HI.X.SX32 R7, R7, UR12, 0x1, P1 ;  /* 0x0000000c07077c11 */ /* 0x000fe400088f0eff */
[----:B------:R-:W-:Y:S02]  /*07a0*/  ISETP.GE.AND P1, PT, R6, 0x1, PT ;  /* 0x000000010600780c */ /* 0x000fe40003f26270 */
[----:B0-----:R-:W-:-:S04]  /*07b0*/  LEA R16, P2, R2, R14, 0x2 ;  /* 0x0000000e02107211 */ /* 0x001fc800078410ff */
[----:B------:R-:W-:Y:S01]  /*07c0*/  LEA.HI.X R17, R2, R15, R7, 0x2, P2 ;  /* 0x0000000f02117211 */ /* 0x000fe200010f1407 */
[----:B------:R-:W-:Y:S02]  /*07d0*/  VIADD R7, R0, -UR5 ;  /* 0x8000000500077c36 */ /* 0x000fe40008000000 */
[----:B------:R-:W-:Y:S02]  /*07e0*/  IMAD.MOV.U32 R2, RZ, RZ, RZ ;  /* 0x000000ffff027224 */ /* 0x000fe400078e00ff */
[----:B------:R-:W-:Y:S02]  /*07f0*/  IMAD.WIDE R16, R7, 0x4, R16 ;  /* 0x0000000407107825 */ /* 0x000fe400078e0210 */
[----:B------:R-:W-:Y:S05]  /*0800*/  @!P1 BRA `(.L_x_15) ;  /* 0x0000000800509947 */ /* 0x000fea0003800000 */
[----:B------:R-:W-:Y:S01]  /*0810*/  IADD3 R2, PT, PT, R8, -R3, RZ ;  /* 0x8000000308027210 */ /* 0x000fe20007ffe0ff */
[----:B------:R-:W-:Y:S01]  /*0820*/  BSSY.RECONVERGENT B2, `(.L_x_16) ;  /* 0x0000051000027945 */ /* 0x000fe20003800200 */
[----:B------:R-:W-:Y:S01]  /*0830*/  LOP3.LUT R8, R6, 0x7, RZ, 0xc0, !PT ;  /* 0x0000000706087812 */ /* 0x000fe200078ec0ff */
[----:B------:R-:W-:Y:S01]  /*0840*/  IMAD.MOV.U32 R9, RZ, RZ, RZ ;  /* 0x000000ffff097224 */ /* 0x000fe200078e00ff */
[----:B------:R-:W-:Y:S02]  /*0850*/  ISETP.GT.U32.AND P2, PT, R2, -0x8, PT ;  /* 0xfffffff80200780c */ /* 0x000fe40003f44070 */
[----:B------:R-:W-:-:S11]  /*0860*/  ISETP.NE.AND P1, PT, R8, RZ, PT ;  /* 0x000000ff0800720c */ /* 0x000fd60003f25270 */
[----:B------:R-:W-:Y:S05]  /*0870*/  @P2 BRA `(.L_x_17) ;  /* 0x00000004002c2947 */ /* 0x000fea0003800000 */
[----:B------:R-:W-:Y:S01]  /*0880*/  USHF.L.U32 UR7, UR13, 0x2, URZ ;  /* 0x000000020d077899 */ /* 0x000fe200080006ff */
[----:B------:R-:W-:Y:S01]  /*0890*/  SHF.L.U32 R31, R0, 0x2, RZ ;  /* 0x00000002001f7819 */ /* 0x000fe200000006ff */
[----:B------:R-:W-:Y:S01]  /*08a0*/  USHF.L.U64.HI UR4, UR13, 0x2, UR12 ;  /* 0x000000020d047899 */ /* 0x000fe2000801020c */
[----:B------:R-:W-:Y:S01]  /*08b0*/  SHF.R.U32.HI R20, RZ, 0x1e, R0 ;  /* 0x0000001eff147819 */ /* 0x000fe20000011600 */
[----:B------:R-:W-:Y:S01]  /*08c0*/  UIMAD UR10, UR14, -0x5, URZ ;  /* 0xfffffffb0e0a78a4 */ /* 0x000fe2000f8e02ff */
[----:B------:R-:W-:Y:S01]  /*08d0*/  LOP3.LUT R9, R6, 0x7ffffff8, RZ, 0xc0, !PT ;  /* 0x7ffffff806097812 */ /* 0x000fe200078ec0ff */
[----:B------:R-:W-:Y:S01]  /*08e0*/  IMAD.U32 R10, RZ, RZ, UR7 ;  /* 0x00000007ff0a7e24 */ /* 0x000fe2000f8e00ff */
[----:B------:R-:W-:Y:S01]  /*08f0*/  UIMAD UR7, UR14, -0x6, URZ ;  /* 0xfffffffa0e0778a4 */ /* 0x000fe2000f8e02ff */
[----:B------:R-:W-:Y:S01]  /*0900*/  IMAD.U32 R11, RZ, RZ, UR4 ;  /* 0x00000004ff0b7e24 */ /* 0x000fe2000f8e00ff */
[----:B------:R-:W-:Y:S01]  /*0910*/  UIMAD UR4, UR14, -0x7, URZ ;  /* 0xfffffff90e0478a4 */ /* 0x000fe2000f8e02ff */
[----:B------:R-:W-:Y:S01]  /*0920*/  IMAD.MOV.U32 R30, RZ, RZ, RZ ;  /* 0x000000ffff1e7224 */ /* 0x000fe200078e00ff */
[----:B------:R-:W-:Y:S01]  /*0930*/  UIMAD UR11, UR14, -0x3, URZ ;  /* 0xfffffffd0e0b78a4 */ /* 0x000fe2000f8e02ff */
[----:B------:R-:W-:Y:S01]  /*0940*/  IMAD.WIDE R10, R7, 0x4, R10 ;  /* 0x00000004070a7825 */ /* 0x000fe200078e020a */
[----:B------:R-:W-:-:S02]  /*0950*/  UIADD3 UR16, UPT, UPT, -UR6, URZ, URZ ;  /* 0x000000ff06107290 */ /* 0x000fc4000fffe1ff */
[----:B------:R-:W-:Y:S01]  /*0960*/  ULEA UR15, -UR14, URZ, 0x1 ;  /* 0x000000ff0e0f7291 */ /* 0x000fe2000f8e09ff */
[----:B------:R-:W-:Y:S01]  /*0970*/  IMAD.U32 R2, RZ, RZ, UR4 ;  /* 0x00000004ff027e24 */ /* 0x000fe2000f8e00ff */
[----:B------:R-:W-:Y:S01]  /*0980*/  IADD3 R31, P2, P3, R10, R14, -R31 ;  /* 0x0000000e0a1f7210 */ /* 0x000fe20007b5e81f */
[----:B------:R-:W-:Y:S01]  /*0990*/  IMAD.U32 R12, RZ, RZ, UR10 ;  /* 0x0000000aff0c7e24 */ /* 0x000fe2000f8e00ff */
[----:B------:R-:W-:Y:S01]  /*09a0*/  MOV R10, UR7 ;  /* 0x00000007000a7c02 */ /* 0x000fe20008000f00 */
[----:B------:R-:W-:Y:S01]  /*09b0*/  IMAD.U32 R13, RZ, RZ, UR16 ;  /* 0x00000010ff0d7e24 */ /* 0x000fe2000f8e00ff */
[----:B------:R-:W-:Y:S01]  /*09c0*/  IADD3.X R20, PT, PT, R11, R15, ~R20, P2, P3 ;  /* 0x0000000f0b147210 */ /* 0x000fe200017e6c14 */
[----:B------:R-:W-:Y:S01]  /*09d0*/  IMAD R11, RZ, RZ, -UR14 ;  /* 0x8000000eff0b7e24 */ /* 0x000fe2000f8e02ff */
[----:B------:R-:W-:Y:S01]  /*09e0*/  IADD3 R31, P2, PT, R31, -0x10, RZ ;  /* 0xfffffff01f1f7810 */ /* 0x000fe20007f5e0ff */
[----:B------:R-:W-:Y:S01]  /*09f0*/  IMAD.U32 R27, RZ, RZ, UR11 ;  /* 0x0000000bff1b7e24 */ /* 0x000fe2000f8e00ff */
[----:B------:R-:W-:Y:S01]  /*0a00*/  MOV R28, UR15 ;  /* 0x0000000f001c7c02 */ /* 0x000fe20008000f00 */
[----:B------:R-:W-:Y:S01]  /*0a10*/  IMAD.MOV.U32 R29, RZ, RZ, R11 ;  /* 0x000000ffff1d7224 */ /* 0x000fe200078e000b */
[----:B------:R-:W-:Y:S01]  /*0a20*/  IADD3.X R20, PT, PT, R20, -0x1, RZ, P2, !PT ;  /* 0xffffffff14147810 */ /* 0x000fe200017fe4ff */
[----:B------:R-:W-:-:S08]  /*0a30*/  IMAD.MOV R26, RZ, RZ, -R9 ;  /* 0x000000ffff1a7224 */ /* 0x000fd000078e0a09 */
.L_x_18:
[----:B------:R-:W-:Y:S01]  /*0a40*/  IMAD.WIDE R24, R30, 0x4, R4 ;  /* 0x000000041e187825 */ /* 0x000fe200078e0204 */
[----:B------:R-:W-:-:S03]  /*0a50*/  MOV R19, R20 ;  /* 0x0000001400137202 */ /* 0x000fc60000000f00 */
[----:B------:R-:W-:Y:S02]  /*0a60*/  IMAD.MOV.U32 R18, RZ, RZ, R31 ;  /* 0x000000ffff127224 */ /* 0x000fe400078e001f */
[----:B------:R-:W2:Y:S04]  /*0a70*/  LDG.E R24, desc[UR8][R24.64] ;  /* 0x0000000818187981 */ /* 0x000ea8000c1e1900 */
[----:B------:R-:W2:Y:S01]  /*0a80*/  LDG.E R31, desc[UR8][R18.64+0xc] ;  /* 0x00000c08121f7981 */ /* 0x000ea2000c1e1900 */
[----:B------:R-:W-:-:S03]  /*0a90*/  IMAD.WIDE R20, R29, 0x4, R4 ;  /* 0x000000041d147825 */ /* 0x000fc600078e0204 */
[----:B------:R-:W3:Y:S01]  /*0aa0*/  LDG.E R34, desc[UR8][R18.64+0x8] ;  /* 0x0000080812227981 */ /* 0x000ee2000c1e1900 */
[----:B------:R-:W-:-:S03]  /*0ab0*/  IMAD.WIDE R32, R27, 0x4, R4 ;  /* 0x000000041b207825 */ /* 0x000fc600078e0204 */
[----:B------:R-:W3:Y:S04]  /*0ac0*/  LDG.E R20, desc[UR8][R20.64] ;  /* 0x0000000814147981 */ /* 0x000ee8000c1e1900 */
[----:B------:R-:W4:Y:S04]  /*0ad0*/  LDG.E R35, desc[UR8][R18.64+0x4] ;  /* 0x0000040812237981 */ /* 0x000f28000c1e1900 */
[----:B------:R-:W5:Y:S04]  /*0ae0*/  LDG.E R32, desc[UR8][R32.64] ;  /* 0x0000000820207981 */ /* 0x000f68000c1e1900 */
[----:B------:R-:W5:Y:S04]  /*0af0*/  LDG.E R36, desc[UR8][R18.64] ;  /* 0x0000000812247981 */ /* 0x000f68000c1e1900 */
[----:B------:R-:W5:Y:S01]  /*0b00*/  LDG.E R37, desc[UR8][R18.64+-0xc] ;  /* 0xfffff40812257981 */ /* 0x000f62000c1e1900 */
[----:B--2---:R-:W-:Y:S01]  /*0b10*/  FFMA R31, R24, R31, R23 ;  /* 0x0000001f181f7223 */ /* 0x004fe20000000017 */
[----:B------:R-:W-:-:S06]  /*0b20*/  IMAD.WIDE R22, R28, 0x4, R4 ;  /* 0x000000041c167825 */ /* 0x000fcc00078e0204 */
[----:B------:R-:W4:Y:S01]  /*0b30*/  LDG.E R22, desc[UR8][R22.64] ;  /* 0x0000000816167981 */ /* 0x000f22000c1e1900 */
[----:B------:R-:W-:-:S04]  /*0b40*/  IMAD.WIDE R24, R13, 0x4, R4 ;  /* 0x000000040d187825 */ /* 0x000fc800078e0204 */
[----:B---3--:R-:W-:Y:S02]  /*0b50*/  FFMA R31, R20, R34, R31 ;  /* 0x00000022141f7223 */ /* 0x008fe4000000001f */
[----:B------:R-:W2:Y:S01]  /*0b60*/  LDG.E R34, desc[UR8][R18.64+-0x4] ;  /* 0xfffffc0812227981 */ /* 0x000ea2000c1e1900 */
[----:B------:R-:W-:-:S03]  /*0b70*/  IMAD.WIDE R20, R12, 0x4, R4 ;  /* 0x000000040c147825 */ /* 0x000fc600078e0204 */
[----:B------:R-:W2:Y:S04]  /*0b80*/  LDG.E R24, desc[UR8][R24.64] ;  /* 0x0000000818187981 */ /* 0x000ea8000c1e1900 */
[----:B------:R-:W3:Y:S01]  /*0b90*/  LDG.E R20, desc[UR8][R20.64] ;  /* 0x0000000814147981 */ /* 0x000ee2000c1e1900 */
[----:B----4-:R-:W-:Y:S01]  /*0ba0*/  FFMA R31, R22, R35, R31 ;  /* 0x00000023161f7223 */ /* 0x010fe2000000001f */
[----:B------:R-:W-:Y:S02]  /*0bb0*/  IMAD.WIDE R22, R10, 0x4, R4 ;  /* 0x000000040a167825 */ /* 0x000fe400078e0204 */
[----:B------:R-:W4:Y:S02]  /*0bc0*/  LDG.E R35, desc[UR8][R18.64+-0x10] ;  /* 0xfffff00812237981 */ /* 0x000f24000c1e1900 */
[----:B-----5:R-:W-:-:S02]  /*0bd0*/  FFMA R31, R32, R36, R31 ;  /* 0x00000024201f7223 */ /* 0x020fc4000000001f */
[----:B------:R-:W3:Y:S01]  /*0be0*/  LDG.E R36, desc[UR8][R18.64+-0x8] ;  /* 0xfffff80812247981 */ /* 0x000ee2000c1e1900 */
[----:B------:R-:W-:-:S03]  /*0bf0*/  IMAD.WIDE R32, R2, 0x4, R4 ;  /* 0x0000000402207825 */ /* 0x000fc600078e0204 */
[----:B------:R-:W5:Y:S04]  /*0c00*/  LDG.E R22, desc[UR8][R22.64] ;  /* 0x0000000816167981 */ /* 0x000f68000c1e1900 */
[----:B------:R-:W4:Y:S01]  /*0c10*/  LDG.E R32, desc[UR8][R32.64] ;  /* 0x0000000820207981 */ /* 0x000f22000c1e1900 */
[----:B--2---:R-:W-:Y:S01]  /*0c20*/  FFMA R31, R24, R34, R31 ;  /* 0x00000022181f7223 */ /* 0x004fe2000000001f */
[----:B------:R-:W-:Y:S01]  /*0c30*/  VIADD R26, R26, 0x8 ;  /* 0x000000081a1a7836 */ /* 0x000fe20000000000 */
[C---:B------:R-:W-:Y:S01]  /*0c40*/  LEA R10, R11.reuse, R10, 0x3 ;  /* 0x0000000a0b0a7211 */ /* 0x040fe200078e18ff */
[C---:B------:R-:W-:Y:S01]  /*0c50*/  IMAD R2, R11.reuse, 0x8, R2 ;  /* 0x000000080b027824 */ /* 0x040fe200078e0202 */
[C---:B------:R-:W-:Y:S01]  /*0c60*/  LEA R27, R11.reuse, R27, 0x3 ;  /* 0x0000001b0b1b7211 */ /* 0x040fe200078e18ff */
[C---:B------:R-:W-:Y:S01]  /*0c70*/  IMAD R12, R11.reuse, 0x8, R12 ;  /* 0x000000080b0c7824 */ /* 0x040fe200078e020c */
[C---:B------:R-:W-:Y:S01]  /*0c80*/  LEA R30, R11.reuse, R30, 0x3 ;  /* 0x0000001e0b1e7211 */ /* 0x040fe200078e18ff */
[----:B------:R-:W-:-:S02]  /*0c90*/  IMAD R13, R11, 0x8, R13 ;  /* 0x000000080b0d7824 */ /* 0x000fc400078e020d */
[C---:B------:R-:W-:Y:S02]  /*0ca0*/  IMAD R28, R11.reuse, 0x8, R28 ;  /* 0x000000080b1c7824 */ /* 0x040fe400078e021c */
[----:B------:R-:W-:Y:S02]  /*0cb0*/  IMAD R29, R11, 0x8, R29 ;  /* 0x000000080b1d7824 */ /* 0x000fe400078e021d */
[----:B---3--:R-:W-:Y:S01]  /*0cc0*/  FFMA R25, R20, R36, R31 ;  /* 0x0000002414197223 */ /* 0x008fe2000000001f */
[----:B------:R-:W-:-:S04]  /*0cd0*/  IADD3 R31, P2, PT, R18, -0x20, RZ ;  /* 0xffffffe0121f7810 */ /* 0x000fc80007f5e0ff */
[----:B------:R-:W-:Y:S02]  /*0ce0*/  IADD3.X R20, PT, PT, R19, -0x1, RZ, P2, !PT ;  /* 0xffffffff13147810 */ /* 0x000fe400017fe4ff */
[----:B------:R-:W-:Y:S01]  /*0cf0*/  ISETP.NE.AND P2, PT, R26, RZ, PT ;  /* 0x000000ff1a00720c */ /* 0x000fe20003f45270 */
[----:B-----5:R-:W-:-:S04]  /*0d00*/  FFMA R25, R22, R37, R25 ;  /* 0x0000002516197223 */ /* 0x020fc80000000019 */
[----:B----4-:R-:W-:-:S08]  /*0d10*/  FFMA R23, R32, R35, R25 ;  /* 0x0000002320177223 */ /* 0x010fd00000000019 */
[----:B------:R-:W-:Y:S05]  /*0d20*/  @P2 BRA `(.L_x_18) ;  /* 0xfffffffc00442947 */ /* 0x000fea000383ffff */
.L_x_17:
[----:B------:R-:W-:Y:S05]  /*0d30*/  BSYNC.RECONVERGENT B2 ;  /* 0x0000000000027941 */ /* 0x000fea0003800200 */
.L_x_16:
[----:B------:R-:W-:Y:S01]  /*0d40*/  IMAD.MOV.U32 R2, RZ, RZ, R6 ;  /* 0x000000ffff027224 */ /* 0x000fe200078e0006 */
[----:B------:R-:W-:Y:S06]  /*0d50*/  @!P1 BRA `(.L_x_15) ;  /* 0x0000000000fc9947 */ /* 0x000fec0003800000 */
[----:B------:R-:W-:Y:S01]  /*0d60*/  ISETP.GE.U32.AND P1, PT, R8, 0x4, PT ;  /* 0x000000040800780c */ /* 0x000fe20003f26070 */
[----:B------:R-:W-:Y:S01]  /*0d70*/  BSSY.RECONVERGENT B2, `(.L_x_19) ;  /* 0x000001f000027945 */ /* 0x000fe20003800200 */
[----:B------:R-:W-:-:S04]  /*0d80*/  LOP3.LUT R22, R6, 0x3, RZ, 0xc0, !PT ;  /* 0x0000000306167812 */ /* 0x000fc800078ec0ff */
[----:B------:R-:W-:-:S07]  /*0d90*/  ISETP.NE.AND P2, PT, R22, RZ, PT ;  /* 0x000000ff1600720c */ /* 0x000fce0003f45270 */
[----:B------:R-:W-:Y:S06]  /*0da0*/  @!P1 BRA `(.L_x_20) ;  /* 0x00000000006c9947 */ /* 0x000fec0003800000 */
[----:B------:R-:W-:Y:S01]  /*0db0*/  IMAD.MOV R25, RZ, RZ, -R9 ;  /* 0x000000ffff197224 */ /* 0x000fe200078e0a09 */
[----:B------:R-:W-:Y:S02]  /*0dc0*/  LOP3.LUT R2, RZ, R9, RZ, 0x33, !PT ;  /* 0x00000009ff027212 */ /* 0x000fe400078e33ff */
[----:B------:R-:W-:Y:S01]  /*0dd0*/  IADD3 R11, PT, PT, -R9, RZ, RZ ;  /* 0x000000ff090b7210 */ /* 0x000fe20007ffe1ff */
[----:B------:R-:W-:Y:S01]  /*0de0*/  IMAD R25, R25, UR14, RZ ;  /* 0x0000000e19197c24 */ /* 0x000fe2000f8e02ff */
[C---:B------:R-:W-:Y:S01]  /*0df0*/  IADD3 R8, PT, PT, -R9.reuse, -0x2, RZ ;  /* 0xfffffffe09087810 */ /* 0x040fe20007ffe1ff */
[----:B------:R-:W-:Y:S01]  /*0e00*/  IMAD R19, R2, UR14, RZ ;  /* 0x0000000e02137c24 */ /* 0x000fe2000f8e02ff */
[----:B------:R-:W-:Y:S01]  /*0e10*/  IADD3 R12, PT, PT, -R9, -0x3, RZ ;  /* 0xfffffffd090c7810 */ /* 0x000fe20007ffe1ff */
[----:B------:R-:W-:-:S04]  /*0e20*/  IMAD.WIDE R24, R25, 0x4, R4 ;  /* 0x0000000419187825 */ /* 0x000fc800078e0204 */
[----:B------:R-:W-:Y:S02]  /*0e30*/  IMAD.WIDE R10, R11, 0x4, R16 ;  /* 0x000000040b0a7825 */ /* 0x000fe400078e0210 */
[----:B------:R-:W2:Y:S02]  /*0e40*/  LDG.E R24, desc[UR8][R24.64] ;  /* 0x0000000818187981 */ /* 0x000ea4000c1e1900 */
[----:B------:R-:W-:Y:S02]  /*0e50*/  IMAD R13, R8, UR14, RZ ;  /* 0x0000000e080d7c24 */ /* 0x000fe4000f8e02ff */
[--C-:B------:R-:W-:Y:S01]  /*0e60*/  IMAD.WIDE R18, R19, 0x4, R4.reuse ;  /* 0x0000000413127825 */ /* 0x100fe200078e0204 */
[----:B------:R-:W2:Y:S03]  /*0e70*/  LDG.E R2, desc[UR8][R10.64+-0x4] ;  /* 0xfffffc080a027981 */ /* 0x000ea6000c1e1900 */
[----:B------:R-:W-:Y:S01]  /*0e80*/  IMAD R21, R12, UR14, RZ ;  /* 0x0000000e0c157c24 */ /* 0x000fe2000f8e02ff */
[----:B------:R-:W3:Y:S01]  /*0e90*/  LDG.E R8, desc[UR8][R10.64+-0x8] ;  /* 0xfffff8080a087981 */ /* 0x000ee2000c1e1900 */
[----:B------:R-:W-:-:S03]  /*0ea0*/  IMAD.WIDE R12, R13, 0x4, R4 ;  /* 0x000000040d0c7825 */ /* 0x000fc600078e0204 */
[----:B------:R-:W3:Y:S01]  /*0eb0*/  LDG.E R19, desc[UR8][R18.64] ;  /* 0x0000000812137981 */ /* 0x000ee2000c1e1900 */
[----:B------:R-:W-:-:S03]  /*0ec0*/  IMAD.WIDE R20, R21, 0x4, R4 ;  /* 0x0000000415147825 */ /* 0x000fc600078e0204 */
[----:B------:R-:W4:Y:S04]  /*0ed0*/  LDG.E R13, desc[UR8][R12.64] ;  /* 0x000000080c0d7981 */ /* 0x000f28000c1e1900 */
[----:B------:R-:W4:Y:S04]  /*0ee0*/  LDG.E R26, desc[UR8][R10.64+-0xc] ;  /* 0xfffff4080a1a7981 */ /* 0x000f28000c1e1900 */
[----:B------:R-:W5:Y:S04]  /*0ef0*/  LDG.E R27, desc[UR8][R10.64+-0x10] ;  /* 0xfffff0080a1b7981 */ /* 0x000f68000c1e1900 */
[----:B------:R-:W5:Y:S01]  /*0f00*/  LDG.E R21, desc[UR8][R20.64] ;  /* 0x0000000814157981 */ /* 0x000f62000c1e1900 */
[----:B------:R-:W-:-:S02]  /*0f10*/  VIADD R9, R9, 0x4 ;  /* 0x0000000409097836 */ /* 0x000fc40000000000 */
[----:B--2---:R-:W-:-:S04]  /*0f20*/  FFMA R2, R24, R2, R23 ;  /* 0x0000000218027223 */ /* 0x004fc80000000017 */
[----:B---3--:R-:W-:-:S04]  /*0f30*/  FFMA R2, R19, R8, R2 ;  /* 0x0000000813027223 */ /* 0x008fc80000000002 */
[----:B----4-:R-:W-:-:S04]  /*0f40*/  FFMA R2, R13, R26, R2 ;  /* 0x0000001a0d027223 */ /* 0x010fc80000000002 */
[----:B-----5:R-:W-:-:S07]  /*0f50*/  FFMA R23, R21, R27, R2 ;  /* 0x0000001b15177223 */ /* 0x020fce0000000002 */
.L_x_20:
[----:B------:R-:W-:Y:S05]  /*0f60*/  BSYNC.RECONVERGENT B2 ;  /* 0x0000000000027941 */ /* 0x000fea0003800200 */
.L_x_19:
[----:B------:R-:W-:Y:S01]  /*0f70*/  IMAD.MOV.U32 R2, RZ, RZ, R6 ;  /* 0x000000ffff027224 */ /* 0x000fe200078e0006 */
[----:B------:R-:W-:Y:S06]  /*0f80*/  @!P2 BRA `(.L_x_15) ;  /* 0x000000000070a947 */ /* 0x000fec0003800000 */
[----:B------:R-:W-:Y:S02]  /*0f90*/  ISETP.NE.AND P1, PT, R22, 0x1, PT ;  /* 0x000000011600780c */ /* 0x000fe40003f25270 */
[----:B------:R-:W-:Y:S02]  /*0fa0*/  LOP3.LUT R2, R6, 0x1, RZ, 0xc0, !PT ;  /* 0x0000000106027812 */ /* 0x000fe400078ec0ff */
[----:B------:R-:W-:Y:S02]  /*0fb0*/  IADD3 R13, PT, PT, RZ, -R9, RZ ;  /* 0x80000009ff0d7210 */ /* 0x000fe40007ffe0ff */
[----:B------:R-:W-:-:S07]  /*0fc0*/  ISETP.NE.U32.AND P2, PT, R2, 0x1, PT ;  /* 0x000000010200780c */ /* 0x000fce0003f45070 */
[----:B------:R-:W-:Y:S01]  /*0fd0*/  @P1 LOP3.LUT R2, RZ, R9, RZ, 0x33, !PT ;  /* 0x00000009ff021212 */ /* 0x000fe200078e33ff */
[----:B------:R-:W-:Y:S02]  /*0fe0*/  @P1 IMAD.MOV R19, RZ, RZ, -R9 ;  /* 0x000000ffff131224 */ /* 0x000fe400078e0a09 */
[----:B------:R-:W-:Y:S02]  /*0ff0*/  @P1 VIADD R9, R9, 0x2 ;  /* 0x0000000209091836 */ /* 0x000fe40000000000 */
[----:B------:R-:W-:Y:S02]  /*1000*/  @P1 IMAD R13, R13, UR14, RZ ;  /* 0x0000000e0d0d1c24 */ /* 0x000fe4000f8e02ff */
[----:B------:R-:W-:Y:S01]  /*1010*/  @P1 IMAD R11, R2, UR14, RZ ;  /* 0x0000000e020b1c24 */ /* 0x000fe2000f8e02ff */
[----:B------:R-:W-:Y:S01]  /*1020*/  IADD3 R8, PT, PT, RZ, -R9, RZ ;  /* 0x80000009ff087210 */ /* 0x000fe20007ffe0ff */
[----:B------:R-:W-:-:S04]  /*1030*/  @P1 IMAD.WIDE R12, R13, 0x4, R4 ;  /* 0x000000040d0c1825 */ /* 0x000fc800078e0204 */
[----:B------:R-:W-:Y:S02]  /*1040*/  @P1 IMAD.WIDE R18, R19, 0x4, R16 ;  /* 0x0000000413121825 */ /* 0x000fe400078e0210 */
[----:B------:R-:W2:Y:S02]  /*1050*/  @P1 LDG.E R12, desc[UR8][R12.64] ;  /* 0x000000080c0c1981 */ /* 0x000ea4000c1e1900 */
[----:B------:R-:W-:Y:S02]  /*1060*/  @!P2 IMAD.MOV R21, RZ, RZ, -R9 ;  /* 0x000000ffff15a224 */ /* 0x000fe400078e0a09 */
[----:B------:R-:W-:Y:S01]  /*1070*/  @P1 IMAD.WIDE R10, R11, 0x4, R4 ;  /* 0x000000040b0a1825 */ /* 0x000fe200078e0204 */
[----:B------:R-:W2:Y:S03]  /*1080*/  @P1 LDG.E R2, desc[UR8][R18.64+-0x4] ;  /* 0xfffffc0812021981 */ /* 0x000ea6000c1e1900 */
[----:B------:R-:W-:Y:S01]  /*1090*/  @!P2 IMAD R9, R8, UR14, RZ ;  /* 0x0000000e0809ac24 */ /* 0x000fe2000f8e02ff */
[----:B------:R-:W3:Y:S01]  /*10a0*/  @P1 LDG.E R22, desc[UR8][R18.64+-0x8] ;  /* 0xfffff80812161981 */ /* 0x000ee2000c1e1900 */
[----:B------:R-:W-:-:S03]  /*10b0*/  @!P2 IMAD.WIDE R16, R21, 0x4, R16 ;  /* 0x000000041510a825 */ /* 0x000fc600078e0210 */
[----:B------:R-:W3:Y:S01]  /*10c0*/  @P1 LDG.E R11, desc[UR8][R10.64] ;  /* 0x000000080a0b1981 */ /* 0x000ee2000c1e1900 */
[----:B------:R-:W-:-:S03]  /*10d0*/  @!P2 IMAD.WIDE R8, R9, 0x4, R4 ;  /* 0x000000040908a825 */ /* 0x000fc600078e0204 */
[----:B------:R-:W4:Y:S04]  /*10e0*/  @!P2 LDG.E R16, desc[UR8][R16.64+-0x4] ;  /* 0xfffffc081010a981 */ /* 0x000f28000c1e1900 */
[----:B------:R-:W4:Y:S01]  /*10f0*/  @!P2 LDG.E R8, desc[UR8][R8.64] ;  /* 0x000000080808a981 */ /* 0x000f22000c1e1900 */
[----:B--2---:R-:W-:Y:S01]  /*1100*/  @P1 FFMA R20, R12, R2, R23 ;  /* 0x000000020c141223 */ /* 0x004fe20000000017 */
[----:B------:R-:W-:Y:S01]  /*1110*/  IMAD.MOV.U32 R2, RZ, RZ, R6 ;  /* 0x000000ffff027224 */ /* 0x000fe200078e0006 */
[----:B------:R-:W-:Y:S02]  /*1120*/  @!P2 MOV R2, R6 ;  /* 0x000000060002a202 */ /* 0x000fe40000000f00 */
[----:B---3--:R-:W-:-:S04]  /*1130*/  @P1 FFMA R23, R11, R22, R20 ;  /* 0x000000160b171223 */ /* 0x008fc80000000014 */
[----:B----4-:R-:W-:-:S07]  /*1140*/  @!P2 FFMA R23, R8, R16, R23 ;  /* 0x000000100817a223 */ /* 0x010fce0000000017 */
.L_x_15:
[----:B------:R-:W-:Y:S05]  /*1150*/  BSYNC.RECONVERGENT B0 ;  /* 0x0000000000007941 */ /* 0x000fea0003800200 */
.L_x_14:
[----:B------:R-:W-:Y:S02]  /*1160*/  ISETP.GE.AND P1, PT, R2, R3, PT ;  /* 0x000000030200720c */ /* 0x000fe40003f26270 */
[----:B------:R-:W-:-:S05]  /*1170*/  IADD3 R6, PT, PT, -R6, 0x1, RZ ;  /* 0x0000000106067810 */ /* 0x000fca0007ffe1ff */
[----:B------:R-:W-:-:S06]  /*1180*/  IMAD R6, R6, UR14, RZ ;  /* 0x0000000e06067c24 */ /* 0x000fcc000f8e02ff */
[----:B------:R-:W-:Y:S05]  /*1190*/  @P1 BRA `(.L_x_13) ;  /* 0x0000000c00381947 */ /* 0x000fea0003800000 */
[----:B------:R-:W-:Y:S01]  /*11a0*/  IMAD.IADD R8, R2, 0x1, -R3 ;  /* 0x0000000102087824 */ /* 0x000fe200078e0a03 */
[----:B------:R-:W-:Y:S01]  /*11b0*/  BSSY.RECONVERGENT B0, `(.L_x_21) ;  /* 0x000006e000007945 */ /* 0x000fe20003800200 */
[----:B------:R-:W-:-:S03]  /*11c0*/  HFMA2 R31, -RZ, RZ, 0, 5.9604644775390625e-08 ;  /* 0x00000001ff1f7431 */ /* 0x000fc600000001ff */
[----:B------:R-:W-:Y:S01]  /*11d0*/  ISETP.GT.U32.AND P1, PT, R8, -0x8, PT ;  /* 0xfffffff80800780c */ /* 0x000fe20003f24070 */
[----:B------:R-:W-:Y:S01]  /*11e0*/  IMAD.IADD R8, R3, 0x1, -R2 ;  /* 0x0000000103087824 */ /* 0x000fe200078e0a02 */
[----:B------:R-:W-:-:S11]  /*11f0*/  SHF.R.S32.HI R3, RZ, 0x1f, R6 ;  /* 0x0000001fff037819 */ /* 0x000fd60000011406 */
[----:B------:R-:W-:Y:S05]  /*1200*/  @P1 BRA `(.L_x_22) ;  /* 0x0000000400a01947 */ /* 0x000fea0003800000 */
[----:B------:R-:W-:Y:S01]  /*1210*/  USHF.L.U32 UR7, UR13, 0x2, URZ ;  /* 0x000000020d077899 */ /* 0x000fe200080006ff */
[----:B------:R-:W-:Y:S01]  /*1220*/  SHF.R.U32.HI R9, RZ, 0x1e, R0 ;  /* 0x0000001eff097819 */ /* 0x000fe20000011600 */
[----:B------:R-:W-:Y:S01]  /*1230*/  USHF.L.U64.HI UR4, UR13, 0x2, UR12 ;  /* 0x000000020d047899 */ /* 0x000fe2000801020c */
[----:B------:R-:W-:Y:S01]  /*1240*/  LOP3.LUT R30, R8, 0xfffffff8, RZ, 0xc0, !PT ;  /* 0xfffffff8081e7812 */ /* 0x000fe200078ec0ff */
[----:B------:R-:W-:Y:S01]  /*1250*/  BSSY.RECONVERGENT B2, `(.L_x_23) ;  /* 0x0000062000027945 */ /* 0x000fe20003800200 */
[----:B------:R-:W-:Y:S01]  /*1260*/  IMAD.MOV.U32 R13, RZ, RZ, -0x6 ;  /* 0xfffffffaff0d7424 */ /* 0x000fe200078e00ff */
[----:B------:R-:W-:Y:S01]  /*1270*/  MOV R31, RZ ;  /* 0x000000ff001f7202 */ /* 0x000fe20000000f00 */
[----:B------:R-:W-:Y:S02]  /*1280*/  IMAD.U32 R10, RZ, RZ, UR7 ;  /* 0x00000007ff0a7e24 */ /* 0x000fe4000f8e00ff */
[----:B------:R-:W-:Y:S02]  /*1290*/  IMAD.U32 R11, RZ, RZ, UR4 ;  /* 0x00000004ff0b7e24 */ /* 0x000fe4000f8e00ff */
[----:B------:R-:W-:-:S02]  /*12a0*/  IMAD.MOV.U32 R28, RZ, RZ, -0x2 ;  /* 0xfffffffeff1c7424 */ /* 0x000fc400078e00ff */
[----:B------:R-:W-:Y:S01]  /*12b0*/  IMAD.WIDE R10, R7, 0x4, R10 ;  /* 0x00000004070a7825 */ /* 0x000fe200078e020a */
[----:B------:R-:W-:-:S03]  /*12c0*/  SHF.L.U32 R7, R0, 0x2, RZ ;  /* 0x0000000200077819 */ /* 0x000fc600000006ff */
[----:B------:R-:W-:Y:S01]  /*12d0*/  IMAD.MOV R30, RZ, RZ, -R30 ;  /* 0x000000ffff1e7224 */ /* 0x000fe200078e0a1e */
[----:B------:R-:W-:Y:S01]  /*12e0*/  IADD3 R12, P1, P2, R10, R14, -R7 ;  /* 0x0000000e0a0c7210 */ /* 0x000fe20007a3e807 */
[----:B------:R-:W-:Y:S01]  /*12f0*/  IMAD.MOV.U32 R7, RZ, RZ, 0x1 ;  /* 0x00000001ff077424 */ /* 0x000fe200078e00ff */
[----:B------:R-:W-:Y:S01]  /*1300*/  MOV R10, 0xfffffffc ;  /* 0xfffffffc000a7802 */ /* 0x000fe20000000f00 */
[----:B------:R-:W-:Y:S01]  /*1310*/  IMAD.MOV.U32 R14, RZ, RZ, -0x3 ;  /* 0xfffffffdff0e7424 */ /* 0x000fe200078e00ff */
[----:B------:R-:W-:Y:S01]  /*1320*/  IADD3.X R29, PT, PT, R11, R15, ~R9, P1, P2 ;  /* 0x0000000f0b1d7210 */ /* 0x000fe20000fe4c09 */
[----:B------:R-:W-:Y:S01]  /*1330*/  IMAD.MOV.U32 R9, RZ, RZ, -0x8 ;  /* 0xfffffff8ff097424 */ /* 0x000fe200078e00ff */
[----:B------:R-:W-:Y:S01]  /*1340*/  IADD3 R12, P1, PT, R12, -0x10, RZ ;  /* 0xfffffff00c0c7810 */ /* 0x000fe20007f3e0ff */
[----:B------:R-:W-:Y:S01]  /*1350*/  IMAD.MOV.U32 R15, RZ, RZ, -0x5 ;  /* 0xfffffffbff0f7424 */ /* 0x000fe200078e00ff */
[----:B------:R-:W-:Y:S02]  /*1360*/  MOV R11, 0xfffffff9 ;  /* 0xfffffff9000b7802 */ /* 0x000fe40000000f00 */
[----:B------:R-:W-:-:S09]  /*1370*/  IADD3.X R29, PT, PT, R29, -0x1, RZ, P1, !PT ;  /* 0xffffffff1d1d7810 */ /* 0x000fd20000ffe4ff */
.L_x_24:
[----:B------:R-:W-:Y:S01]  /*1380*/  IMAD.WIDE R18, R7, 0x4, RZ ;  /* 0x0000000407127825 */ /* 0x000fe200078e02ff */
[----:B------:R-:W-:-:S03]  /*1390*/  LEA R21, P2, R6, R4, 0x2 ;  /* 0x0000000406157211 */ /* 0x000fc600078410ff */
[----:B------:R-:W-:Y:S01]  /*13a0*/  IMAD.WIDE R16, R2, 0x4, RZ ;  /* 0x0000000402107825 */ /* 0x000fe200078e02ff */
[----:B------:R-:W-:Y:S02]  /*13b0*/  IADD3 R18, P1, PT, -R18, R21, RZ ;  /* 0x0000001512127210 */ /* 0x000fe40007f3e1ff */
[----:B------:R-:W-:Y:S02]  /*13c0*/  LEA.HI.X R21, R6, R5, R3, 0x2, P2 ;  /* 0x0000000506157211 */ /* 0x000fe400010f1403 */
[----:B------:R-:W-:-:S03]  /*13d0*/  IADD3 R16, P2, PT, -R16, R12, RZ ;  /* 0x0000000c10107210 */ /* 0x000fc60007f5e1ff */
[----:B------:R-:W-:Y:S01]  /*13e0*/  IMAD.X R19, R21, 0x1, ~R19, P1 ;  /* 0x0000000115137824 */ /* 0x000fe200008e0e13 */
[----:B------:R-:W-:-:S04]  /*13f0*/  IADD3.X R17, PT, PT, ~R17, R29, RZ, P2, !PT ;  /* 0x0000001d11117210 */ /* 0x000fc800017fe5ff */
[----:B------:R0:W2:Y:S04]  /*1400*/  LDG.E R22, desc[UR8][R18.64] ;  /* 0x0000000812167981 */ /* 0x0000a8000c1e1900 */
[----:B------:R-:W2:Y:S01]  /*1410*/  LDG.E R35, desc[UR8][R16.64+0xc] ;  /* 0x00000c0810237981 */ /* 0x000ea2000c1e1900 */
[----:B------:R-:W-:-:S03]  /*1420*/  IADD3 R20, P1, PT, R6, R28, RZ ;  /* 0x0000001c06147210 */ /* 0x000fc60007f3e0ff */
[----:B------:R-:W3:Y:S01]  /*1430*/  LDG.E R33, desc[UR8][R16.64+0x8] ;  /* 0x0000080810217981 */ /* 0x000ee2000c1e1900 */
[----:B------:R-:W-:Y:S02]  /*1440*/  LEA.HI.X.SX32 R21, R28, R3, 0x1, P1 ;  /* 0x000000031c157211 */ /* 0x000fe400008f0eff */
[----:B------:R-:W-:-:S04]  /*1450*/  LEA R24, P1, R20, R4, 0x2 ;  /* 0x0000000414187211 */ /* 0x000fc800078210ff */
[----:B------:R-:W-:-:S05]  /*1460*/  LEA.HI.X R25, R20, R5, R21, 0x2, P1 ;  /* 0x0000000514197211 */ /* 0x000fca00008f1415 */
[----:B------:R1:W3:Y:S01]  /*1470*/  LDG.E R32, desc[UR8][R24.64] ;  /* 0x0000000818207981 */ /* 0x0002e2000c1e1900 */
[C---:B------:R-:W-:Y:S02]  /*1480*/  IADD3 R21, P2, PT, R6.reuse, R14, RZ ;  /* 0x0000000e06157210 */ /* 0x040fe40007f5e0ff */
[----:B------:R-:W-:Y:S02]  /*1490*/  IADD3 R27, P1, PT, R6, R10, RZ ;  /* 0x0000000a061b7210 */ /* 0x000fe40007f3e0ff */
[-C--:B------:R-:W-:Y:S02]  /*14a0*/  LEA.HI.X.SX32 R26, R14, R3.reuse, 0x1, P2 ;  /* 0x000000030e1a7211 */ /* 0x080fe400010f0eff */
[C---:B------:R-:W-:Y:S02]  /*14b0*/  LEA R20, P3, R21.reuse, R4, 0x2 ;  /* 0x0000000415147211 */ /* 0x040fe400078610ff */
[----:B------:R-:W-:Y:S02]  /*14c0*/  LEA.HI.X.SX32 R34, R10, R3, 0x1, P1 ;  /* 0x000000030a227211 */ /* 0x000fe400008f0eff */
[C---:B------:R-:W-:Y:S01]  /*14d0*/  IADD3 R36, P1, PT, R6.reuse, R15, RZ ;  /* 0x0000000f06247210 */ /* 0x040fe20007f3e0ff */
[----:B------:R-:W-:Y:S01]  /*14e0*/  IMAD.IADD R37, R6, 0x1, R15 ;  /* 0x0000000106257824 */ /* 0x000fe200078e020f */
[----:B------:R-:W-:-:S02]  /*14f0*/  LEA.HI.X R21, R21, R5, R26, 0x2, P3 ;  /* 0x0000000515157211 */ /* 0x000fc400018f141a */
[-C--:B------:R-:W-:Y:S02]  /*1500*/  LEA RZ, P3, R36, R4.reuse, 0x2 ;  /* 0x0000000424ff7211 */ /* 0x080fe400078610ff */
[C---:B0-----:R-:W-:Y:S01]  /*1510*/  LEA R18, P2, R27.reuse, R4, 0x2 ;  /* 0x000000041b127211 */ /* 0x041fe200078410ff */
[----:B------:R-:W4:Y:S03]  /*1520*/  LDG.E R20, desc[UR8][R20.64] ;  /* 0x0000000814147981 */ /* 0x000f26000c1e1900 */
[----:B------:R-:W-:Y:S02]  /*1530*/  LEA.HI.X R19, R27, R5, R34, 0x2, P2 ;  /* 0x000000051b137211 */ /* 0x000fe400010f1422 */
[----:B------:R-:W-:-:S03]  /*1540*/  IADD3 R26, P2, PT, R6, R11, RZ ;  /* 0x0000000b061a7210 */ /* 0x000fc60007f5e0ff */
[----:B------:R0:W5:Y:S01]  /*1550*/  LDG.E R34, desc[UR8][R18.64] ;  /* 0x0000000812227981 */ /* 0x000162000c1e1900 */
[----:B------:R-:W-:-:S03]  /*1560*/  LEA.HI.X.SX32 R27, R11, R3, 0x1, P2 ;  /* 0x000000030b1b7211 */ /* 0x000fc600010f0eff */
[----:B------:R-:W5:Y:S01]  /*1570*/  LDG.E R21, desc[UR8][R16.64+-0xc] ;  /* 0xfffff40810157981 */ /* 0x000f62000c1e1900 */
[----:B--2---:R-:W-:Y:S01]  /*1580*/  FFMA R35, R22, R35, R23 ;  /* 0x0000002316237223 */ /* 0x004fe20000000017 */
[----:B------:R-:W-:Y:S02]  /*1590*/  LEA.HI.X.SX32 R22, R15, R3, 0x1, P1 ;  /* 0x000000030f167211 */ /* 0x000fe400008f0eff */
[----:B-1----:R-:W-:Y:S02]  /*15a0*/  IADD3 R24, P1, PT, R6, R13, RZ ;  /* 0x0000000d06187210 */ /* 0x002fe40007f3e0ff */
[----:B------:R-:W-:Y:S02]  /*15b0*/  LEA.HI.X R23, R36, R5, R22, 0x2, P3 ;  /* 0x0000000524177211 */ /* 0x000fe400018f1416 */
[-C--:B------:R-:W-:Y:S02]  /*15c0*/  LEA R22, R37, R4.reuse, 0x2 ;  /* 0x0000000425167211 */ /* 0x080fe400078e10ff */
[----:B------:R-:W-:-:S02]  /*15d0*/  LEA RZ, P4, R24, R4, 0x2 ;  /* 0x0000000418ff7211 */ /* 0x000fc400078810ff */
[----:B------:R-:W-:Y:S01]  /*15e0*/  LEA.HI.X.SX32 R25, R13, R3, 0x1, P1 ;  /* 0x000000030d197211 */ /* 0x000fe200008f0eff */
[----:B------:R-:W-:Y:S01]  /*15f0*/  IMAD.IADD R37, R6, 0x1, R11 ;  /* 0x0000000106257824 */ /* 0x000fe200078e020b */
[-C--:B------:R-:W-:Y:S01]  /*1600*/  LEA RZ, P3, R26, R4.reuse, 0x2 ;  /* 0x000000041aff7211 */ /* 0x080fe200078610ff */
[----:B------:R-:W2:Y:S01]  /*1610*/  LDG.E R22, desc[UR8][R22.64] ;  /* 0x0000000816167981 */ /* 0x000ea2000c1e1900 */
[-C--:B------:R-:W-:Y:S01]  /*1620*/  LEA.HI.X R25, R24, R5.reuse, R25, 0x2, P4 ;  /* 0x0000000518197211 */ /* 0x080fe200020f1419 */
[----:B------:R-:W-:Y:S01]  /*1630*/  IMAD.IADD R24, R6, 0x1, R13 ;  /* 0x0000000106187824 */ /* 0x000fe200078e020d */
[----:B------:R-:W-:Y:S02]  /*1640*/  LEA.HI.X R27, R26, R5, R27, 0x2, P3 ;  /* 0x000000051a1b7211 */ /* 0x000fe400018f141b */
[----:B------:R-:W-:Y:S01]  /*1650*/  LEA R26, R37, R4, 0x2 ;  /* 0x00000004251a7211 */ /* 0x000fe200078e10ff */
[----:B------:R-:W-:Y:S01]  /*1660*/  IMAD.U32 R24, R24, 0x4, R4 ;  /* 0x0000000418187824 */ /* 0x000fe200078e0004 */
[----:B------:R-:W5:Y:S04]  /*1670*/  LDG.E R37, desc[UR8][R16.64] ;  /* 0x0000000810257981 */ /* 0x000f68000c1e1900 */
[----:B------:R-:W4:Y:S01]  /*1680*/  LDG.E R23, desc[UR8][R16.64+0x4] ;  /* 0x0000040810177981 */ /* 0x000f22000c1e1900 */
[----:B0-----:R-:W-:Y:S01]  /*1690*/  IADD3 R19, P1, PT, R6, R9, RZ ;  /* 0x0000000906137210 */ /* 0x001fe20007f3e0ff */
[----:B---3--:R-:W-:-:S02]  /*16a0*/  FFMA R36, R32, R33, R35 ;  /* 0x0000002120247223 */ /* 0x008fc40000000023 */
[----:B------:R-:W2:Y:S04]  /*16b0*/  LDG.E R35, desc[UR8][R16.64+-0x4] ;  /* 0xfffffc0810237981 */ /* 0x000ea8000c1e1900 */
[----:B------:R0:W3:Y:S04]  /*16c0*/  LDG.E R24, desc[UR8][R24.64] ;  /* 0x0000000818187981 */ /* 0x0000e8000c1e1900 */
[----:B------:R-:W3:Y:S04]  /*16d0*/  LDG.E R33, desc[UR8][R16.64+-0x8] ;  /* 0xfffff80810217981 */ /* 0x000ee8000c1e1900 */
[----:B------:R-:W3:Y:S01]  /*16e0*/  LDG.E R26, desc[UR8][R26.64] ;  /* 0x000000081a1a7981 */ /* 0x000ee2000c1e1900 */
[----:B0-----:R-:W-:-:S02]  /*16f0*/  LEA.HI.X.SX32 R25, R9, R3, 0x1, P1 ;  /* 0x0000000309197211 */ /* 0x001fc400008f0eff */
[C---:B------:R-:W-:Y:S01]  /*1700*/  LEA R18, P1, R19.reuse, R4, 0x2 ;  /* 0x0000000413127211 */ /* 0x040fe200078210ff */
[----:B------:R-:W3:Y:S03]  /*1710*/  LDG.E R32, desc[UR8][R16.64+-0x10] ;  /* 0xfffff00810207981 */ /* 0x000ee6000c1e1900 */
[----:B------:R-:W-:-:S05]  /*1720*/  LEA.HI.X R19, R19, R5, R25, 0x2, P1 ;  /* 0x0000000513137211 */ /* 0x000fca00008f1419 */
[----:B------:R-:W3:Y:S01]  /*1730*/  LDG.E R18, desc[UR8][R18.64] ;  /* 0x0000000812127981 */ /* 0x000ee2000c1e1900 */
[----:B------:R-:W-:-:S05]  /*1740*/  VIADD R30, R30, 0x8 ;  /* 0x000000081e1e7836 */ /* 0x000fca0000000000 */
[----:B------:R-:W-:Y:S01]  /*1750*/  ISETP.NE.AND P1, PT, R30, RZ, PT ;  /* 0x000000ff1e00720c */ /* 0x000fe20003f25270 */
[----:B------:R-:W-:Y:S01]  /*1760*/  VIADD R31, R31, 0x8 ;  /* 0x000000081f1f7836 */ /* 0x000fe20000000000 */
[----:B------:R-:W-:Y:S01]  /*1770*/  IADD3 R7, PT, PT, R7, 0x8, RZ ;  /* 0x0000000807077810 */ /* 0x000fe20007ffe0ff */
[----:B------:R-:W-:Y:S01]  /*1780*/  VIADD R2, R2, 0x8 ;  /* 0x0000000802027836 */ /* 0x000fe20000000000 */
[----:B------:R-:W-:Y:S01]  /*1790*/  IADD3 R11, PT, PT, R11, -0x8, RZ ;  /* 0xfffffff80b0b7810 */ /* 0x000fe20007ffe0ff */
[----:B------:R-:W-:Y:S01]  /*17a0*/  VIADD R9, R9, 0xfffffff8 ;  /* 0xfffffff809097836 */ /* 0x000fe20000000000 */
[----:B------:R-:W-:Y:S01]  /*17b0*/  IADD3 R10, PT, PT, R10, -0x8, RZ ;  /* 0xfffffff80a0a7810 */ /* 0x000fe20007ffe0ff */
[----:B------:R-:W-:Y:S02]  /*17c0*/  VIADD R13, R13, 0xfffffff8 ;  /* 0xfffffff80d0d7836 */ /* 0x000fe40000000000 */
[----:B------:R-:W-:Y:S02]  /*17d0*/  VIADD R15, R15, 0xfffffff8 ;  /* 0xfffffff80f0f7836 */ /* 0x000fe40000000000 */
[----:B------:R-:W-:-:S02]  /*17e0*/  VIADD R14, R14, 0xfffffff8 ;  /* 0xfffffff80e0e7836 */ /* 0x000fc40000000000 */
[----:B------:R-:W-:Y:S02]  /*17f0*/  VIADD R28, R28, 0xfffffff8 ;  /* 0xfffffff81c1c7836 */ /* 0x000fe40000000000 */
[----:B----4-:R-:W-:-:S04]  /*1800*/  FFMA R23, R20, R23, R36 ;  /* 0x0000001714177223 */ /* 0x010fc80000000024 */
[----:B-----5:R-:W-:-:S04]  /*1810*/  FFMA R23, R34, R37, R23 ;  /* 0x0000002522177223 */ /* 0x020fc80000000017 */
[----:B--2---:R-:W-:-:S04]  /*1820*/  FFMA R23, R22, R35, R23 ;  /* 0x0000002316177223 */ /* 0x004fc80000000017 */
[----:B---3--:R-:W-:-:S04]  /*1830*/  FFMA R23, R24, R33, R23 ;  /* 0x0000002118177223 */ /* 0x008fc80000000017 */
[----:B------:R-:W-:-:S04]  /*1840*/  FFMA R23, R26, R21, R23 ;  /* 0x000000151a177223 */ /* 0x000fc80000000017 */
[----:B------:R-:W-:Y:S01]  /*1850*/  FFMA R23, R18, R32, R23 ;  /* 0x0000002012177223 */ /* 0x000fe20000000017 */
[----:B------:R-:W-:Y:S06]  /*1860*/  @P1 BRA `(.L_x_24) ;  /* 0xfffffff800c41947 */ /* 0x000fec000383ffff */
[----:B------:R-:W-:Y:S05]  /*1870*/  BSYNC.RECONVERGENT B2 ;  /* 0x0000000000027941 */ /* 0x000fea0003800200 */
.L_x_23:
[----:B------:R-:W-:-:S07]  /*1880*/  IADD3 R31, PT, PT, R31, 0x1, RZ ;  /* 0x000000011f1f7810 */ /* 0x000fce0007ffe0ff */
.L_x_22:
[----:B------:R-:W-:Y:S05]  /*1890*/  BSYNC.RECONVERGENT B0 ;  /* 0x0000000000007941 */ /* 0x000fea0003800200 */
.L_x_21:
[----:B------:R-:W-:-:S13]  /*18a0*/  LOP3.LUT P1, R11, R8, 0x7, RZ, 0xc0, !PT ;  /* 0x00000007080b7812 */ /* 0x000fda000782c0ff */
[----:B------:R-:W-:Y:S05]  /*18b0*/  @!P1 BRA `(.L_x_13) ;  /* 0x0000000400709947 */ /* 0x000fea0003800000 */
[----:B------:R-:W0:Y:S01]  /*18c0*/  LDCU UR7, c[0x0][0x380] ;  /* 0x00007000ff0777ac */ /* 0x000e220008000800 */
[----:B------:R-:W-:Y:S01]  /*18d0*/  IMAD.MOV R7, RZ, RZ, -R0 ;  /* 0x000000ffff077224 */ /* 0x000fe200078e0a00 */
[----:B------:R-:W-:Y:S01]  /*18e0*/  ISETP.GE.U32.AND P2, PT, R11, 0x4, PT ;  /* 0x000000040b00780c */ /* 0x000fe20003f46070 */
[----:B------:R-:W-:Y:S01]  /*18f0*/  BSSY.RECONVERGENT B0, `(.L_x_25) ;  /* 0x0000032000007945 */ /* 0x000fe20003800200 */
[----:B------:R-:W1:Y:S01]  /*1900*/  LDCU UR4, c[0x0][0x3b4] ;  /* 0x00007680ff0477ac */ /* 0x000e620008000800 */
[----:B------:R-:W-:Y:S01]  /*1910*/  LOP3.LUT R24, R8, 0x3, RZ, 0xc0, !PT ;  /* 0x0000000308187812 */ /* 0x000fe200078ec0ff */
[----:B------:R-:W2:Y:S01]  /*1920*/  LDCU.64 UR16, c[0x0][0x398] ;  /* 0x00007300ff1077ac */ /* 0x000ea20008000a00 */
[----:B0-----:R-:W-:Y:S02]  /*1930*/  USHF.R.S32.HI UR10, URZ, 0x1f, UR7 ;  /* 0x0000001fff0a7899 */ /* 0x001fe40008011407 */
[----:B------:R-:W-:Y:S01]  /*1940*/  IADD3 R9, P1, PT, R7, UR7, RZ ;  /* 0x0000000707097c10 */ /* 0x000fe2000ff3e0ff */
[----:B-1----:R-:W-:-:S03]  /*1950*/  USHF.L.U32 UR4, UR4, 0x5, URZ ;  /* 0x0000000504047899 */ /* 0x002fc600080006ff */
[----:B------:R-:W-:Y:S02]  /*1960*/  LEA.HI.X.SX32 R12, R7, UR10, 0x1, P1 ;  /* 0x0000000a070c7c11 */ /* 0x000fe400088f0eff */
[C---:B--2---:R-:W-:Y:S01]  /*1970*/  LEA R10, P3, R9.reuse, UR16, 0x2 ;  /* 0x00000010090a7c11 */ /* 0x044fe2000f8610ff */
[----:B------:R-:W-:Y:S01]  /*1980*/  VIADD R7, R0, -UR4 ;  /* 0x8000000400077c36 */ /* 0x000fe20008000000 */
[----:B------:R-:W-:Y:S02]  /*1990*/  ISETP.NE.AND P1, PT, R24, RZ, PT ;  /* 0x000000ff1800720c */ /* 0x000fe40003f25270 */
[----:B------:R-:W-:-:S03]  /*19a0*/  LEA.HI.X R11, R9, UR17, R12, 0x2, P3 ;  /* 0x00000011090b7c11 */ /* 0x000fc600098f140c */
[----:B------:R-:W-:Y:S01]  /*19b0*/  IMAD.WIDE R10, R7, 0x4, R10 ;  /* 0x00000004070a7825 */ /* 0x000fe200078e020a */
[----:B------:R-:W-:Y:S07]  /*19c0*/  @!P2 BRA `(.L_x_26) ;  /* 0x000000000090a947 */ /* 0x000fee0003800000 */
[----:B------:R-:W-:Y:S01]  /*19d0*/  IADD3 R14, PT, PT, -R31, RZ, RZ ;  /* 0x000000ff1f0e7210 */ /* 0x000fe20007ffe1ff */
[----:B------:R-:W-:Y:S01]  /*19e0*/  IMAD.MOV R17, RZ, RZ, -R2 ;  /* 0x000000ffff117224 */ /* 0x000fe200078e0a02 */
[----:B------:R-:W-:Y:S02]  /*19f0*/  LOP3.LUT R7, RZ, R31, RZ, 0x33, !PT ;  /* 0x0000001fff077212 */ /* 0x000fe400078e33ff */
[C---:B------:R-:W-:Y:S02]  /*1a00*/  IADD3 R13, P2, PT, R6.reuse, R14, RZ ;  /* 0x0000000e060d7210 */ /* 0x040fe40007f5e0ff */
[----:B------:R-:W-:Y:S02]  /*1a10*/  IADD3 R12, P3, PT, R6, R7, RZ ;  /* 0x00000007060c7210 */ /* 0x000fe40007f7e0ff */
[----:B------:R-:W-:Y:S02]  /*1a20*/  LEA.HI.X.SX32 R14, R14, R3, 0x1, P2 ;  /* 0x000000030e0e7211 */ /* 0x000fe400010f0eff */
[----:B------:R-:W-:-:S02]  /*1a30*/  LEA R20, P2, R13, R4, 0x2 ;  /* 0x000000040d147211 */ /* 0x000fc400078410ff */
[----:B------:R-:W-:Y:S02]  /*1a40*/  IADD3 R9, PT, PT, -R31, -0x2, RZ ;  /* 0xfffffffe1f097810 */ /* 0x000fe40007ffe1ff */
[----:B------:R-:W-:Y:S02]  /*1a50*/  LEA.HI.X R21, R13, R5, R14, 0x2, P2 ;  /* 0x000000050d157211 */ /* 0x000fe400010f140e */
[----:B------:R-:W-:Y:S02]  /*1a60*/  LEA.HI.X.SX32 R13, R7, R3, 0x1, P3 ;  /* 0x00000003070d7211 */ /* 0x000fe400018f0eff */
[C---:B------:R-:W-:Y:S01]  /*1a70*/  LEA R18, P2, R12.reuse, R4, 0x2 ;  /* 0x000000040c127211 */ /* 0x040fe200078410ff */
[----:B------:R-:W2:Y:S01]  /*1a80*/  LDG.E R20, desc[UR8][R20.64] ;  /* 0x0000000814147981 */ /* 0x000ea2000c1e1900 */
[----:B------:R-:W-:Y:S02]  /*1a90*/  IADD3 R7, PT, PT, -R31, -0x3, RZ ;  /* 0xfffffffd1f077810 */ /* 0x000fe40007ffe1ff */
[----:B------:R-:W-:Y:S01]  /*1aa0*/  LEA.HI.X R19, R12, R5, R13, 0x2, P2 ;  /* 0x000000050c137211 */ /* 0x000fe200010f140d */
[----:B------:R-:W-:Y:S01]  /*1ab0*/  IMAD.WIDE R12, R17, 0x4, R10 ;  /* 0x00000004110c7825 */ /* 0x000fe200078e020a */
[----:B------:R-:W-:-:S02]  /*1ac0*/  IADD3 R15, P4, PT, R6, R9, RZ ;  /* 0x00000009060f7210 */ /* 0x000fc40007f9e0ff */
[----:B------:R-:W-:Y:S01]  /*1ad0*/  IADD3 R17, P2, PT, R6, R7, RZ ;  /* 0x0000000706117210 */ /* 0x000fe20007f5e0ff */
[----:B------:R-:W3:Y:S01]  /*1ae0*/  LDG.E R18, desc[UR8][R18.64] ;  /* 0x0000000812127981 */ /* 0x000ee2000c1e1900 */
[-C--:B------:R-:W-:Y:S02]  /*1af0*/  LEA.HI.X.SX32 R16, R9, R3.reuse, 0x1, P4 ;  /* 0x0000000309107211 */ /* 0x080fe400020f0eff */
[-C--:B------:R-:W-:Y:S01]  /*1b00*/  LEA R14, P3, R15, R4.reuse, 0x2 ;  /* 0x000000040f0e7211 */ /* 0x080fe200078610ff */
[----:B------:R-:W3:Y:S01]  /*1b10*/  LDG.E R9, desc[UR8][R12.64+-0x8] ;  /* 0xfffff8080c097981 */ /* 0x000ee2000c1e1900 */
[----:B------:R-:W-:Y:S02]  /*1b20*/  LEA.HI.X.SX32 R22, R7, R3, 0x1, P2 ;  /* 0x0000000307167211 */ /* 0x000fe400010f0eff */
[----:B------:R-:W-:Y:S01]  /*1b30*/  LEA.HI.X R15, R15, R5, R16, 0x2, P3 ;  /* 0x000000050f0f7211 */ /* 0x000fe200018f1410 */
[----:B------:R-:W2:Y:S01]  /*1b40*/  LDG.E R7, desc[UR8][R12.64+-0x4] ;  /* 0xfffffc080c077981 */ /* 0x000ea2000c1e1900 */
[----:B------:R-:W-:-:S03]  /*1b50*/  LEA R16, P2, R17, R4, 0x2 ;  /* 0x0000000411107211 */ /* 0x000fc600078410ff */
[----:B------:R-:W4:Y:S01]  /*1b60*/  LDG.E R14, desc[UR8][R14.64] ;  /* 0x000000080e0e7981 */ /* 0x000f22000c1e1900 */
[----:B------:R-:W-:-:S03]  /*1b70*/  LEA.HI.X R17, R17, R5, R22, 0x2, P2 ;  /* 0x0000000511117211 */ /* 0x000fc600010f1416 */
[----:B------:R-:W4:Y:S04]  /*1b80*/  LDG.E R22, desc[UR8][R12.64+-0xc] ;  /* 0xfffff4080c167981 */ /* 0x000f28000c1e1900 */
[----:B------:R-:W5:Y:S04]  /*1b90*/  LDG.E R25, desc[UR8][R12.64+-0x10] ;  /* 0xfffff0080c197981 */ /* 0x000f68000c1e1900 */
[----:B------:R-:W5:Y:S01]  /*1ba0*/  LDG.E R16, desc[UR8][R16.64] ;  /* 0x0000000810107981 */ /* 0x000f62000c1e1900 */
[----:B------:R-:W-:Y:S01]  /*1bb0*/  VIADD R2, R2, 0x4 ;  /* 0x0000000402027836 */ /* 0x000fe20000000000 */
[----:B------:R-:W-:Y:S01]  /*1bc0*/  IADD3 R31, PT, PT, R31, 0x4, RZ ;  /* 0x000000041f1f7810 */ /* 0x000fe20007ffe0ff */
[----:B--2---:R-:W-:-:S04]  /*1bd0*/  FFMA R7, R20, R7, R23 ;  /* 0x0000000714077223 */ /* 0x004fc80000000017 */
[----:B---3--:R-:W-:-:S04]  /*1be0*/  FFMA R7, R18, R9, R7 ;  /* 0x0000000912077223 */ /* 0x008fc80000000007 */
[----:B----4-:R-:W-:-:S04]  /*1bf0*/  FFMA R7, R14, R22, R7 ;  /* 0x000000160e077223 */ /* 0x010fc80000000007 */
[----:B-----5:R-:W-:-:S07]  /*1c00*/  FFMA R23, R16, R25, R7 ;  /* 0x0000001910177223 */ /* 0x020fce0000000007 */
.L_x_26:
[----:B------:R-:W-:Y:S05]  /*1c10*/  BSYNC.RECONVERGENT B0 ;  /* 0x0000000000007941 */ /* 0x000fea0003800200 */
.L_x_25:
[----:B------:R-:W-:Y:S05]  /*1c20*/  @!P1 BRA `(.L_x_13) ;  /* 0x0000000000949947 */ /* 0x000fea0003800000 */
[----:B------:R-:W-:Y:S01]  /*1c30*/  ISETP.NE.AND P2, PT, R24, 0x1, PT ;  /* 0x000000011800780c */ /* 0x000fe20003f45270 */
[----:B------:R-:W-:Y:S01]  /*1c40*/  BSSY.RECONVERGENT B0, `(.L_x_27) ;  /* 0x0000018000007945 */ /* 0x000fe20003800200 */
[----:B------:R-:W-:-:S04]  /*1c50*/  LOP3.LUT R8, R8, 0x1, RZ, 0xc0, !PT ;  /* 0x0000000108087812 */ /* 0x000fc800078ec0ff */
[----:B------:R-:W-:-:S07]  /*1c60*/  ISETP.NE.U32.AND P1, PT, R8, 0x1, PT ;  /* 0x000000010800780c */ /* 0x000fce0003f25070 */
[----:B------:R-:W-:Y:S06]  /*1c70*/  @!P2 BRA `(.L_x_28) ;  /* 0x000000000050a947 */ /* 0x000fec0003800000 */
[----:B------:R-:W-:Y:S01]  /*1c80*/  IMAD.MOV R7, RZ, RZ, -R31 ;  /* 0x000000ffff077224 */ /* 0x000fe200078e0a1f */
[----:B------:R-:W-:Y:S01]  /*1c90*/  LOP3.LUT R15, RZ, R31, RZ, 0x33, !PT ;  /* 0x0000001fff0f7212 */ /* 0x000fe200078e33ff */
[----:B------:R-:W-:-:S03]  /*1ca0*/  IMAD.MOV R13, RZ, RZ, -R2 ;  /* 0x000000ffff0d7224 */ /* 0x000fc600078e0a02 */
[C---:B------:R-:W-:Y:S01]  /*1cb0*/  IADD3 R9, P2, PT, R6.reuse, R7, RZ ;  /* 0x0000000706097210 */ /* 0x040fe20007f5e0ff */
[----:B------:R-:W-:Y:S01]  /*1cc0*/  IMAD.WIDE R12, R13, 0x4, R10 ;  /* 0x000000040d0c7825 */ /* 0x000fe200078e020a */
[----:B------:R-:W-:Y:S02]  /*1cd0*/  IADD3 R16, P3, PT, R6, R15, RZ ;  /* 0x0000000f06107210 */ /* 0x000fe40007f7e0ff */
[-C--:B------:R-:W-:Y:S02]  /*1ce0*/  LEA.HI.X.SX32 R14, R7, R3.reuse, 0x1, P2 ;  /* 0x00000003070e7211 */ /* 0x080fe400010f0eff */
[----:B------:R-:W-:Y:S01]  /*1cf0*/  LEA R8, P2, R9, R4, 0x2 ;  /* 0x0000000409087211 */ /* 0x000fe200078410ff */
[----:B------:R-:W2:Y:S01]  /*1d00*/  LDG.E R7, desc[UR8][R12.64+-0x4] ;  /* 0xfffffc080c077981 */ /* 0x000ea2000c1e1900 */
[----:B------:R-:W-:Y:S02]  /*1d10*/  LEA.HI.X.SX32 R15, R15, R3, 0x1, P3 ;  /* 0x000000030f0f7211 */ /* 0x000fe400018f0eff */
[----:B------:R-:W-:-:S02]  /*1d20*/  LEA.HI.X R9, R9, R5, R14, 0x2, P2 ;  /* 0x0000000509097211 */ /* 0x000fc400010f140e */
[----:B------:R-:W-:-:S03]  /*1d30*/  LEA R14, P2, R16, R4, 0x2 ;  /* 0x00000004100e7211 */ /* 0x000fc600078410ff */
[----:B------:R-:W2:Y:S01]  /*1d40*/  LDG.E R8, desc[UR8][R8.64] ;  /* 0x0000000808087981 */ /* 0x000ea2000c1e1900 */
[----:B------:R-:W-:-:S03]  /*1d50*/  LEA.HI.X R15, R16, R5, R15, 0x2, P2 ;  /* 0x00000005100f7211 */ /* 0x000fc600010f140f */
[----:B------:R-:W3:Y:S04]  /*1d60*/  LDG.E R16, desc[UR8][R12.64+-0x8] ;  /* 0xfffff8080c107981 */ /* 0x000ee8000c1e1900 */
[----:B------:R-:W3:Y:S01]  /*1d70*/  LDG.E R14, desc[UR8][R14.64] ;  /* 0x000000080e0e7981 */ /* 0x000ee2000c1e1900 */
[----:B------:R-:W-:Y:S01]  /*1d80*/  IADD3 R2, PT, PT, R2, 0x2, RZ ;  /* 0x0000000202027810 */ /* 0x000fe20007ffe0ff */
[----:B------:R-:W-:Y:S02]  /*1d90*/  VIADD R31, R31, 0x2 ;  /* 0x000000021f1f7836 */ /* 0x000fe40000000000 */
[----:B--2---:R-:W-:-:S04]  /*1da0*/  FFMA R7, R8, R7, R23 ;  /* 0x0000000708077223 */ /* 0x004fc80000000017 */
[----:B---3--:R-:W-:-:S07]  /*1db0*/  FFMA R23, R14, R16, R7 ;  /* 0x000000100e177223 */ /* 0x008fce0000000007 */
.L_x_28:
[----:B------:R-:W-:Y:S05]  /*1dc0*/  BSYNC.RECONVERGENT B0 ;  /* 0x0000000000007941 */ /* 0x000fea0003800200 */
.L_x_27:
[----:B------:R-:W-:Y:S05]  /*1dd0*/  @P1 BRA `(.L_x_13) ;  /* 0x0000000000281947 */ /* 0x000fea0003800000 */
[----:B------:R-:W-:Y:S01]  /*1de0*/  IMAD.MOV R31, RZ, RZ, -R31 ;  /* 0x000000ffff1f7224 */ /* 0x000fe200078e0a1f */
[----:B------:R-:W-:-:S04]  /*1df0*/  IADD3 R7, PT, PT, -R2, RZ, RZ ;  /* 0x000000ff02077210 */ /* 0x000fc80007ffe1ff */
[----:B------:R-:W-:Y:S01]  /*1e00*/  IADD3 R6, P1, PT, R6, R31, RZ ;  /* 0x0000001f06067210 */ /* 0x000fe20007f3e0ff */
[----:B------:R-:W-:-:S03]  /*1e10*/  IMAD.WIDE R10, R7, 0x4, R10 ;  /* 0x00000004070a7825 */ /* 0x000fc600078e020a */
[----:B------:R-:W-:Y:S02]  /*1e20*/  LEA.HI.X.SX32 R3, R31, R3, 0x1, P1 ;  /* 0x000000031f037211 */ /* 0x000fe400008f0eff */
[C---:B------:R-:W-:Y:S01]  /*1e30*/  LEA R4, P1, R6.reuse, R4, 0x2 ;  /* 0x0000000406047211 */ /* 0x040fe200078210ff */
[----:B------:R-:W2:Y:S03]  /*1e40*/  LDG.E R10, desc[UR8][R10.64+-0x4] ;  /* 0xfffffc080a0a7981 */ /* 0x000ea6000c1e1900 */
[----:B------:R-:W-:-:S05]  /*1e50*/  LEA.HI.X R5, R6, R5, R3, 0x2, P1 ;  /* 0x0000000506057211 */ /* 0x000fca00008f1403 */
[----:B------:R-:W2:Y:S02]  /*1e60*/  LDG.E R4, desc[UR8][R4.64] ;  /* 0x0000000804047981 */ /* 0x000ea4000c1e1900 */
[----:B--2---:R-:W-:-:S07]  /*1e70*/  FFMA R23, R4, R10, R23 ;  /* 0x0000000a04177223 */ /* 0x004fce0000000017 */
.L_x_13:
[----:B------:R-:W-:Y:S05]  /*1e80*/  BSYNC.RECONVERGENT B1 ;  /* 0x0000000000017941 */ /* 0x000fea0003800200 */
.L_x_12:
[----:B------:R-:W0:Y:S01]  /*1e90*/  S2R R3, SR_CgaCtaId ;  /* 0x0000000000037919 */ /* 0x000e220000008800 */
[----:B------:R-:W-:Y:S01]  /*1ea0*/  MOV R2, 0x400 ;  /* 0x0000040000027802 */ /* 0x000fe20000000f00 */
[----:B------:R-:W1:Y:S04]  /*1eb0*/  S2R R5, SR_TID.Y ;  /* 0x0000000000057919 */ /* 0x000e680000002200 */
[----:B------:R-:W-:Y:S01]  /*1ec0*/  VIADD R2, R2, 0x80 ;  /* 0x0000008002027836 */ /* 0x000fe20000000000 */
[----:B------:R-:W-:Y:S04]  /*1ed0*/  BAR.SYNC.DEFER_BLOCKING 0x0 ;  /* 0x0000000000007b1d */ /* 0x000fe80000010000 */
[----:B0-----:R-:W-:-:S05]  /*1ee0*/  LEA R3, R3, R2, 0x18 ;  /* 0x0000000203037211 */ /* 0x001fca00078ec0ff */
[----:B------:R-:W-:-:S04]  /*1ef0*/  IMAD R6, R0, 0x84, R3 ;  /* 0x0000008400067824 */ /* 0x000fc800078e0203 */
[----:B-1----:R-:W-:-:S05]  /*1f00*/  IMAD R2, R5, 0x4, R6 ;  /* 0x0000000405027824 */ /* 0x002fca00078e0206 */
[----:B------:R0:W-:Y:S01]  /*1f10*/  STS [R2], R23 ;  /* 0x0000001702007388 */ /* 0x0001e20000000800 */
[----:B------:R-:W-:Y:S06]  /*1f20*/  BAR.SYNC.DEFER_BLOCKING 0x0 ;  /* 0x0000000000007b1d */ /* 0x000fec0000010000 */
[----:B------:R-:W-:Y:S05]  /*1f30*/  @P0 EXIT ;  /* 0x000000000000094d */ /* 0x000fea0003800000 */
[----:B------:R-:W1:Y:S02]  /*1f40*/  LDCU UR4, c[0x0][0x3b8] ;  /* 0x00007700ff0477ac */ /* 0x000e640008000800 */
[----:B-1----:R-:W-:-:S13]  /*1f50*/  ISETP.GE.AND P0, PT, R0, UR4, PT ;  /* 0x0000000400007c0c */ /* 0x002fda000bf06270 */
[----:B------:R-:W-:Y:S05]  /*1f60*/  @P0 EXIT ;  /* 0x000000000000094d */ /* 0x000fea0003800000 */
[----:B------:R-:W0:Y:S01]  /*1f70*/  LDCU.64 UR4, c[0x0][0x3a8] ;  /* 0x00007500ff0477ac */ /* 0x000e220008000a00 */
[----:B------:R-:W-:Y:S04]  /*1f80*/  LDS R5, [R6+0x8] ;  /* 0x0000080006057984 */ /* 0x000fe80000000800 */
[----:B------:R-:W-:Y:S01]  /*1f90*/  LDS R7, [R6+0xc] ;  /* 0x00000c0006077984 */ /* 0x000fe20000000800 */
[C---:B0-----:R-:W-:Y:S01]  /*1fa0*/  LEA R2, P0, R0.reuse, UR4, 0x2 ;  /* 0x0000000400027c11 */ /* 0x041fe2000f8010ff */
[----:B------:R-:W0:Y:S03]  /*1fb0*/  LDCU UR4, c[0x0][0x3a4] ;  /* 0x00007480ff0477ac */ /* 0x000e260008000800 */
[----:B------:R-:W-:Y:S01]  /*1fc0*/  LEA.HI.X R3, R0, UR5, RZ, 0x2, P0 ;  /* 0x0000000500037c11 */ /* 0x000fe200080f14ff */
[----:B------:R-:W1:Y:S01]  /*1fd0*/  LDCU UR5, c[0x0][0x384] ;  /* 0x00007080ff0577ac */ /* 0x000e620008000800 */
[----:B------:R-:W2:Y:S04]  /*1fe0*/  LDS R0, [R6+0x4] ;  /* 0x0000040006007984 */ /* 0x000ea80000000800 */
[----:B------:R-:W0:Y:S01]  /*1ff0*/  LDG.E R4, desc[UR8][R2.64] ;  /* 0x0000000802047981 */ /* 0x000e22000c1e1900 */
[----:B--2---:R-:W-:-:S04]  /*2000*/  FADD R0, R0, R23 ;  /* 0x0000001700007221 */ /* 0x004fc80000000000 */
[----:B------:R-:W-:-:S04]  /*2010*/  FADD R0, R0, R5 ;  /* 0x0000000500007221 */ /* 0x000fc80000000000 */
[----:B------:R-:W-:Y:S01]  /*2020*/  FADD R5, R0, R7 ;  /* 0x0000000700057221 */ /* 0x000fe20000000000 */
[----:B0-----:R-:W-:-:S04]  /*2030*/  FMUL R4, R4, UR4 ;  /* 0x0000000404047c20 */ /* 0x001fc80008400000 */
[----:B-1----:R-:W-:-:S05]  /*2040*/  FFMA R5, R5, UR5, R4 ;  /* 0x0000000505057c23 */ /* 0x002fca0008000004 */
[----:B------:R-:W-:Y:S01]  /*2050*/  STG.E desc[UR8][R2.64], R5 ;  /* 0x0000000502007986 */ /* 0x000fe2000c101908 */
[----:B------:R-:W-:Y:S05]  /*2060*/  EXIT ;  /* 0x000000000000794d */ /* 0x000fea0003800000 */
.L_x_9:
[----:B------:R-:W0:Y:S01]  /*2070*/  LDC R3, c[0x0][0x390] ;  /* 0x0000e400ff037b82 */ /* 0x000e220000000800 */
[----:B------:R-:W2:Y:S01]  /*2080*/  S2R R18, SR_CgaCtaId ;  /* 0x0000000000127919 */ /* 0x000ea20000008800 */
[----:B------:R-:W-:Y:S01]  /*2090*/  USHF.L.U32 UR7, UR6, 0x5, URZ ;  /* 0x0000000506077899 */ /* 0x000fe200080006ff */
[----:B---3--:R-:W-:Y:S01]  /*20a0*/  IADD3 R6, PT, PT, RZ, -R2, RZ ;  /* 0x80000002ff067210 */ /* 0x008fe20007ffe0ff */
[----:B------:R-:W-:Y:S01]  /*20b0*/  USHF.R.S32.HI UR5, URZ, 0x1f, UR13 ;  /* 0x0000001fff057899 */ /* 0x000fe2000801140d */
[----:B------:R-:W-:Y:S01]  /*20c0*/  MOV R21, 0x400 ;  /* 0x0000040000157802 */ /* 0x000fe20000000f00 */
[----:B------:R-:W3:Y:S01]  /*20d0*/  LDCU.64 UR10, c[0x0][0x388] ;  /* 0x00007100ff0a77ac */ /* 0x000ee20008000a00 */
[----:B------:R-:W-:Y:S01]  /*20e0*/  IMAD.MOV.U32 R19, RZ, RZ, RZ ;  /* 0x000000ffff137224 */ /* 0x000fe200078e00ff */
[----:B------:R-:W1:Y:S01]  /*20f0*/  LDC R4, c[0x0][0x3b8] ;  /* 0x0000ee00ff047b82 */ /* 0x000e620000000800 */
[----:B------:R-:W-:Y:S01]  /*2100*/  ULEA.HI UR5, UR5, UR13, URZ, 0x5 ;  /* 0x0000000d05057291 */ /* 0x000fe2000f8f28ff */
[C---:B0-----:R-:W-:Y:S01]  /*2110*/  IMAD R8, R3.reuse, UR4, RZ ;  /* 0x0000000403087c24 */ /* 0x041fe2000f8e02ff */
[----:B------:R-:W-:Y:S01]  /*2120*/  ULOP3.LUT UR4, URZ, UR6, URZ, 0x33, !UPT ;  /* 0x00000006ff047292 */ /* 0x000fe2000f8e33ff */
[----:B------:R-:W-:Y:S01]  /*2130*/  IMAD R9, R6, R3, RZ ;  /* 0x0000000306097224 */ /* 0x000fe200078e02ff */
[----:B------:R-:W-:Y:S01]  /*2140*/  SHF.L.U32 R20, R3, 0x2, RZ ;  /* 0x0000000203147819 */ /* 0x000fe200000006ff */
[----:B------:R-:W-:Y:S01]  /*2150*/  USHF.R.S32.HI UR6, URZ, 0x1f, UR13 ;  /* 0x0000001fff067899 */ /* 0x000fe2000801140d */
[----:B------:R-:W-:Y:S01]  /*2160*/  SHF.R.S32.HI R7, RZ, 0x1f, R8 ;  /* 0x0000001fff077819 */ /* 0x000fe20000011408 */
[----:B------:R-:W-:Y:S01]  /*2170*/  ULEA.HI.SX32 UR4, UR5, UR4, 0x1b ;  /* 0x0000000405047291 */ /* 0x000fe2000f8fdaff */
[----:B-1----:R-:W-:-:S03]  /*2180*/  IADD3 R5, PT, PT, R4, UR7, R0 ;  /* 0x0000000704057c10 */ /* 0x002fc6000fffe000 */
[----:B------:R-:W-:Y:S01]  /*2190*/  UISETP.GE.AND UP0, UPT, UR4, 0x1, UPT ;  /* 0x000000010400788c */ /* 0x000fe2000bf06270 */
[----:B------:R-:W-:Y:S01]  /*21a0*/  IADD3 R25, P0, P1, R5, R9, R8 ;  /* 0x0000000905197210 */ /* 0x000fe2000791e008 */
[----:B------:R-:W-:Y:S01]  /*21b0*/  USHF.L.U32 UR5, UR4, 0x5, URZ ;  /* 0x0000000504057899 */ /* 0x000fe200080006ff */
[----:B------:R-:W-:Y:S01]  /*21c0*/  SHF.R.S32.HI R8, RZ, 0x1f, R9 ;  /* 0x0000001fff087819 */ /* 0x000fe20000011409 */
[----:B------:R-:W-:Y:S01]  /*21d0*/  VIADD R9, R21, 0x80 ;  /* 0x0000008015097836 */ /* 0x000fe20000000000 */
[----:B------:R-:W-:-:S03]  /*21e0*/  SHF.R.S32.HI R6, RZ, 0x1f, R5 ;  /* 0x0000001fff067819 */ /* 0x000fc60000011405 */
[----:B------:R-:W-:Y:S01]  /*21f0*/  IMAD.U32 R16, RZ, RZ, UR5 ;  /* 0x00000005ff107e24 */ /* 0x000fe2000f8e00ff */
[----:B------:R-:W-:Y:S02]  /*2200*/  IADD3.X R8, PT, PT, R6, R8, R7, P0, P1 ;  /* 0x0000000806087210 */ /* 0x000fe400007e2407 */
[----:B--2---:R-:W-:Y:S02]  /*2210*/  LEA R7, R18, R9, 0x18 ;  /* 0x0000000912077211 */ /* 0x004fe400078ec0ff */
[----:B---3--:R-:W-:-:S03]  /*2220*/  LEA R24, P0, R25, UR10, 0x2 ;  /* 0x0000000a19187c11 */ /* 0x008fc6000f8010ff */
[----:B------:R-:W-:Y:S01]  /*2230*/  IMAD R27, R0, 0x84, R7 ;  /* 0x00000084001b7824 */ /* 0x000fe200078e0207 */
[----:B------:R-:W-:-:S03]  /*2240*/  LEA.HI.X R25, R25, UR11, R8, 0x2, P0 ;  /* 0x0000000b19197c11 */ /* 0x000fc600080f1408 */
[----:B------:R-:W-:Y:S01]  /*2250*/  IMAD R17, R2, 0x4, R27 ;  /* 0x0000000402117824 */ /* 0x000fe200078e021b */
[----:B------:R-:W-:Y:S06]  /*2260*/  BRA.U !UP0, `(.L_x_29) ;  /* 0x0000000508207547 */ /* 0x000fec000b800000 */
[----:B------:R-:W0:Y:S01]  /*2270*/  LDC.64 R8, c[0x0][0x398] ;  /* 0x0000e600ff087b82 */ /* 0x000e220000000a00 */
[----:B------:R-:W-:Y:S01]  /*2280*/  USHF.L.U32 UR5, UR13, 0x2, URZ ;  /* 0x000000020d057899 */ /* 0x000fe200080006ff */
[----:B------:R-:W-:Y:S01]  /*2290*/  IMAD.WIDE.U32 R10, R0, 0x4, RZ ;  /* 0x00000004000a7825 */ /* 0x000fe200078e00ff */
[----:B------:R-:W-:Y:S01]  /*22a0*/  USHF.L.U64.HI UR4, UR13, 0x2, UR6 ;  /* 0x000000020d047899 */ /* 0x000fe20008010206 */
[----:B------:R-:W-:Y:S02]  /*22b0*/  LEA R31, R18, R21, 0x18 ;  /* 0x00000015121f7211 */ /* 0x000fe400078ec0ff */
[----:B------:R-:W-:Y:S01]  /*22c0*/  IMAD R28, R2, 0x1c, R17 ;  /* 0x0000001c021c7824 */ /* 0x000fe200078e0211 */
[----:B------:R-:W-:Y:S01]  /*22d0*/  IADD3 R29, PT, PT, -R20, RZ, RZ ;  /* 0x000000ff141d7210 */ /* 0x000fe20007ffe1ff */
[----:B------:R-:W-:Y:S02]  /*22e0*/  IMAD.MOV.U32 R19, RZ, RZ, RZ ;  /* 0x000000ffff137224 */ /* 0x000fe400078e00ff */
[----:B------:R-:W-:Y:S01]  /*22f0*/  IMAD R30, R0, 0x4, R31 ;  /* 0x00000004001e7824 */ /* 0x000fe200078e021f */
[----:B------:R-:W-:-:S02]  /*2300*/  LEA R31, R2, R31, 0x5 ;  /* 0x0000001f021f7211 */ /* 0x000fc400078e28ff */
[----:B0-----:R-:W-:-:S04]  /*2310*/  IADD3 R8, P0, P1, R8, UR5, -R10 ;  /* 0x0000000508087c10 */ /* 0x001fc8000f91e80a */
[----:B------:R-:W-:Y:S01]  /*2320*/  IADD3.X R9, PT, PT, R9, UR4, ~R11, P0, P1 ;  /* 0x0000000409097c10 */ /* 0x000fe200087e2c0b */
[----:B------:R-:W-:Y:S01]  /*2330*/  UMOV UR4, URZ ;  /* 0x000000ff00047c82 */ /* 0x000fe20008000000 */
[----:B------:R-:W-:-:S04]  /*2340*/  IADD3 R26, P0, PT, R8, -0x4, RZ ;  /* 0xfffffffc081a7810 */ /* 0x000fc80007f1e0ff */
[----:B------:R-:W-:-:S09]  /*2350*/  IADD3.X R33, PT, PT, R9, -0x1, RZ, P0, !PT ;  /* 0xffffffff09217810 */ /* 0x000fd200007fe4ff */
.L_x_30:
[----:B------:R-:W-:Y:S02]  /*2360*/  IMAD.MOV.U32 R22, RZ, RZ, R24 ;  /* 0x000000ffff167224 */ /* 0x000fe400078e0018 */
[----:B------:R-:W-:Y:S02]  /*2370*/  IMAD.MOV.U32 R23, RZ, RZ, R25 ;  /* 0x000000ffff177224 */ /* 0x000fe400078e0019 */
[----:B------:R-:W-:-:S04]  /*2380*/  IMAD.WIDE R36, R29, 0x4, R22 ;  /* 0x000000041d247825 */ /* 0x000fc800078e0216 */
[C---:B------:R-:W-:Y:S01]  /*2390*/  IMAD.WIDE R34, R29.reuse, 0x4, R36 ;  /* 0x000000041d227825 */ /* 0x040fe200078e0224 */
[----:B------:R-:W-:Y:S01]  /*23a0*/  MOV R32, R26 ;  /* 0x0000001a00207202 */ /* 0x000fe20000000f00 */
[----:B------:R-:W2:Y:S02]  /*23b0*/  LDG.E R36, desc[UR8][R36.64] ;  /* 0x0000000824247981 */ /* 0x000ea4000c1e1900 */
[----:B------:R-:W-:-:S03]  /*23c0*/  IMAD.WIDE R14, R29, 0x4, R34 ;  /* 0x000000041d0e7825 */ /* 0x000fc600078e0222 */
[----:B------:R-:W3:Y:S04]  /*23d0*/  LDG.E R32, desc[UR8][R32.64] ;  /* 0x0000000820207981 */ /* 0x000ee8000c1e1900 */
[----:B------:R-:W4:Y:S01]  /*23e0*/  LDG.E R34, desc[UR8][R34.64] ;  /* 0x0000000822227981 */ /* 0x000f22000c1e1900 */
[----:B------:R-:W-:-:S03]  /*23f0*/  IMAD.WIDE R12, R29, 0x4, R14 ;  /* 0x000000041d0c7825 */ /* 0x000fc600078e020e */
[----:B------:R-:W5:Y:S01]  /*2400*/  LDG.E R14, desc[UR8][R14.64] ;  /* 0x000000080e0e7981 */ /* 0x000f62000c1e1900 */
[----:B------:R-:W-:-:S03]  /*2410*/  IMAD.WIDE R10, R29, 0x4, R12 ;  /* 0x000000041d0a7825 */ /* 0x000fc600078e020c */
[----:B------:R-:W3:Y:S01]  /*2420*/  LDG.E R12, desc[UR8][R12.64] ;  /* 0x000000080c0c7981 */ /* 0x000ee2000c1e1900 */
[----:B------:R-:W-:-:S03]  /*2430*/  IMAD.WIDE R8, R29, 0x4, R10 ;  /* 0x000000041d087825 */ /* 0x000fc600078e020a */
[----:B------:R-:W3:Y:S01]  /*2440*/  LDG.E R10, desc[UR8][R10.64] ;  /* 0x000000080a0a7981 */ /* 0x000ee2000c1e1900 */
[----:B------:R-:W-:-:S03]  /*2450*/  IMAD.WIDE R24, R29, 0x4, R8 ;  /* 0x000000041d187825 */ /* 0x000fc600078e0208 */
[----:B------:R-:W3:Y:S04]  /*2460*/  LDG.E R13, desc[UR8][R22.64] ;  /* 0x00000008160d7981 */ /* 0x000ee8000c1e1900 */
[----:B------:R-:W3:Y:S04]  /*2470*/  LDG.E R15, desc[UR8][R8.64] ;  /* 0x00000008080f7981 */ /* 0x000ee8000c1e1900 */
[----:B------:R0:W3:Y:S01]  /*2480*/  LDG.E R37, desc[UR8][R24.64] ;  /* 0x0000000818257981 */ /* 0x0000e2000c1e1900 */
[----:B------:R-:W-:-:S06]  /*2490*/  UIADD3 UR4, UPT, UPT, UR4, 0x20, URZ ;  /* 0x0000002004047890 */ /* 0x000fcc000fffe0ff */
[----:B------:R-:W-:Y:S02]  /*24a0*/  ISETP.LE.AND P0, PT, R16, UR4, PT ;  /* 0x0000000410007c0c */ /* 0x000fe4000bf03270 */
[----:B------:R-:W-:Y:S01]  /*24b0*/  IADD3 R26, P1, PT, R26, -0x80, RZ ;  /* 0xffffff801a1a7810 */ /* 0x000fe20007f3e0ff */
[----:B0-----:R-:W-:-:S03]  /*24c0*/  IMAD.WIDE R24, R29, 0x4, R24 ;  /* 0x000000041d187825 */ /* 0x001fc600078e0218 */
[----:B------:R-:W-:Y:S01]  /*24d0*/  IADD3.X R33, PT, PT, R33, -0x1, RZ, P1, !PT ;  /* 0xffffffff21217810 */ /* 0x000fe20000ffe4ff */
[----:B--2---:R-:W-:Y:S04]  /*24e0*/  STS [R17+0x10], R36 ;  /* 0x0000102411007388 */ /* 0x004fe80000000800 */
[----:B----4-:R-:W-:Y:S04]  /*24f0*/  STS [R17+0x20], R34 ;  /* 0x0000202211007388 */ /* 0x010fe80000000800 */
[----:B-----5:R-:W-:Y:S04]  /*2500*/  STS [R17+0x30], R14 ;  /* 0x0000300e11007388 */ /* 0x020fe80000000800 */
[----:B---3--:R-:W-:Y:S04]  /*2510*/  STS [R17+0x40], R12 ;  /* 0x0000400c11007388 */ /* 0x008fe80000000800 */
[----:B------:R-:W-:Y:S04]  /*2520*/  STS [R17+0x50], R10 ;  /* 0x0000500a11007388 */ /* 0x000fe80000000800 */
[----:B------:R-:W-:Y:S04]  /*2530*/  STS [R17], R13 ;  /* 0x0000000d11007388 */ /* 0x000fe80000000800 */
        /* <DEDUP_REMOVED lines=8> */
[----:B------:R-:W-:Y:S01]  /*25c0*/  LDS R37, [R28+0x14] ;  /* 0x000014001c257984 */ /* 0x000fe20000000800 */
[----:B0-----:R-:W-:-:S03]  /*25d0*/  FFMA R14, R12, R8, R19 ;  /* 0x000000080c0e7223 */ /* 0x001fc60000000013 */
[----:B------:R-:W0:Y:S01]  /*25e0*/  LDS R8, [R28+0xc] ;  /* 0x00000c001c087984 */ /* 0x000e220000000800 */
[----:B-1----:R-:W-:-:S03]  /*25f0*/  FFMA R34, R13, R9, R14 ;  /* 0x000000090d227223 */ /* 0x002fc6000000000e */
[----:B------:R-:W-:Y:S04]  /*2600*/  LDS R9, [R28+0x10] ;  /* 0x000010001c097984 */ /* 0x000fe80000000800 */
[----:B------:R-:W1:Y:S01]  /*2610*/  LDS.128 R12, [R31+0x10] ;  /* 0x000010001f0c7984 */ /* 0x000e620000000c00 */
[----:B--2---:R-:W-:-:S03]  /*2620*/  FFMA R35, R35, R10, R34 ;  /* 0x0000000a23237223 */ /* 0x004fc60000000022 */
[----:B------:R-:W2:Y:S04]  /*2630*/  LDS R19, [R28+0x18] ;  /* 0x000018001c137984 */ /* 0x000ea80000000800 */
[----:B------:R-:W3:Y:S01]  /*2640*/  LDS R10, [R28+0x1c] ;  /* 0x00001c001c0a7984 */ /* 0x000ee20000000800 */
[----:B0-----:R-:W-:-:S04]  /*2650*/  FFMA R8, R8, R11, R35 ;  /* 0x0000000b08087223 */ /* 0x001fc80000000023 */
[----:B-1----:R-:W-:-:S04]  /*2660*/  FFMA R8, R9, R12, R8 ;  /* 0x0000000c09087223 */ /* 0x002fc80000000008 */
[----:B------:R-:W-:-:S04]  /*2670*/  FFMA R8, R37, R13, R8 ;  /* 0x0000000d25087223 */ /* 0x000fc80000000008 */
[----:B--2---:R-:W-:Y:S01]  /*2680*/  FFMA R19, R19, R14, R8 ;  /* 0x0000000e13137223 */ /* 0x004fe20000000008 */
[----:B------:R-:W-:-:S04]  /*2690*/  IMAD.WIDE R8, R29, 0x20, R22 ;  /* 0x000000201d087825 */ /* 0x000fc800078e0216 */
[----:B---3--:R-:W-:Y:S01]  /*26a0*/  FFMA R19, R10, R15, R19 ;  /* 0x0000000f0a137223 */ /* 0x008fe20000000013 */
[----:B------:R-:W-:Y:S06]  /*26b0*/  BAR.SYNC.DEFER_BLOCKING 0x0 ;  /* 0x0000000000007b1d */ /* 0x000fec0000010000 */
[----:B------:R-:W-:Y:S05]  /*26c0*/  @!P0 BRA `(.L_x_30) ;  /* 0xfffffffc00248947 */ /* 0x000fea000383ffff */
[----:B------:R-:W-:Y:S02]  /*26d0*/  IMAD.MOV.U32 R24, RZ, RZ, R8 ;  /* 0x000000ffff187224 */ /* 0x000fe400078e0008 */
[----:B------:R-:W-:-:S07]  /*26e0*/  IMAD.MOV.U32 R25, RZ, RZ, R9 ;  /* 0x000000ffff197224 */ /* 0x000fce00078e0009 */
.L_x_29:
[----:B------:R-:W-:Y:S01]  /*26f0*/  IADD3 R29, PT, PT, -R20, RZ, RZ ;  /* 0x000000ff141d7210 */ /* 0x000fe20007ffe1ff */
[----:B------:R-:W0:Y:S01]  /*2700*/  LDCU.64 UR4, c[0x0][0x398] ;  /* 0x00007300ff0477ac */ /* 0x000e220008000a00 */
[----:B------:R-:W2:Y:S03]  /*2710*/  LDG.E R20, desc[UR8][R24.64] ;  /* 0x0000000818147981 */ /* 0x000ea6000c1e1900 */
[----:B------:R-:W-:-:S04]  /*2720*/  IMAD.WIDE R30, R29, 0x4, R24 ;  /* 0x000000041d1e7825 */ /* 0x000fc800078e0218 */
[C---:B------:R-:W-:Y:S02]  /*2730*/  IMAD.WIDE R22, R29.reuse, 0x4, R30 ;  /* 0x000000041d167825 */ /* 0x040fe400078e021e */
[----:B------:R-:W3:Y:S02]  /*2740*/  LDG.E R30, desc[UR8][R30.64] ;  /* 0x000000081e1e7981 */ /* 0x000ee4000c1e1900 */
[C---:B------:R-:W-:Y:S02]  /*2750*/  IMAD.WIDE R14, R29.reuse, 0x4, R22 ;  /* 0x000000041d0e7825 */ /* 0x040fe400078e0216 */
[----:B------:R-:W4:Y:S02]  /*2760*/  LDG.E R26, desc[UR8][R22.64] ;  /* 0x00000008161a7981 */ /* 0x000f24000c1e1900 */
[C---:B------:R-:W-:Y:S02]  /*2770*/  IMAD.WIDE R8, R29.reuse, 0x4, R14 ;  /* 0x000000041d087825 */ /* 0x040fe400078e020e */
[----:B------:R1:W5:Y:S02]  /*2780*/  LDG.E R14, desc[UR8][R14.64] ;  /* 0x000000080e0e7981 */ /* 0x000364000c1e1900 */
[----:B------:R-:W-:-:S02]  /*2790*/  IMAD.WIDE R10, R29, 0x4, R8 ;  /* 0x000000041d0a7825 */ /* 0x000fc400078e0208 */
[----:B------:R-:W5:Y:S02]  /*27a0*/  LDG.E R8, desc[UR8][R8.64] ;  /* 0x0000000808087981 */ /* 0x000f64000c1e1900 */
[C---:B------:R-:W-:Y:S02]  /*27b0*/  IMAD.WIDE R12, R29.reuse, 0x4, R10 ;  /* 0x000000041d0c7825 */ /* 0x040fe400078e020a */
[----:B------:R-:W5:Y:S02]  /*27c0*/  LDG.E R10, desc[UR8][R10.64] ;  /* 0x000000080a0a7981 */ /* 0x000f64000c1e1900 */
[----:B------:R-:W-:Y:S02]  /*27d0*/  IMAD.WIDE R32, R29, 0x4, R12 ;  /* 0x000000041d207825 */ /* 0x000fe400078e020c */
[----:B------:R-:W5:Y:S04]  /*27e0*/  LDG.E R12, desc[UR8][R12.64] ;  /* 0x000000080c0c7981 */ /* 0x000f68000c1e1900 */
[----:B------:R-:W5:Y:S01]  /*27f0*/  LDG.E R32, desc[UR8][R32.64] ;  /* 0x0000000820207981 */ /* 0x000f62000c1e1900 */
[----:B-1----:R-:W-:-:S02]  /*2800*/  IMAD R15, R2, -0x4, R27 ;  /* 0xfffffffc020f7824 */ /* 0x002fc400078e021b */
[----:B------:R-:W-:-:S05]  /*2810*/  IMAD.MOV R28, RZ, RZ, -R0 ;  /* 0x000000ffff1c7224 */ /* 0x000fca00078e0a00 */
[----:B------:R-:W-:-:S04]  /*2820*/  IADD3 R34, P0, PT, R28, UR13, RZ ;  /* 0x0000000d1c227c10 */ /* 0x000fc8000ff1e0ff */
[----:B------:R-:W-:Y:S02]  /*2830*/  LEA.HI.X.SX32 R31, R28, UR6, 0x1, P0 ;  /* 0x000000061c1f7c11 */ /* 0x000fe400080f0eff */
[----:B0-----:R-:W-:-:S04]  /*2840*/  LEA R22, P0, R34, UR4, 0x2 ;  /* 0x0000000422167c11 */ /* 0x001fc8000f8010ff */
[----:B------:R-:W-:Y:S01]  /*2850*/  LEA.HI.X R23, R34, UR5, R31, 0x2, P0 ;  /* 0x0000000522177c11 */ /* 0x000fe200080f141f */
[----:B------:R-:W-:-:S04]  /*2860*/  IMAD.MOV R31, RZ, RZ, -R16 ;  /* 0x000000ffff1f7224 */ /* 0x000fc800078e0a10 */
        /* <DEDUP_REMOVED lines=13> */
[----:B------:R-:W-:Y:S02]  /*2940*/  IMAD R18, R0, -0x4, R13 ;  /* 0xfffffffc00127824 */ /* 0x000fe400078e020d */
[----:B0-----:R-:W-:-:S05]  /*2950*/  VIADD R20, R9, 0x8 ;  /* 0x0000000809147836 */ /* 0x001fca0000000000 */
[----:B------:R-:W-:Y:S01]  /*2960*/  ISETP.GE.U32.AND P0, PT, R9, R20, PT ;  /* 0x000000140900720c */ /* 0x000fe20003f06070 */
[--C-:B------:R-:W-:Y:S01]  /*2970*/  IMAD R31, R0, -0x80, R27.reuse ;  /* 0xffffff80001f7824 */ /* 0x100fe200078e021b */
[----:B------:R-:W-:Y:S01]  /*2980*/  BSSY.RECONVERGENT B0, `(.L_x_31) ;  /* 0x0000026000007945 */ /* 0x000fe20003800200 */
[C---:B------:R-:W-:Y:S01]  /*2990*/  IMAD R21, R2.reuse, 0x20, R27 ;  /* 0x0000002002157824 */ /* 0x040fe200078e021b */
[C---:B------:R-:W-:Y:S01]  /*29a0*/  LEA R20, R2.reuse, R13, 0x5 ;  /* 0x0000000d02147211 */ /* 0x040fe200078e28ff */
[----:B------:R-:W-:Y:S01]  /*29b0*/  IMAD R31, R2, 0x420, R31 ;  /* 0x00000420021f7824 */ /* 0x000fe200078e021f */
[----:B--2---:R1:W-:Y:S07]  /*29c0*/  STS [R18+0x7c], R11 ;  /* 0x00007c0b12007388 */ /* 0x0043ee0000000800 */
[----:B------:R-:W-:Y:S05]  /*29d0*/  @P0 BRA `(.L_x_32) ;  /* 0x0000000000800947 */ /* 0x000fea0003800000 */
[C---:B------:R-:W-:Y:S01]  /*29e0*/  ISETP.GE.U32.AND P0, PT, R9.reuse, R0, PT ;  /* 0x000000000900720c */ /* 0x040fe20003f06070 */
[----:B-1----:R-:W-:Y:S02]  /*29f0*/  VIADD R11, R9, 0x1 ;  /* 0x00000001090b7836 */ /* 0x002fe40000000000 */
[----:B------:R-:W-:-:S03]  /*2a00*/  IMAD R27, R2, 0x20, R27 ;  /* 0x00000020021b7824 */ /* 0x000fc600078e021b */
[----:B------:R-:W-:Y:S02]  /*2a10*/  ISETP.GE.U32.AND P1, PT, R11, R0, PT ;  /* 0x000000000b00720c */ /* 0x000fe40003f26070 */
[----:B------:R-:W-:-:S05]  /*2a20*/  IADD3 R11, PT, PT, R9, 0x2, RZ ;  /* 0x00000002090b7810 */ /* 0x000fca0007ffe0ff */
[----:B------:R-:W0:Y:S04]  /*2a30*/  @!P0 LDS R8, [R31] ;  /* 0x000000001f088984 */ /* 0x000e280000000800 */
[----:B0-----:R-:W-:Y:S01]  /*2a40*/  @!P0 STS [R27], R8 ;  /* 0x000000081b008388 */ /* 0x001fe20000000800 */
[-C--:B------:R-:W-:Y:S01]  /*2a50*/  ISETP.GE.U32.AND P0, PT, R11, R0.reuse, PT ;  /* 0x000000000b00720c */ /* 0x080fe20003f06070 */
[----:B------:R-:W-:Y:S02]  /*2a60*/  VIADD R11, R9, 0x3 ;  /* 0x00000003090b7836 */ /* 0x000fe40000000000 */
[----:B------:R-:W0:Y:S04]  /*2a70*/  @!P1 LDS R10, [R31+0x84] ;  /* 0x000084001f0a9984 */ /* 0x000e280000000800 */
[----:B0-----:R-:W-:Y:S01]  /*2a80*/  @!P1 STS [R27+0x4], R10 ;  /* 0x0000040a1b009388 */ /* 0x001fe20000000800 */
[----:B------:R-:W-:Y:S01]  /*2a90*/  ISETP.GE.U32.AND P1, PT, R11, R0, PT ;  /* 0x000000000b00720c */ /* 0x000fe20003f26070 */
[----:B------:R-:W-:-:S04]  /*2aa0*/  VIADD R11, R9, 0x4 ;  /* 0x00000004090b7836 */ /* 0x000fc80000000000 */
[----:B------:R-:W0:Y:S04]  /*2ab0*/  @!P0 LDS R12, [R31+0x108] ;  /* 0x000108001f0c8984 */ /* 0x000e280000000800 */
[----:B0-----:R-:W-:Y:S01]  /*2ac0*/  @!P0 STS [R27+0x8], R12 ;  /* 0x0000080c1b008388 */ /* 0x001fe20000000800 */
[-C--:B------:R-:W-:Y:S02]  /*2ad0*/  ISETP.GE.U32.AND P0, PT, R11, R0.reuse, PT ;  /* 0x000000000b00720c */ /* 0x080fe40003f06070 */
[----:B------:R-:W-:Y:S01]  /*2ae0*/  IADD3 R11, PT, PT, R9, 0x5, RZ ;  /* 0x00000005090b7810 */ /* 0x000fe20007ffe0ff */
[----:B------:R-:W0:Y:S04]  /*2af0*/  @!P1 LDS R14, [R31+0x18c] ;  /* 0x00018c001f0e9984 */ /* 0x000e280000000800 */
[----:B0-----:R-:W-:Y:S01]  /*2b00*/  @!P1 STS [R27+0xc], R14 ;  /* 0x00000c0e1b009388 */ /* 0x001fe20000000800 */
[----:B------:R-:W-:Y:S01]  /*2b10*/  ISETP.GE.U32.AND P1, PT, R11, R0, PT ;  /* 0x000000000b00720c */ /* 0x000fe20003f26070 */
[----:B------:R-:W-:-:S04]  /*2b20*/  VIADD R11, R9, 0x6 ;  /* 0x00000006090b7836 */ /* 0x000fc80000000000 */
        /* <DEDUP_REMOVED lines=11> */
.L_x_32:
[----:B------:R-:W-:Y:S05]  /*2be0*/  BSYNC.RECONVERGENT B0 ;  /* 0x0000000000007941 */ /* 0x000fea0003800200 */
.L_x_31:
[----:B------:R-:W-:Y:S01]  /*2bf0*/  BAR.SYNC.DEFER_BLOCKING 0x0 ;  /* 0x0000000000007b1d */ /* 0x000fe20000010000 */
[----:B------:R-:W-:-:S05]  /*2c00*/  ISETP.GE.AND P0, PT, R4, 0x1, PT ;  /* 0x000000010400780c */ /* 0x000fca0003f06270 */
[----:B-1----:R-:W-:Y:S04]  /*2c10*/  LDS R32, [R21] ;  /* 0x0000000015207984 */ /* 0x002fe80000000800 */
[----:B------:R-:W1:Y:S04]  /*2c20*/  LDS.128 R8, [R20] ;  /* 0x0000000014087984 */ /* 0x000e680000000c00 */
[----:B------:R-:W2:Y:S04]  /*2c30*/  LDS R35, [R21+0x4] ;  /* 0x0000040015237984 */ /* 0x000ea80000000800 */
[----:B------:R-:W3:Y:S04]  /*2c40*/  LDS R34, [R21+0x8] ;  /* 0x0000080015227984 */ /* 0x000ee80000000800 */
[----:B------:R-:W4:Y:S04]  /*2c50*/  LDS R30, [R21+0xc] ;  /* 0x00000c00151e7984 */ /* 0x000f280000000800 */
[----:B------:R-:W-:Y:S04]  /*2c60*/  LDS R33, [R21+0x10] ;  /* 0x0000100015217984 */ /* 0x000fe80000000800 */
[----:B0-----:R-:W0:Y:S04]  /*2c70*/  LDS.128 R12, [R20+0x10] ;  /* 0x00001000140c7984 */ /* 0x001e280000000c00 */
[----:B------:R-:W5:Y:S04]  /*2c80*/  LDS R26, [R21+0x14] ;  /* 0x00001400151a7984 */ /* 0x000f680000000800 */
[----:B------:R-:W5:Y:S04]  /*2c90*/  LDS R27, [R21+0x18] ;  /* 0x00001800151b7984 */ /* 0x000f680000000800 */
[----:B------:R1:W5:Y:S02]  /*2ca0*/  LDS R28, [R21+0x1c] ;  /* 0x00001c00151c7984 */ /* 0x0003640000000800 */
[----:B-1----:R-:W-:Y:S01]  /*2cb0*/  FFMA R8, R32, R8, R19 ;  /* 0x0000000820087223 */ /* 0x002fe20000000013 */
[----:B------:R-:W-:Y:S01]  /*2cc0*/  IADD3 R19, PT, PT, -R4, UR13, RZ ;  /* 0x0000000d04137c10 */ /* 0x000fe2000fffe1ff */
[----:B------:R-:W-:-:S02]  /*2cd0*/  IMAD R21, R0, R3, RZ ;  /* 0x0000000300157224 */ /* 0x000fc400078e02ff */
[----:B--2---:R-:W-:Y:S01]  /*2ce0*/  FFMA R9, R35, R9, R8 ;  /* 0x0000000923097223 */ /* 0x004fe20000000008 */
[----:B------:R-:W-:-:S03]  /*2cf0*/  IADD3 R8, PT, PT, R16, 0x20, RZ ;  /* 0x0000002010087810 */ /* 0x000fc60007ffe0ff */
[----:B---3--:R-:W-:Y:S01]  /*2d00*/  FFMA R9, R34, R10, R9 ;  /* 0x0000000a22097223 */ /* 0x008fe20000000009 */
[----:B------:R-:W-:Y:S01]  /*2d10*/  BAR.SYNC.DEFER_BLOCKING 0x0 ;  /* 0x0000000000007b1d */ /* 0x000fe20000010000 */
[----:B------:R-:W-:Y:S02]  /*2d20*/  ISETP.GE.AND P1, PT, R8, R19, PT ;  /* 0x000000130800720c */ /* 0x000fe40003f26270 */
[----:B----4-:R-:W-:-:S04]  /*2d30*/  FFMA R30, R30, R11, R9 ;  /* 0x0000000b1e1e7223 */ /* 0x010fc80000000009 */
[----:B0-----:R-:W-:-:S04]  /*2d40*/  FFMA R33, R33, R12, R30 ;  /* 0x0000000c21217223 */ /* 0x001fc8000000001e */
[----:B-----5:R-:W-:-:S04]  /*2d50*/  FFMA R26, R26, R13, R33 ;  /* 0x0000000d1a1a7223 */ /* 0x020fc80000000021 */
[----:B------:R-:W-:-:S04]  /*2d60*/  FFMA R27, R27, R14, R26 ;  /* 0x0000000e1b1b7223 */ /* 0x000fc8000000001a */
[----:B------:R-:W-:Y:S01]  /*2d70*/  FFMA R15, R28, R15, R27 ;  /* 0x0000000f1c0f7223 */ /* 0x000fe2000000001b */
[----:B------:R-:W-:Y:S06]  /*2d80*/  @P1 BRA `(.L_x_33) ;  /* 0x0000000400001947 */ /* 0x000fec0003800000 */
[----:B------:R-:W-:Y:S01]  /*2d90*/  IMAD R7, R0, -0x84, R7 ;  /* 0xffffff7c00077824 */ /* 0x000fe200078e0207 */
[----:B------:R-:W-:Y:S01]  /*2da0*/  IADD3 R24, P1, PT, R24, -0x80, RZ ;  /* 0xffffff8018187810 */ /* 0x000fe20007f3e0ff */
[----:B------:R-:W-:Y:S01]  /*2db0*/  IMAD.MOV.U32 R0, RZ, RZ, R8 ;  /* 0x000000ffff007224 */ /* 0x000fe200078e0008 */
[--C-:B------:R-:W-:Y:S01]  /*2dc0*/  SHF.R.S32.HI R28, RZ, 0x1f, R16.reuse ;  /* 0x0000001fff1c7819 */ /* 0x100fe20000011410 */
[C---:B------:R-:W-:Y:S01]  /*2dd0*/  IMAD R26, R2.reuse, -0x39c, R31 ;  /* 0xfffffc64021a7824 */ /* 0x040fe200078e021f */
[----:B------:R-:W-:Y:S01]  /*2de0*/  IADD3.X R25, PT, PT, R25, -0x1, RZ, P1, !PT ;  /* 0xffffffff19197810 */ /* 0x000fe20000ffe4ff */
[----:B------:R-:W-:Y:S01]  /*2df0*/  IMAD.MOV.U32 R27, RZ, RZ, R16 ;  /* 0x000000ffff1b7224 */ /* 0x000fe200078e0010 */
[----:B------:R-:W-:-:S07]  /*2e00*/  LEA R7, R2, R7, 0x5 ;  /* 0x0000000702077211 */ /* 0x000fce00078e28ff */
.L_x_34:
[C---:B------:R-:W-:Y:S01]  /*2e10*/  IMAD.WIDE R10, R29.reuse, 0x4, R24 ;  /* 0x000000041d0a7825 */ /* 0x040fe200078e0218 */
[----:B------:R-:W-:Y:S02]  /*2e20*/  IADD3 R35, P1, PT, -R16, R27, RZ ;  /* 0x0000001b10237210 */ /* 0x000fe40007f3e1ff */
[----:B------:R-:W-:Y:S02]  /*2e30*/  SHF.R.S32.HI R13, RZ, 0x1f, R16 ;  /* 0x0000001fff0d7819 */ /* 0x000fe40000011410 */
[----:B------:R-:W2:Y:S01]  /*2e40*/  LDG.E R14, desc[UR8][R10.64] ;  /* 0x000000080a0e7981 */ /* 0x000ea2000c1e1900 */
[----:B------:R-:W-:-:S04]  /*2e50*/  IMAD.WIDE R8, R29, 0x4, R10 ;  /* 0x000000041d087825 */ /* 0x000fc800078e020a */
[----:B------:R-:W-:Y:S01]  /*2e60*/  IMAD.X R13, R28, 0x1, ~R13, P1 ;  /* 0x000000011c0d7824 */ /* 0x000fe200008e0e0d */
[----:B------:R-:W-:Y:S01]  /*2e70*/  LEA R12, P1, R35, R22, 0x2 ;  /* 0x00000016230c7211 */ /* 0x000fe200078210ff */
[----:B------:R-:W-:Y:S01]  /*2e80*/  IMAD.WIDE R32, R29, 0x4, R8 ;  /* 0x000000041d207825 */ /* 0x000fe200078e0208 */
[----:B------:R0:W3:Y:S02]  /*2e90*/  LDG.E R16, desc[UR8][R8.64] ;  /* 0x0000000808107981 */ /* 0x0000e4000c1e1900 */
[----:B------:R-:W-:Y:S01]  /*2ea0*/  LEA.HI.X R13, R35, R23, R13, 0x2, P1 ;  /* 0x00000017230d7211 */ /* 0x000fe200008f140d */
[C---:B------:R-:W-:Y:S02]  /*2eb0*/  IMAD.WIDE R30, R29.reuse, 0x4, R32 ;  /* 0x000000041d1e7825 */ /* 0x040fe400078e0220 */
[----:B------:R-:W4:Y:S02]  /*2ec0*/  LDG.E R33, desc[UR8][R32.64] ;  /* 0x0000000820217981 */ /* 0x000f24000c1e1900 */
[----:B------:R-:W-:-:S02]  /*2ed0*/  IMAD.WIDE R34, R29, 0x4, R30 ;  /* 0x000000041d227825 */ /* 0x000fc400078e021e */
[----:B------:R-:W5:Y:S04]  /*2ee0*/  LDG.E R13, desc[UR8][R12.64+-0x84] ;  /* 0xffff7c080c0d7981 */ /* 0x000f68000c1e1900 */
[----:B------:R-:W4:Y:S01]  /*2ef0*/  LDG.E R30, desc[UR8][R30.64] ;  /* 0x000000081e1e7981 */ /* 0x000f22000c1e1900 */
[----:B------:R-:W-:-:S03]  /*2f00*/  IMAD.WIDE R36, R29, 0x4, R34 ;  /* 0x000000041d247825 */ /* 0x000fc600078e0222 */
[----:B------:R-:W4:Y:S01]  /*2f10*/  LDG.E R34, desc[UR8][R34.64] ;  /* 0x0000000822227981 */ /* 0x000f22000c1e1900 */
[----:B0-----:R-:W-:-:S03]  /*2f20*/  IMAD.WIDE R8, R29, 0x4, R36 ;  /* 0x000000041d087825 */ /* 0x001fc600078e0224 */
[----:B------:R-:W4:Y:S04]  /*2f30*/  LDG.E R37, desc[UR8][R36.64] ;  /* 0x0000000824257981 */ /* 0x000f28000c1e1900 */
[----:B------:R-:W4:Y:S04]  /*2f40*/  LDG.E R32, desc[UR8][R8.64] ;  /* 0x0000000808207981 */ /* 0x000f28000c1e1900 */
[----:B------:R0:W4:Y:S02]  /*2f50*/  LDG.E R35, desc[UR8][R24.64] ;  /* 0x0000000818237981 */ /* 0x000124000c1e1900 */
[----:B0-----:R-:W-:-:S04]  /*2f60*/  IADD3 R24, P2, PT, R24, -0x80, RZ ;  /* 0xffffff8018187810 */ /* 0x001fc80007f5e0ff */
[----:B------:R-:W-:Y:S01]  /*2f70*/  IADD3.X R25, PT, PT, R25, -0x1, RZ, P2, !PT ;  /* 0xffffffff19197810 */ /* 0x000fe200017fe4ff */
[----:B-----5:R-:W-:Y:S04]  /*2f80*/  STS [R18+0x7c], R13 ;  /* 0x00007c0d12007388 */ /* 0x020fe80000000800 */
[----:B--2---:R-:W-:Y:S04]  /*2f90*/  STS [R26+0x210], R14 ;  /* 0x0002100e1a007388 */ /* 0x004fe80000000800 */
[----:B---3--:R-:W-:Y:S04]  /*2fa0*/  STS [R26+0x420], R16 ;  /* 0x000420101a007388 */ /* 0x008fe80000000800 */
[----:B----4-:R-:W-:Y:S04]  /*2fb0*/  STS [R26+0x630], R33 ;  /* 0x000630211a007388 */ /* 0x010fe80000000800 */
[----:B------:R-:W-:Y:S04]  /*2fc0*/  STS [R26+0x840], R30 ;  /* 0x0008401e1a007388 */ /* 0x000fe80000000800 */
[----:B------:R-:W-:Y:S04]  /*2fd0*/  STS [R26+0xa50], R34 ;  /* 0x000a50221a007388 */ /* 0x000fe80000000800 */
[----:B------:R-:W-:Y:S04]  /*2fe0*/  STS [R26+0xc60], R37 ;  /* 0x000c60251a007388 */ /* 0x000fe80000000800 */
[----:B------:R-:W-:Y:S04]  /*2ff0*/  STS [R26+0xe70], R32 ;  /* 0x000e70201a007388 */ /* 0x000fe80000000800 */
[----:B------:R-:W-:Y:S01]  /*3000*/  STS [R26], R35 ;  /* 0x000000231a007388 */ /* 0x000fe20000000800 */
[----:B------:R-:W-:Y:S06]  /*3010*/  BAR.SYNC.DEFER_BLOCKING 0x0 ;  /* 0x0000000000007b1d */ /* 0x000fec0000010000 */
[----:B------:R-:W-:Y:S04]  /*3020*/  LDS R12, [R7+0xffc] ;  /* 0x000ffc00070c7984 */ /* 0x000fe80000000800 */
[----:B------:R-:W0:Y:S04]  /*3030*/  LDS.128 R8, [R20] ;  /* 0x0000000014087984 */ /* 0x000e280000000c00 */
[----:B------:R-:W1:Y:S04]  /*3040*/  LDS R36, [R7+0x1000] ;  /* 0x0010000007247984 */ /* 0x000e680000000800 */
[----:B------:R-:W2:Y:S04]  /*3050*/  LDS R31, [R7+0x1004] ;  /* 0x00100400071f7984 */ /* 0x000ea80000000800 */
[----:B------:R-:W3:Y:S04]  /*3060*/  LDS R16, [R7+0x1008] ;  /* 0x0010080007107984 */ /* 0x000ee80000000800 */
[----:B------:R-:W-:Y:S04]  /*3070*/  LDS R33, [R7+0x100c] ;  /* 0x00100c0007217984 */ /* 0x000fe80000000800 */
[----:B------:R-:W-:Y:S01]  /*3080*/  LDS R35, [R7+0x1010] ;  /* 0x0010100007237984 */ /* 0x000fe20000000800 */
[----:B0-----:R-:W-:-:S03]  /*3090*/  FFMA R8, R12, R8, R15 ;  /* 0x000000080c087223 */ /* 0x001fc6000000000f */
[----:B------:R-:W0:Y:S01]  /*30a0*/  LDS.128 R12, [R20+0x10] ;  /* 0x00001000140c7984 */ /* 0x000e220000000c00 */
[----:B-1----:R-:W-:-:S03]  /*30b0*/  FFMA R36, R36, R9, R8 ;  /* 0x0000000924247223 */ /* 0x002fc60000000008 */
[----:B------:R-:W1:Y:S04]  /*30c0*/  LDS R9, [R7+0x1014] ;  /* 0x0010140007097984 */ /* 0x000e680000000800 */
[----:B------:R-:W4:Y:S01]  /*30d0*/  LDS R8, [R7+0x1018] ;  /* 0x0010180007087984 */ /* 0x000f220000000800 */
[----:B--2---:R-:W-:-:S04]  /*30e0*/  FFMA R31, R31, R10, R36 ;  /* 0x0000000a1f1f7223 */ /* 0x004fc80000000024 */
[----:B---3--:R-:W-:-:S04]  /*30f0*/  FFMA R16, R16, R11, R31 ;  /* 0x0000000b10107223 */ /* 0x008fc8000000001f */
[----:B0-----:R-:W-:Y:S01]  /*3100*/  FFMA R12, R33, R12, R16 ;  /* 0x0000000c210c7223 */ /* 0x001fe20000000010 */
[----:B------:R-:W-:Y:S01]  /*3110*/  IMAD.MOV.U32 R16, RZ, RZ, R0 ;  /* 0x000000ffff107224 */ /* 0x000fe200078e0000 */
[----:B------:R-:W-:Y:S01]  /*3120*/  IADD3 R0, PT, PT, R0, 0x20, RZ ;  /* 0x0000002000007810 */ /* 0x000fe20007ffe0ff */
[----:B------:R-:W-:Y:S03]  /*3130*/  BAR.SYNC.DEFER_BLOCKING 0x0 ;  /* 0x0000000000007b1d */ /* 0x000fe60000010000 */
[----:B------:R-:W-:Y:S01]  /*3140*/  ISETP.GE.AND P1, PT, R0, R19, PT ;  /* 0x000000130000720c */ /* 0x000fe20003f26270 */
[----:B------:R-:W-:-:S04]  /*3150*/  FFMA R12, R35, R13, R12 ;  /* 0x0000000d230c7223 */ /* 0x000fc8000000000c */
[----:B-1----:R-:W-:-:S04]  /*3160*/  FFMA R9, R9, R14, R12 ;  /* 0x0000000e09097223 */ /* 0x002fc8000000000c */
[----:B----4-:R-:W-:-:S04]  /*3170*/  FFMA R15, R8, R15, R9 ;  /* 0x0000000f080f7223 */ /* 0x010fc80000000009 */
[----:B------:R-:W-:Y:S05]  /*3180*/  @!P1 BRA `(.L_x_34) ;  /* 0xfffffffc00209947 */ /* 0x000fea000383ffff */
.L_x_33:
[----:B------:R-:W-:Y:S01]  /*3190*/  ISETP.NE.OR P0, PT, R2, RZ, !P0 ;  /* 0x000000ff0200720c */ /* 0x000fe20004705670 */
[----:B------:R-:W-:Y:S01]  /*31a0*/  IMAD R14, R3, R4, RZ ;  /* 0x00000004030e7224 */ /* 0x000fe200078e02ff */
[----:B------:R-:W-:Y:S04]  /*31b0*/  BSSY.RECONVERGENT B0, `(.L_x_35) ;  /* 0x000009c000007945 */ /* 0x000fe80003800200 */
[----:B------:R-:W-:Y:S02]  /*31c0*/  IADD3 R0, P1, PT, R14, R21, RZ ;  /* 0x000000150e007210 */ /* 0x000fe40007f3e0ff */
[----:B------:R-:W-:-:S04]  /*31d0*/  SHF.R.S32.HI R21, RZ, 0x1f, R21 ;  /* 0x0000001fff157819 */ /* 0x000fc80000011415 */
[----:B------:R-:W-:Y:S01]  /*31e0*/  LEA.HI.X.SX32 R14, R14, R21, 0x1, P1 ;  /* 0x000000150e0e7211 */ /* 0x000fe200008f0eff */
[----:B------:R-:W-:Y:S06]  /*31f0*/  @P0 BRA `(.L_x_36) ;  /* 0x00000008005c0947 */ /* 0x000fec0003800000 */
[C---:B------:R-:W-:Y:S01]  /*3200*/  ISETP.GE.U32.AND P1, PT, R4.reuse, 0x8, PT ;  /* 0x000000080400780c */ /* 0x040fe20003f26070 */
[----:B------:R-:W-:Y:S01]  /*3210*/  IMAD.MOV.U32 R16, RZ, RZ, RZ ;  /* 0x000000ffff107224 */ /* 0x000fe200078e00ff */
[----:B------:R-:W-:-:S04]  /*3220*/  LOP3.LUT R31, R4, 0x7, RZ, 0xc0, !PT ;  /* 0x00000007041f7812 */ /* 0x000fc800078ec0ff */
[----:B------:R-:W-:-:S07]  /*3230*/  ISETP.NE.AND P0, PT, R31, RZ, PT ;  /* 0x000000ff1f00720c */ /* 0x000fce0003f05270 */
[----:B------:R-:W-:Y:S06]  /*3240*/  @!P1 BRA `(.L_x_37) ;  /* 0x00000004001c9947 */ /* 0x000fec0003800000 */
[----:B------:R-:W-:Y:S01]  /*3250*/  LOP3.LUT R16, R4, 0x7ffffff8, RZ, 0xc0, !PT ;  /* 0x7ffffff804107812 */ /* 0x000fe200078ec0ff */
[----:B------:R-:W-:-:S07]  /*3260*/  IMAD.MOV.U32 R7, RZ, RZ, RZ ;  /* 0x000000ffff077224 */ /* 0x000fce00078e00ff */
.L_x_38:
[----:B------:R-:W-:Y:S01]  /*3270*/  IMAD R33, R3, UR7, R7 ;  /* 0x0000000703217c24 */ /* 0x000fe2000f8e0207 */
[----:B------:R-:W0:Y:S03]  /*3280*/  LDC.64 R24, c[0x0][0x398] ;  /* 0x0000e600ff187b82 */ /* 0x000e260000000a00 */
[C---:B------:R-:W-:Y:S01]  /*3290*/  VIADD R11, R33.reuse, 0x2 ;  /* 0x00000002210b7836 */ /* 0x040fe20000000000 */
[C---:B------:R-:W-:Y:S01]  /*32a0*/  IADD3 R9, PT, PT, R33.reuse, 0x1, RZ ;  /* 0x0000000121097810 */ /* 0x040fe20007ffe0ff */
[C---:B------:R-:W-:Y:S01]  /*32b0*/  VIADD R23, R33.reuse, 0x5 ;  /* 0x0000000521177836 */ /* 0x040fe20000000000 */
[CC--:B------:R-:W-:Y:S01]  /*32c0*/  IADD3 R13, P2, PT, R33.reuse, R0.reuse, RZ ;  /* 0x00000000210d7210 */ /* 0x0c0fe20007f5e0ff */
[----:B------:R-:W-:Y:S01]  /*32d0*/  VIADD R27, R33, 0x6 ;  /* 0x00000006211b7836 */ /* 0x000fe20000000000 */
[-C--:B------:R-:W-:Y:S02]  /*32e0*/  IADD3 R9, P3, PT, R9, R0.reuse, RZ ;  /* 0x0000000009097210 */ /* 0x080fe40007f7e0ff */
[----:B------:R-:W-:Y:S01]  /*32f0*/  IADD3 R8, P1, PT, R11, R0, RZ ;  /* 0x000000000b087210 */ /* 0x000fe20007f3e0ff */
[----:B------:R-:W-:Y:S01]  /*3300*/  IMAD.X R22, RZ, RZ, R14, P2 ;  /* 0x000000ffff167224 */ /* 0x000fe200010e060e */
[----:B------:R-:W-:-:S02]  /*3310*/  LEA R10, P2, R13, UR10, 0x2 ;  /* 0x0000000a0d0a7c11 */ /* 0x000fc4000f8410ff */
[----:B------:R-:W-:Y:S01]  /*3320*/  IADD3.X R20, PT, PT, RZ, R14, RZ, P3, !PT ;  /* 0x0000000eff147210 */ /* 0x000fe20001ffe4ff */
[----:B------:R-:W-:Y:S01]  /*3330*/  IMAD.X R19, RZ, RZ, R14, P1 ;  /* 0x000000ffff137224 */ /* 0x000fe200008e060e */
[----:B------:R-:W-:Y:S02]  /*3340*/  LEA R12, P3, R9, UR10, 0x2 ;  /* 0x0000000a090c7c11 */ /* 0x000fe4000f8610ff */
[----:B------:R-:W-:Y:S02]  /*3350*/  LEA.HI.X R11, R13, UR11, R22, 0x2, P2 ;  /* 0x0000000b0d0b7c11 */ /* 0x000fe400090f1416 */
[----:B------:R-:W-:Y:S01]  /*3360*/  LEA.HI.X R13, R9, UR11, R20, 0x2, P3 ;  /* 0x0000000b090d7c11 */ /* 0x000fe200098f1414 */
[C---:B------:R-:W-:Y:S01]  /*3370*/  VIADD R9, R33.reuse, 0x3 ;  /* 0x0000000321097836 */ /* 0x040fe20000000000 */
[----:B------:R-:W-:Y:S02]  /*3380*/  IADD3 R21, PT, PT, R33, 0x4, RZ ;  /* 0x0000000421157810 */ /* 0x000fe40007ffe0ff */
[----:B------:R-:W-:Y:S01]  /*3390*/  LEA R18, P1, R8, UR10, 0x2 ;  /* 0x0000000a08127c11 */ /* 0x000fe2000f8210ff */
[----:B0-----:R-:W-:Y:S01]  /*33a0*/  IMAD.WIDE.U32 R24, R7, 0x4, R24 ;  /* 0x0000000407187825 */ /* 0x001fe200078e0018 */
[-C--:B------:R-:W-:Y:S01]  /*33b0*/  IADD3 R28, P3, PT, R21, R0.reuse, RZ ;  /* 0x00000000151c7210 */ /* 0x080fe20007f7e0ff */
[----:B------:R-:W2:Y:S01]  /*33c0*/  LDG.E R12, desc[UR8][R12.64] ;  /* 0x000000080c0c7981 */ /* 0x000ea2000c1e1900 */
[----:B------:R-:W-:-:S02]  /*33d0*/  IADD3 R29, P2, PT, R9, R0, RZ ;  /* 0x00000000091d7210 */ /* 0x000fc40007f5e0ff */
[----:B------:R-:W-:Y:S01]  /*33e0*/  LEA.HI.X R19, R8, UR11, R19, 0x2, P1 ;  /* 0x0000000b08137c11 */ /* 0x000fe200088f1413 */
[----:B------:R-:W-:Y:S01]  /*33f0*/  VIADD R35, R33, 0x7 ;  /* 0x0000000721237836 */ /* 0x000fe20000000000 */
[----:B------:R-:W-:Y:S01]  /*3400*/  IADD3 R9, P1, PT, R23, R0, RZ ;  /* 0x0000000017097210 */ /* 0x000fe20007f3e0ff */
[--C-:B------:R-:W-:Y:S01]  /*3410*/  IMAD.X R23, RZ, RZ, R14.reuse, P3 ;  /* 0x000000ffff177224 */ /* 0x100fe200018e060e */
[----:B------:R-:W-:Y:S01]  /*3420*/  IADD3.X R30, PT, PT, RZ, R14, RZ, P2, !PT ;  /* 0x0000000eff1e7210 */ /* 0x000fe200017fe4ff */
[----:B------:R-:W3:Y:S01]  /*3430*/  LDG.E R18, desc[UR8][R18.64] ;  /* 0x0000000812127981 */ /* 0x000ee2000c1e1900 */
[C---:B------:R-:W-:Y:S01]  /*3440*/  LEA R20, P2, R29.reuse, UR10, 0x2 ;  /* 0x0000000a1d147c11 */ /* 0x040fe2000f8410ff */
[----:B------:R-:W-:Y:S01]  /*3450*/  IMAD.X R26, RZ, RZ, R14, P1 ;  /* 0x000000ffff1a7224 */ /* 0x000fe200008e060e */
[----:B------:R-:W-:Y:S01]  /*3460*/  LEA R22, P3, R28, UR10, 0x2 ;  /* 0x0000000a1c167c11 */ /* 0x000fe2000f8610ff */
[----:B------:R-:W3:Y:S01]  /*3470*/  LDG.E R33, desc[UR8][R24.64+0x8] ;  /* 0x0000080818217981 */ /* 0x000ee2000c1e1900 */
[----:B------:R-:W-:-:S02]  /*3480*/  LEA.HI.X R21, R29, UR11, R30, 0x2, P2 ;  /* 0x0000000b1d157c11 */ /* 0x000fc400090f141e */
[----:B------:R-:W-:Y:S01]  /*3490*/  LEA.HI.X R23, R28, UR11, R23, 0x2, P3 ;  /* 0x0000000b1c177c11 */ /* 0x000fe200098f1417 */
[----:B------:R-:W4:Y:S01]  /*34a0*/  LDG.E R30, desc[UR8][R24.64] ;  /* 0x00000008181e7981 */ /* 0x000f22000c1e1900 */
[----:B------:R-:W-:Y:S02]  /*34b0*/  LEA R8, P1, R9, UR10, 0x2 ;  /* 0x0000000a09087c11 */ /* 0x000fe4000f8210ff */
[----:B------:R-:W-:Y:S01]  /*34c0*/  IADD3 R27, P2, PT, R27, R0, RZ ;  /* 0x000000001b1b7210 */ /* 0x000fe20007f5e0ff */
[----:B------:R0:W4:Y:S01]  /*34d0*/  LDG.E R28, desc[UR8][R10.64] ;  /* 0x000000080a1c7981 */ /* 0x000122000c1e1900 */
[----:B------:R-:W-:Y:S02]  /*34e0*/  LEA.HI.X R9, R9, UR11, R26, 0x2, P1 ;  /* 0x0000000b09097c11 */ /* 0x000fe400088f141a */
[----:B------:R-:W-:Y:S01]  /*34f0*/  IADD3.X R32, PT, PT, RZ, R14, RZ, P2, !PT ;  /* 0x0000000eff207210 */ /* 0x000fe200017fe4ff */
[----:B------:R-:W2:Y:S01]  /*3500*/  LDG.E R29, desc[UR8][R24.64+0x4] ;  /* 0x00000408181d7981 */ /* 0x000ea2000c1e1900 */
[----:B------:R-:W-:-:S03]  /*3510*/  LEA R26, P1, R27, UR10, 0x2 ;  /* 0x0000000a1b1a7c11 */ /* 0x000fc6000f8210ff */
[----:B------:R-:W5:Y:S01]  /*3520*/  LDG.E R21, desc[UR8][R20.64] ;  /* 0x0000000814157981 */ /* 0x000f62000c1e1900 */
[----:B------:R-:W-:Y:S02]  /*3530*/  LEA.HI.X R27, R27, UR11, R32, 0x2, P1 ;  /* 0x0000000b1b1b7c11 */ /* 0x000fe400088f1420 */
[----:B------:R-:W-:Y:S01]  /*3540*/  IADD3 R35, P1, PT, R35, R0, RZ ;  /* 0x0000000023237210 */ /* 0x000fe20007f3e0ff */
[----:B------:R-:W5:Y:S04]  /*3550*/  LDG.E R32, desc[UR8][R24.64+0xc] ;  /* 0x00000c0818207981 */ /* 0x000f68000c1e1900 */
[----:B------:R-:W5:Y:S01]  /*3560*/  LDG.E R23, desc[UR8][R22.64] ;  /* 0x0000000816177981 */ /* 0x000f62000c1e1900 */
[----:B------:R-:W-:-:S03]  /*3570*/  IMAD.X R36, RZ, RZ, R14, P1 ;  /* 0x000000ffff247224 */ /* 0x000fc600008e060e */
[----:B------:R-:W5:Y:S01]  /*3580*/  LDG.E R34, desc[UR8][R24.64+0x10] ;  /* 0x0000100818227981 */ /* 0x000f62000c1e1900 */
[----:B0-----:R-:W-:-:S03]  /*3590*/  LEA R10, P1, R35, UR10, 0x2 ;  /* 0x0000000a230a7c11 */ /* 0x001fc6000f8210ff */
[----:B------:R-:W5:Y:S01]  /*35a0*/  LDG.E R8, desc[UR8][R8.64] ;  /* 0x0000000808087981 */ /* 0x000f62000c1e1900 */
[----:B------:R-:W-:-:S03]  /*35b0*/  LEA.HI.X R11, R35, UR11, R36, 0x2, P1 ;  /* 0x0000000b230b7c11 */ /* 0x000fc600088f1424 */
[----:B------:R-:W5:Y:S04]  /*35c0*/  LDG.E R13, desc[UR8][R24.64+0x14] ;  /* 0x00001408180d7981 */ /* 0x000f68000c1e1900 */
[----:B------:R-:W5:Y:S04]  /*35d0*/  LDG.E R26, desc[UR8][R26.64] ;  /* 0x000000081a1a7981 */ /* 0x000f68000c1e1900 */
[----:B------:R-:W5:Y:S04]  /*35e0*/  LDG.E R19, desc[UR8][R24.64+0x18] ;  /* 0x0000180818137981 */ /* 0x000f68000c1e1900 */
[----:B------:R-:W5:Y:S04]  /*35f0*/  LDG.E R10, desc[UR8][R10.64] ;  /* 0x000000080a0a7981 */ /* 0x000f68000c1e1900 */
[----:B------:R-:W5:Y:S01]  /*3600*/  LDG.E R35, desc[UR8][R24.64+0x1c] ;  /* 0x00001c0818237981 */ /* 0x000f62000c1e1900 */
[----:B------:R-:W-:-:S04]  /*3610*/  IADD3 R7, PT, PT, R7, 0x8, RZ ;  /* 0x0000000807077810 */ /* 0x000fc80007ffe0ff */
[----:B------:R-:W-:Y:S01]  /*3620*/  ISETP.NE.AND P1, PT, R7, R16, PT ;  /* 0x000000100700720c */ /* 0x000fe20003f25270 */
[----:B----4-:R-:W-:-:S04]  /*3630*/  FFMA R28, R30, R28, R15 ;  /* 0x0000001c1e1c7223 */ /* 0x010fc8000000000f */
[----:B--2---:R-:W-:-:S04]  /*3640*/  FFMA R12, R29, R12, R28 ;  /* 0x0000000c1d0c7223 */ /* 0x004fc8000000001c */
[----:B---3--:R-:W-:-:S04]  /*3650*/  FFMA R33, R33, R18, R12 ;  /* 0x0000001221217223 */ /* 0x008fc8000000000c */
[----:B-----5:R-:W-:-:S04]  /*3660*/  FFMA R21, R32, R21, R33 ;  /* 0x0000001520157223 */ /* 0x020fc80000000021 */
[----:B------:R-:W-:-:S04]  /*3670*/  FFMA R34, R34, R23, R21 ;  /* 0x0000001722227223 */ /* 0x000fc80000000015 */
[----:B------:R-:W-:-:S04]  /*3680*/  FFMA R8, R13, R8, R34 ;  /* 0x000000080d087223 */ /* 0x000fc80000000022 */
[----:B------:R-:W-:-:S04]  /*3690*/  FFMA R8, R19, R26, R8 ;  /* 0x0000001a13087223 */ /* 0x000fc80000000008 */
[----:B------:R-:W-:Y:S01]  /*36a0*/  FFMA R15, R35, R10, R8 ;  /* 0x0000000a230f7223 */ /* 0x000fe20000000008 */
[----:B------:R-:W-:Y:S06]  /*36b0*/  @P1 BRA `(.L_x_38) ;  /* 0xfffffff800ec1947 */ /* 0x000fec000383ffff */
.L_x_37:
[----:B------:R-:W-:Y:S05]  /*36c0*/  @!P0 BRA `(.L_x_36) ;  /* 0x0000000400288947 */ /* 0x000fea0003800000 */
[----:B------:R-:W-:Y:S02]  /*36d0*/  ISETP.GE.U32.AND P1, PT, R31, 0x4, PT ;  /* 0x000000041f00780c */ /* 0x000fe40003f26070 */
[----:B------:R-:W-:-:S04]  /*36e0*/  LOP3.LUT R23, R4, 0x3, RZ, 0xc0, !PT ;  /* 0x0000000304177812 */ /* 0x000fc800078ec0ff */
[----:B------:R-:W-:-:S07]  /*36f0*/  ISETP.NE.AND P0, PT, R23, RZ, PT ;  /* 0x000000ff1700720c */ /* 0x000fce0003f05270 */
[----:B------:R-:W-:Y:S06]  /*3700*/  @!P1 BRA `(.L_x_39) ;  /* 0x00000000008c9947 */ /* 0x000fec0003800000 */
[----:B------:R-:W0:Y:S01]  /*3710*/  LDC.64 R12, c[0x0][0x398] ;  /* 0x0000e600ff0c7b82 */ /* 0x000e220000000a00 */
[----:B------:R-:W-:-:S04]  /*3720*/  IMAD R7, R3, UR7, R16 ;  /* 0x0000000703077c24 */ /* 0x000fc8000f8e0210 */
[C---:B------:R-:W-:Y:S01]  /*3730*/  VIADD R9, R7.reuse, 0x1 ;  /* 0x0000000107097836 */ /* 0x040fe20000000000 */
[C---:B------:R-:W-:Y:S01]  /*3740*/  IADD3 R8, P1, PT, R7.reuse, R0, RZ ;  /* 0x0000000007087210 */ /* 0x040fe20007f3e0ff */
[C---:B------:R-:W-:Y:S01]  /*3750*/  VIADD R11, R7.reuse, 0x2 ;  /* 0x00000002070b7836 */ /* 0x040fe20000000000 */
[----:B------:R-:W-:Y:S02]  /*3760*/  IADD3 R7, PT, PT, R7, 0x3, RZ ;  /* 0x0000000307077810 */ /* 0x000fe40007ffe0ff */
[----:B------:R-:W-:Y:S02]  /*3770*/  IADD3.X R19, PT, PT, RZ, R14, RZ, P1, !PT ;  /* 0x0000000eff137210 */ /* 0x000fe40000ffe4ff */
[-C--:B------:R-:W-:Y:S02]  /*3780*/  IADD3 R9, P2, PT, R9, R0.reuse, RZ ;  /* 0x0000000009097210 */ /* 0x080fe40007f5e0ff */
[C---:B------:R-:W-:Y:S02]  /*3790*/  LEA R20, P1, R8.reuse, UR10, 0x2 ;  /* 0x0000000a08147c11 */ /* 0x040fe4000f8210ff */
[----:B------:R-:W-:Y:S01]  /*37a0*/  IADD3 R11, P3, PT, R11, R0, RZ ;  /* 0x000000000b0b7210 */ /* 0x000fe20007f7e0ff */
[----:B------:R-:W-:Y:S01]  /*37b0*/  IMAD.X R22, RZ, RZ, R14, P2 ;  /* 0x000000ffff167224 */ /* 0x000fe200010e060e */
[----:B------:R-:W-:-:S02]  /*37c0*/  LEA.HI.X R21, R8, UR11, R19, 0x2, P1 ;  /* 0x0000000b08157c11 */ /* 0x000fc400088f1413 */
[----:B------:R-:W-:Y:S01]  /*37d0*/  LEA R8, P1, R9, UR10, 0x2 ;  /* 0x0000000a09087c11 */ /* 0x000fe2000f8210ff */
[----:B------:R-:W-:Y:S01]  /*37e0*/  IMAD.X R18, RZ, RZ, R14, P3 ;  /* 0x000000ffff127224 */ /* 0x000fe200018e060e */
[----:B------:R-:W-:Y:S01]  /*37f0*/  LEA R10, P2, R11, UR10, 0x2 ;  /* 0x0000000a0b0a7c11 */ /* 0x000fe2000f8410ff */
[----:B------:R-:W2:Y:S01]  /*3800*/  LDG.E R20, desc[UR8][R20.64] ;  /* 0x0000000814147981 */ /* 0x000ea2000c1e1900 */
[----:B0-----:R-:W-:Y:S01]  /*3810*/  IMAD.WIDE.U32 R12, R16, 0x4, R12 ;  /* 0x00000004100c7825 */ /* 0x001fe200078e000c */
[----:B------:R-:W-:Y:S02]  /*3820*/  LEA.HI.X R9, R9, UR11, R22, 0x2, P1 ;  /* 0x0000000b09097c11 */ /* 0x000fe400088f1416 */
[----:B------:R-:W-:Y:S02]  /*3830*/  IADD3 R19, P1, PT, R7, R0, RZ ;  /* 0x0000000007137210 */ /* 0x000fe40007f3e0ff */
[----:B------:R-:W2:Y:S01]  /*3840*/  LDG.E R22, desc[UR8][R12.64] ;  /* 0x000000080c167981 */ /* 0x000ea2000c1e1900 */
[----:B------:R-:W-:-:S02]  /*3850*/  LEA.HI.X R11, R11, UR11, R18, 0x2, P2 ;  /* 0x0000000b0b0b7c11 */ /* 0x000fc400090f1412 */
[----:B------:R-:W-:Y:S01]  /*3860*/  IMAD.X R24, RZ, RZ, R14, P1 ;  /* 0x000000ffff187224 */ /* 0x000fe200008e060e */
[C---:B------:R-:W-:Y:S01]  /*3870*/  LEA R18, P1, R19.reuse, UR10, 0x2 ;  /* 0x0000000a13127c11 */ /* 0x040fe2000f8210ff */
[----:B------:R-:W3:Y:S04]  /*3880*/  LDG.E R8, desc[UR8][R8.64] ;  /* 0x0000000808087981 */ /* 0x000ee8000c1e1900 */
[----:B------:R-:W3:Y:S01]  /*3890*/  LDG.E R7, desc[UR8][R12.64+0x4] ;  /* 0x000004080c077981 */ /* 0x000ee2000c1e1900 */
[----:B------:R-:W-:-:S03]  /*38a0*/  LEA.HI.X R19, R19, UR11, R24, 0x2, P1 ;  /* 0x0000000b13137c11 */ /* 0x000fc600088f1418 */
        /* <DEDUP_REMOVED lines=9> */
.L_x_39:
[----:B------:R-:W-:Y:S05]  /*3940*/  @!P0 BRA `(.L_x_36) ;  /* 0x0000000000888947 */ /* 0x000fea0003800000 */
[----:B------:R-:W-:Y:S02]  /*3950*/  ISETP.NE.AND P1, PT, R23, 0x1, PT ;  /* 0x000000011700780c */ /* 0x000fe40003f25270 */
[----:B------:R-:W-:-:S04]  /*3960*/  LOP3.LUT R4, R4, 0x1, RZ, 0xc0, !PT ;  /* 0x0000000104047812 */ /* 0x000fc800078ec0ff */
[----:B------:R-:W-:-:S07]  /*3970*/  ISETP.NE.U32.AND P0, PT, R4, 0x1, PT ;  /* 0x000000010400780c */ /* 0x000fce0003f05070 */
[----:B------:R-:W-:Y:S06]  /*3980*/  @!P1 BRA `(.L_x_40) ;  /* 0x00000000004c9947 */ /* 0x000fec0003800000 */
[----:B------:R-:W0:Y:S01]  /*3990*/  LDC.64 R8, c[0x0][0x398] ;  /* 0x0000e600ff087b82 */ /* 0x000e220000000a00 */
[----:B------:R-:W-:-:S05]  /*39a0*/  IMAD R7, R3, UR7, R16 ;  /* 0x0000000703077c24 */ /* 0x000fca000f8e0210 */
[C---:B------:R-:W-:Y:S02]  /*39b0*/  IADD3 R11, PT, PT, R7.reuse, 0x1, RZ ;  /* 0x00000001070b7810 */ /* 0x040fe40007ffe0ff */
[-C--:B------:R-:W-:Y:S02]  /*39c0*/  IADD3 R7, P1, PT, R7, R0.reuse, RZ ;  /* 0x0000000007077210 */ /* 0x080fe40007f3e0ff */
[----:B------:R-:W-:-:S03]  /*39d0*/  IADD3 R13, P2, PT, R11, R0, RZ ;  /* 0x000000000b0d7210 */ /* 0x000fc60007f5e0ff */
[--C-:B------:R-:W-:Y:S01]  /*39e0*/  IMAD.X R4, RZ, RZ, R14.reuse, P1 ;  /* 0x000000ffff047224 */ /* 0x100fe200008e060e */
[----:B------:R-:W-:Y:S01]  /*39f0*/  LEA R10, P1, R7, UR10, 0x2 ;  /* 0x0000000a070a7c11 */ /* 0x000fe2000f8210ff */
[----:B------:R-:W-:Y:S01]  /*3a00*/  IMAD.X R18, RZ, RZ, R14, P2 ;  /* 0x000000ffff127224 */ /* 0x000fe200010e060e */
[----:B------:R-:W-:Y:S02]  /*3a10*/  LEA R12, P2, R13, UR10, 0x2 ;  /* 0x0000000a0d0c7c11 */ /* 0x000fe4000f8410ff */
[----:B------:R-:W-:Y:S02]  /*3a20*/  LEA.HI.X R11, R7, UR11, R4, 0x2, P1 ;  /* 0x0000000b070b7c11 */ /* 0x000fe400088f1404 */
[----:B------:R-:W-:-:S03]  /*3a30*/  LEA.HI.X R13, R13, UR11, R18, 0x2, P2 ;  /* 0x0000000b0d0d7c11 */ /* 0x000fc600090f1412 */
[----:B------:R-:W2:Y:S01]  /*3a40*/  LDG.E R10, desc[UR8][R10.64] ;  /* 0x000000080a0a7981 */ /* 0x000ea2000c1e1900 */
[----:B0-----:R-:W-:-:S03]  /*3a50*/  IMAD.WIDE.U32 R8, R16, 0x4, R8 ;  /* 0x0000000410087825 */ /* 0x001fc600078e0008 */
[----:B------:R-:W3:Y:S04]  /*3a60*/  LDG.E R12, desc[UR8][R12.64] ;  /* 0x000000080c0c7981 */ /* 0x000ee8000c1e1900 */
[----:B------:R-:W2:Y:S04]  /*3a70*/  LDG.E R4, desc[UR8][R8.64] ;  /* 0x0000000808047981 */ /* 0x000ea8000c1e1900 */
[----:B------:R-:W3:Y:S01]  /*3a80*/  LDG.E R7, desc[UR8][R8.64+0x4] ;  /* 0x0000040808077981 */ /* 0x000ee2000c1e1900 */
[----:B------:R-:W-:Y:S01]  /*3a90*/  IADD3 R16, PT, PT, R16, 0x2, RZ ;  /* 0x0000000210107810 */ /* 0x000fe20007ffe0ff */
[----:B--2---:R-:W-:-:S04]  /*3aa0*/  FFMA R4, R4, R10, R15 ;  /* 0x0000000a04047223 */ /* 0x004fc8000000000f */
[----:B---3--:R-:W-:-:S07]  /*3ab0*/  FFMA R15, R7, R12, R4 ;  /* 0x0000000c070f7223 */ /* 0x008fce0000000004 */
.L_x_40:
[----:B------:R-:W-:Y:S05]  /*3ac0*/  @P0 BRA `(.L_x_36) ;  /* 0x0000000000280947 */ /* 0x000fea0003800000 */
[----:B------:R-:W0:Y:S01]  /*3ad0*/  LDC.64 R8, c[0x0][0x398] ;  /* 0x0000e600ff087b82 */ /* 0x000e220000000a00 */
[----:B------:R-:W-:-:S05]  /*3ae0*/  IMAD R3, R3, UR7, R16 ;  /* 0x0000000703037c24 */ /* 0x000fca000f8e0210 */
[----:B------:R-:W-:-:S05]  /*3af0*/  IADD3 R3, P0, PT, R3, R0, RZ ;  /* 0x0000000003037210 */ /* 0x000fca0007f1e0ff */
[----:B------:R-:W-:Y:S01]  /*3b00*/  IMAD.X R14, RZ, RZ, R14, P0 ;  /* 0x000000ffff0e7224 */ /* 0x000fe200000e060e */
[----:B------:R-:W-:-:S04]  /*3b10*/  LEA R10, P0, R3, UR10, 0x2 ;  /* 0x0000000a030a7c11 */ /* 0x000fc8000f8010ff */
[----:B------:R-:W-:-:S05]  /*3b20*/  LEA.HI.X R11, R3, UR11, R14, 0x2, P0 ;  /* 0x0000000b030b7c11 */ /* 0x000fca00080f140e */
[----:B------:R-:W2:Y:S01]  /*3b30*/  LDG.E R10, desc[UR8][R10.64] ;  /* 0x000000080a0a7981 */ /* 0x000ea2000c1e1900 */
[----:B0-----:R-:W-:-:S06]  /*3b40*/  IMAD.WIDE.U32 R8, R16, 0x4, R8 ;  /* 0x0000000410087825 */ /* 0x001fcc00078e0008 */
[----:B------:R-:W2:Y:S02]  /*3b50*/  LDG.E R8, desc[UR8][R8.64] ;  /* 0x0000000808087981 */ /* 0x000ea4000c1e1900 */
[----:B--2---:R-:W-:-:S07]  /*3b60*/  FFMA R15, R8, R10, R15 ;  /* 0x0000000a080f7223 */ /* 0x004fce000000000f */
.L_x_36:
[----:B------:R-:W-:Y:S05]  /*3b70*/  BSYNC.RECONVERGENT B0 ;  /* 0x0000000000007941 */ /* 0x000fea0003800200 */
.L_x_35:
[----:B------:R-:W-:Y:S01]  /*3b80*/  BAR.SYNC.DEFER_BLOCKING 0x0 ;  /* 0x0000000000007b1d */ /* 0x000fe20000010000 */
[----:B------:R-:W-:-:S05]  /*3b90*/  ISETP.NE.AND P0, PT, R2, RZ, PT ;  /* 0x000000ff0200720c */ /* 0x000fca0003f05270 */
[----:B------:R0:W-:Y:S02]  /*3ba0*/  STS [R17], R15 ;  /* 0x0000000f11007388 */ /* 0x0001e40000000800 */
[----:B------:R-:W-:Y:S06]  /*3bb0*/  BAR.SYNC.DEFER_BLOCKING 0x0 ;  /* 0x0000000000007b1d */ /* 0x000fec0000010000 */
[----:B------:R-:W-:Y:S05]  /*3bc0*/  @P0 EXIT ;  /* 0x000000000000094d */ /* 0x000fea0003800000 */
[----:B------:R-:W1:Y:S01]  /*3bd0*/  LDCU.64 UR4, c[0x0][0x3a8] ;  /* 0x00007500ff0477ac */ /* 0x000e620008000a00 */
[----:B------:R-:W2:Y:S04]  /*3be0*/  LDS R0, [R17+0x4] ;  /* 0x0000040011007984 */ /* 0x000ea80000000800 */
[----:B------:R-:W-:Y:S01]  /*3bf0*/  LDS R7, [R17+0xc] ;  /* 0x00000c0011077984 */ /* 0x000fe20000000800 */
[C---:B-1----:R-:W-:Y:S01]  /*3c00*/  LEA R2, P0, R5.reuse, UR4, 0x2 ;  /* 0x0000000405027c11 */ /* 0x042fe2000f8010ff */
[----:B------:R-:W1:Y:S03]  /*3c10*/  LDCU UR4, c[0x0][0x384] ;  /* 0x00007080ff0477ac */ /* 0x000e660008000800 */
[----:B------:R-:W-:Y:S01]  /*3c20*/  LEA.HI.X R3, R5, UR5, R6, 0x2, P0 ;  /* 0x0000000505037c11 */ /* 0x000fe200080f1406 */
[----:B------:R-:W3:Y:S01]  /*3c30*/  LDCU UR5, c[0x0][0x3a4] ;  /* 0x00007480ff0577ac */ /* 0x000ee20008000800 */
[----:B------:R-:W4:Y:S04]  /*3c40*/  LDS R5, [R17+0x8] ;  /* 0x0000080011057984 */ /* 0x000f280000000800 */
[----:B------:R-:W3:Y:S01]  /*3c50*/  LDG.E R4, desc[UR8][R2.64] ;  /* 0x0000000802047981 */ /* 0x000ee2000c1e1900 */
[----:B--2---:R-:W-:-:S04]  /*3c60*/  FADD R0, R0, R15 ;  /* 0x0000000f00007221 */ /* 0x004fc80000000000 */
[----:B----4-:R-:W-:-:S04]  /*3c70*/  FADD R0, R0, R5 ;  /* 0x0000000500007221 */ /* 0x010fc80000000000 */
[----:B------:R-:W-:-:S04]  /*3c80*/  FADD R0, R0, R7 ;  /* 0x0000000700007221 */ /* 0x000fc80000000000 */
[----:B-1----:R-:W-:-:S04]  /*3c90*/  FMUL R5, R0, UR4 ;  /* 0x0000000400057c20 */ /* 0x002fc80008400000 */
[----:B---3--:R-:W-:-:S05]  /*3ca0*/  FFMA R5, R4, UR5, R5 ;  /* 0x0000000504057c23 */ /* 0x008fca0008000005 */
[----:B------:R-:W-:Y:S01]  /*3cb0*/  STG.E desc[UR8][R2.64], R5 ;  /* 0x0000000502007986 */ /* 0x000fe2000c101908 */
[----:B------:R-:W-:Y:S05]  /*3cc0*/  EXIT ;  /* 0x000000000000794d */ /* 0x000fea0003800000 */
.L_x_41:
        /* <DEDUP_REMOVED lines=11> */
.L_x_78:


//--------------------- .text._Z15l_ssymv_genericifPfiS_ifS_iii --------------------------
	.section	.text._Z15l_ssymv_genericifPfiS_ifS_iii,"ax",@progbits
	.align	128
        .global         _Z15l_ssymv_genericifPfiS_ifS_iii
        .type           _Z15l_ssymv_genericifPfiS_ifS_iii,@function
        .size           _Z15l_ssymv_genericifPfiS_ifS_iii,(.L_x_79 - _Z15l_ssymv_genericifPfiS_ifS_iii)
        .other          _Z15l_ssymv_genericifPfiS_ifS_iii,@"STO_CUDA_ENTRY STV_DEFAULT"
_Z15l_ssymv_genericifPfiS_ifS_iii:
.text._Z15l_ssymv_genericifPfiS_ifS_iii:
[----:B------:R-:W-:Y:S08]  /*0000*/  LDC R1, c[0x0][0x37c] ;  /* 0x0000df00ff017b82 */ /* 0x000ff00000000800 */
[----:B------:R-:W0:Y:S01]  /*0010*/  S2UR UR4, SR_CTAID.X ;  /* 0x00000000000479c3 */ /* 0x000e220000002500 */
[----:B------:R-:W1:Y:S01]  /*0020*/  S2R R2, SR_TID.X ;  /* 0x0000000000027919 */ /* 0x000e620000002100 */
[----:B------:R-:W2:Y:S01]  /*0030*/  LDCU.64 UR10, c[0x0][0x358] ;  /* 0x00006b00ff0a77ac */ /* 0x000ea20008000a00 */
[----:B------:R-:W3:Y:S01]  /*0040*/  S2R R0, SR_TID.Y ;  /* 0x0000000000007919 */ /* 0x000ee20000002200 */
[----:B------:R-:W4:Y:S04]  /*0050*/  LDCU.64 UR12, c[0x0][0x388] ;  /* 0x00007100ff0c77ac */ /* 0x000f280008000a00 */
[----:B------:R-:W5:Y:S01]  /*0060*/  LDC R3, c[0x0][0x3b4] ;  /* 0x0000ed00ff037b82 */ /* 0x000f620000000800 */
[----:B0-----:R-:W-:-:S02]  /*0070*/  USHF.L.U32 UR8, UR4, 0x5, URZ ;  /* 0x0000000504087899 */ /* 0x001fc400080006ff */
[----:B-----5:R-:W-:-:S04]  /*0080*/  ISETP.NE.AND P0, PT, R3, UR4, PT ;  /* 0x0000000403007c0c */ /* 0x020fc8000bf05270 */
[----:B-1----:R-:W-:-:S09]  /*0090*/  IADD3 R6, PT, PT, R2, UR8, RZ ;  /* 0x0000000802067c10 */ /* 0x002fd2000fffe0ff */
[----:B--234-:R-:W-:Y:S05]  /*00a0*/  @P0 BRA `(.L_x_42) ;  /* 0x0000001c00300947 */ /* 0x01cfea0003800000 */
[----:B------:R-:W0:Y:S01]  /*00b0*/  LDCU UR5, c[0x0][0x3b8] ;  /* 0x00007700ff0577ac */ /* 0x000e220008000800 */
[----:B------:R-:W1:Y:S01]  /*00c0*/  S2R R11, SR_CgaCtaId ;  /* 0x00000000000b7919 */ /* 0x000e620000008800 */
[----:B------:R-:W2:Y:S01]  /*00d0*/  LDC.64 R16, c[0x0][0x398] ;  /* 0x0000e600ff107b82 */ /* 0x000ea20000000a00 */
[----:B------:R-:W-:Y:S01]  /*00e0*/  MOV R10, 0x400 ;  /* 0x00000400000a7802 */ /* 0x000fe20000000f00 */
[----:B------:R-:W3:Y:S01]  /*00f0*/  LDCU UR14, c[0x0][0x390] ;  /* 0x00007200ff0e77ac */ /* 0x000ee20008000800 */
[----:B------:R-:W-:Y:S02]  /*0100*/  HFMA2 R26, -RZ, RZ, 0, 0 ;  /* 0x00000000ff1a7431 */ /* 0x000fe400000001ff */
[----:B------:R-:W-:Y:S01]  /*0110*/  IADD3 R8, PT, PT, R10, 0x80, RZ ;  /* 0x000000800a087810 */ /* 0x000fe20007ffe0ff */
[----:B------:R-:W4:Y:S01]  /*0120*/  LDCU.64 UR6, c[0x0][0x388] ;  /* 0x00007100ff0677ac */ /* 0x000f220008000a00 */
[----:B0-----:R-:W-:Y:S01]  /*0130*/  ISETP.GE.AND P0, PT, R2, UR5, PT ;  /* 0x0000000502007c0c */ /* 0x001fe2000bf06270 */
[----:B---3--:R-:W-:-:S05]  /*0140*/  IMAD R13, R0, UR14, RZ ;  /* 0x0000000e000d7c24 */ /* 0x008fca000f8e02ff */
[----:B------:R-:W-:-:S07]  /*0150*/  SHF.R.S32.HI R18, RZ, 0x1f, R13 ;  /* 0x0000001fff127819 */ /* 0x000fce000001140d */
[C---:B------:R-:W-:Y:S02]  /*0160*/  @P0 LEA R4, R3.reuse, UR5, 0x5 ;  /* 0x0000000503040c11 */ /* 0x040fe4000f8e28ff */
[C---:B------:R-:W-:Y:S02]  /*0170*/  @!P0 LEA R12, R3.reuse, R2, 0x5 ;  /* 0x00000002030c8211 */ /* 0x040fe400078e28ff */
[----:B------:R-:W-:Y:S01]  /*0180*/  SHF.L.U32 R3, R3, 0x5, RZ ;  /* 0x0000000503037819 */ /* 0x000fe200000006ff */
[----:B------:R-:W-:Y:S01]  /*0190*/  @P0 VIADD R12, R4, 0xffffffff ;  /* 0xffffffff040c0836 */ /* 0x000fe20000000000 */
[----:B-1----:R-:W-:-:S04]  /*01a0*/  LEA R7, R11, R8, 0x18 ;  /* 0x000000080b077211 */ /* 0x002fc800078ec0ff */
[----:B------:R-:W-:Y:S01]  /*01b0*/  IADD3 R5, P1, PT, R13, R12, RZ ;  /* 0x0000000c0d057210 */ /* 0x000fe20007f3e0ff */
[----:B------:R-:W-:-:S03]  /*01c0*/  IMAD R7, R2, 0x84, R7 ;  /* 0x0000008402077824 */ /* 0x000fc600078e0207 */
[----:B------:R-:W-:Y:S01]  /*01d0*/  SHF.L.U32 R4, R5, 0x2, RZ ;  /* 0x0000000205047819 */ /* 0x000fe200000006ff */
[----:B------:R-:W-:Y:S01]  /*01e0*/  IMAD.X R14, RZ, RZ, R18, P1 ;  /* 0x000000ffff0e7224 */ /* 0x000fe200008e0612 */
[----:B------:R-:W-:Y:S01]  /*01f0*/  ISETP.GE.AND P1, PT, R3, 0x1, PT ;  /* 0x000000010300780c */ /* 0x000fe20003f26270 */
[----:B------:R-:W-:Y:S01]  /*0200*/  IMAD R21, R0, 0x4, R7 ;  /* 0x0000000400157824 */ /* 0x000fe200078e0207 */
[----:B----4-:R-:W-:Y:S02]  /*0210*/  IADD3 R8, P2, PT, R4, UR6, RZ ;  /* 0x0000000604087c10 */ /* 0x010fe4000ff5e0ff */
[----:B------:R-:W-:Y:S01]  /*0220*/  SHF.L.U64.HI R5, R5, 0x2, R14 ;  /* 0x0000000205057819 */ /* 0x000fe2000001020e */
[----:B--2---:R-:W-:-:S03]  /*0230*/  IMAD.WIDE.U32 R14, R2, 0x4, R16 ;  /* 0x00000004020e7825 */ /* 0x004fc600078e0010 */
[----:B------:R-:W-:-:S05]  /*0240*/  IADD3.X R9, PT, PT, R5, UR7, RZ, P2, !PT ;  /* 0x0000000705097c10 */ /* 0x000fca00097fe4ff */
[----:B------:R-:W-:Y:S05]  /*0250*/  @!P1 BRA `(.L_x_43) ;  /* 0x0000000400489947 */ /* 0x000fea0003800000 */
[----:B------:R-:W-:Y:S02]  /*0260*/  USHF.L.U32 UR6, UR14, 0x2, URZ ;  /* 0x000000020e067899 */ /* 0x000fe400080006ff */
[----:B------:R-:W-:Y:S01]  /*0270*/  MOV R9, UR14 ;  /* 0x0000000e00097c02 */ /* 0x000fe20008000f00 */
[----:B------:R-:W-:Y:S01]  /*0280*/  IMAD.MOV.U32 R26, RZ, RZ, RZ ;  /* 0x000000ffff1a7224 */ /* 0x000fe200078e00ff */
[----:B------:R-:W-:Y:S01]  /*0290*/  LEA R11, R11, R10, 0x18 ;  /* 0x0000000a0b0b7211 */ /* 0x000fe200078ec0ff */
[----:B------:R-:W-:Y:S01]  /*02a0*/  USHF.R.S32.HI UR4, URZ, 0x1f, UR6 ;  /* 0x0000001fff047899 */ /* 0x000fe20008011406 */
[----:B------:R-:W-:Y:S02]  /*02b0*/  MOV R20, R14 ;  /* 0x0000000e00147202 */ /* 0x000fe40000000f00 */
[----:B------:R-:W-:Y:S01]  /*02c0*/  IADD3 R13, P1, P2, R12, UR6, R13 ;  /* 0x000000060c0d7c10 */ /* 0x000fe2000fa3e00d */
[----:B------:R-:W-:Y:S01]  /*02d0*/  UIMAD.WIDE UR6, UR6, 0x4, URZ ;  /* 0x00000004060678a5 */ /* 0x000fe2000f8e02ff */
[----:B------:R-:W-:Y:S01]  /*02e0*/  MOV R19, R15 ;  /* 0x0000000f00137202 */ /* 0x000fe20000000f00 */
[----:B------:R-:W-:Y:S01]  /*02f0*/  IMAD R24, R2, 0x4, R11 ;  /* 0x0000000402187824 */ /* 0x000fe200078e020b */
[----:B------:R-:W-:Y:S01]  /*0300*/  IADD3.X R18, PT, PT, RZ, UR4, R18, P1, P2 ;  /* 0x00000004ff127c10 */ /* 0x000fe20008fe4412 */
[----:B------:R-:W-:Y:S01]  /*0310*/  UIMAD.WIDE UR8, UR14, 0x70, UR6 ;  /* 0x000000700e0878a5 */ /* 0x000fe2000f8e0206 */
[C---:B------:R-:W-:Y:S01]  /*0320*/  SHF.L.U32 R12, R13.reuse, 0x2, RZ ;  /* 0x000000020d0c7819 */ /* 0x040fe200000006ff */
[----:B------:R-:W-:Y:S01]  /*0330*/  UMOV UR4, URZ ;  /* 0x000000ff00047c82 */ /* 0x000fe20008000000 */
[----:B------:R-:W-:Y:S01]  /*0340*/  SHF.L.U64.HI R13, R13, 0x2, R18 ;  /* 0x000000020d0d7819 */ /* 0x000fe20000010212 */
[C---:B------:R-:W-:Y:S01]  /*0350*/  IMAD R18, R0.reuse, 0x1c, R21 ;  /* 0x0000001c00127824 */ /* 0x040fe200078e0215 */
[----:B------:R-:W-:Y:S01]  /*0360*/  LEA R25, R0, R11, 0x5 ;  /* 0x0000000b00197211 */ /* 0x000fe200078e28ff */
[----:B------:R-:W-:-:S07]  /*0370*/  IMAD.WIDE R12, R9, 0x60, R12 ;  /* 0x00000060090c7825 */ /* 0x000fce00078e020c */
.L_x_44:
[----:B------:R-:W-:-:S04]  /*0380*/  IADD3 R8, P1, PT, R4, UR12, RZ ;  /* 0x0000000c04087c10 */ /* 0x000fc8000ff3e0ff */
[----:B------:R-:W-:Y:S02]  /*0390*/  IADD3.X R9, PT, PT, R5, UR13, RZ, P1, !PT ;  /* 0x0000000d05097c10 */ /* 0x000fe40008ffe4ff */
[----:B------:R-:W-:Y:S02]  /*03a0*/  IADD3 R22, P1, PT, R8, UR6, RZ ;  /* 0x0000000608167c10 */ /* 0x000fe4000ff3e0ff */
[----:B------:R-:W-:Y:S01]  /*03b0*/  MOV R11, UR14 ;  /* 0x0000000e000b7c02 */ /* 0x000fe20008000f00 */
[----:B------:R-:W2:Y:S01]  /*03c0*/  LDG.E R27, desc[UR10][R8.64] ;  /* 0x0000000a081b7981 */ /* 0x000ea2000c1e1900 */
[----:B------:R-:W-:-:S05]  /*03d0*/  IADD3.X R23, PT, PT, R9, UR7, RZ, P1, !PT ;  /* 0x0000000709177c10 */ /* 0x000fca0008ffe4ff */
[----:B------:R0:W3:Y:S02]  /*03e0*/  LDG.E R10, desc[UR10][R22.64] ;  /* 0x0000000a160a7981 */ /* 0x0000e4000c1e1900 */
[----:B0-----:R-:W-:-:S05]  /*03f0*/  IMAD.WIDE R22, R11, 0x10, R22 ;  /* 0x000000100b167825 */ /* 0x001fca00078e0216 */
[----:B------:R0:W4:Y:S01]  /*0400*/  LDG.E R28, desc[UR10][R22.64] ;  /* 0x0000000a161c7981 */ /* 0x000122000c1e1900 */
[----:B------:R-:W-:-:S05]  /*0410*/  IMAD.WIDE R8, R11, 0x10, R22 ;  /* 0x000000100b087825 */ /* 0x000fca00078e0216 */
[----:B------:R1:W5:Y:S01]  /*0420*/  LDG.E R29, desc[UR10][R8.64] ;  /* 0x0000000a081d7981 */ /* 0x000362000c1e1900 */
[----:B0-----:R-:W-:-:S03]  /*0430*/  MOV R23, UR14 ;  /* 0x0000000e00177c02 */ /* 0x001fc60008000f00 */
[----:B---3--:R0:W-:Y:S02]  /*0440*/  STS [R21+0x10], R10 ;  /* 0x0000100a15007388 */ /* 0x0081e40000000800 */
[----:B0-----:R-:W-:-:S04]  /*0450*/  IMAD.WIDE R10, R11, 0x10, R8 ;  /* 0x000000100b0a7825 */ /* 0x001fc800078e0208 */
[----:B-1----:R-:W-:Y:S01]  /*0460*/  IMAD.U32 R9, RZ, RZ, UR14 ;  /* 0x0000000eff097e24 */ /* 0x002fe2000f8e00ff */
[----:B----4-:R0:W-:Y:S04]  /*0470*/  STS [R21+0x20], R28 ;  /* 0x0000201c15007388 */ /* 0x0101e80000000800 */
[----:B0-----:R0:W3:Y:S02]  /*0480*/  LDG.E R28, desc[UR10][R10.64] ;  /* 0x0000000a0a1c7981 */ /* 0x0010e4000c1e1900 */
[----:B0-----:R-:W-:-:S04]  /*0490*/  IMAD.WIDE R10, R9, 0x10, R10 ;  /* 0x00000010090a7825 */ /* 0x001fc800078e020a */
[C---:B------:R-:W-:Y:S01]  /*04a0*/  IMAD.WIDE R8, R23.reuse, 0x10, R10 ;  /* 0x0000001017087825 */ /* 0x040fe200078e020a */
[----:B-----5:R0:W-:Y:S03]  /*04b0*/  STS [R21+0x30], R29 ;  /* 0x0000301d15007388 */ /* 0x0201e60000000800 */
[----:B------:R-:W-:Y:S01]  /*04c0*/  IMAD.WIDE R22, R23, 0x10, R8 ;  /* 0x0000001017167825 */ /* 0x000fe200078e0208 */
[----:B--2---:R1:W-:Y:S04]  /*04d0*/  STS [R21], R27 ;  /* 0x0000001b15007388 */ /* 0x0043e80000000800 */
[----:B0-----:R0:W2:Y:S04]  /*04e0*/  LDG.E R29, desc[UR10][R22.64] ;  /* 0x0000000a161d7981 */ /* 0x0010a8000c1e1900 */
[----:B------:R-:W4:Y:S04]  /*04f0*/  LDG.E R8, desc[UR10][R8.64] ;  /* 0x0000000a08087981 */ /* 0x000f28000c1e1900 */
[----:B-1----:R-:W5:Y:S01]  /*0500*/  LDG.E R27, desc[UR10][R10.64] ;  /* 0x0000000a0a1b7981 */ /* 0x002f62000c1e1900 */
[----:B0-----:R-:W-:Y:S01]  /*0510*/  IMAD.MOV.U32 R23, RZ, RZ, R19 ;  /* 0x000000ffff177224 */ /* 0x001fe200078e0013 */
[----:B------:R-:W-:-:S05]  /*0520*/  MOV R22, R20 ;  /* 0x0000001400167202 */ /* 0x000fca0000000f00 */
[----:B------:R-:W5:Y:S01]  /*0530*/  LDG.E R23, desc[UR10][R22.64] ;  /* 0x0000000a16177981 */ /* 0x000f62000c1e1900 */
[----:B------:R-:W-:-:S06]  /*0540*/  UIADD3 UR4, UPT, UPT, UR4, 0x20, URZ ;  /* 0x0000002004047890 */ /* 0x000fcc000fffe0ff */
[----:B------:R-:W-:Y:S02]  /*0550*/  ISETP.LE.AND P1, PT, R3, UR4, PT ;  /* 0x0000000403007c0c */ /* 0x000fe4000bf23270 */
[----:B------:R-:W-:-:S04]  /*0560*/  IADD3 R20, P3, PT, R20, 0x80, RZ ;  /* 0x0000008014147810 */ /* 0x000fc80007f7e0ff */
[----:B------:R-:W-:Y:S01]  /*0570*/  IADD3.X R19, PT, PT, RZ, R19, RZ, P3, !PT ;  /* 0x00000013ff137210 */ /* 0x000fe20001ffe4ff */
[----:B---3--:R-:W-:Y:S04]  /*0580*/  STS [R21+0x40], R28 ;  /* 0x0000401c15007388 */ /* 0x008fe80000000800 */
[----:B--2---:R-:W-:Y:S04]  /*0590*/  STS [R21+0x70], R29 ;  /* 0x0000701d15007388 */ /* 0x004fe80000000800 */
[----:B----4-:R-:W-:Y:S04]  /*05a0*/  STS [R21+0x60], R8 ;  /* 0x0000600815007388 */ /* 0x010fe80000000800 */
[----:B-----5:R-:W-:Y:S04]  /*05b0*/  STS [R21+0x50], R27 ;  /* 0x0000501b15007388 */ /* 0x020fe80000000800 */
[----:B------:R-:W-:Y:S01]  /*05c0*/  STS [R24], R23 ;  /* 0x0000001718007388 */ /* 0x000fe20000000800 */
[----:B------:R-:W-:Y:S06]  /*05d0*/  BAR.SYNC.DEFER_BLOCKING 0x0 ;  /* 0x0000000000007b1d */ /* 0x000fec0000010000 */
[----:B------:R-:W-:Y:S04]  /*05e0*/  LDS R27, [R18] ;  /* 0x00000000121b7984 */ /* 0x000fe80000000800 */
[----:B------:R-:W0:Y:S04]  /*05f0*/  LDS.128 R8, [R25] ;  /* 0x0000000019087984 */ /* 0x000e280000000c00 */
[----:B------:R-:W1:Y:S04]  /*0600*/  LDS R29, [R18+0x4] ;  /* 0x00000400121d7984 */ /* 0x000e680000000800 */
[----:B------:R-:W2:Y:S04]  /*0610*/  LDS R22, [R18+0x8] ;  /* 0x0000080012167984 */ /* 0x000ea80000000800 */
[----:B------:R-:W3:Y:S01]  /*0620*/  LDS R28, [R18+0xc] ;  /* 0x00000c00121c7984 */ /* 0x000ee20000000800 */
[----:B0-----:R-:W-:-:S03]  /*0630*/  FFMA R26, R27, R8, R26 ;  /* 0x000000081b1a7223 */ /* 0x001fc6000000001a */
[----:B------:R-:W-:Y:S01]  /*0640*/  LDS R27, [R18+0x14] ;  /* 0x00001400121b7984 */ /* 0x000fe20000000800 */
[----:B-1----:R-:W-:-:S03]  /*0650*/  FFMA R9, R29, R9, R26 ;  /* 0x000000091d097223 */ /* 0x002fc6000000001a */
[----:B------:R-:W-:Y:S01]  /*0660*/  LDS R26, [R18+0x1c] ;  /* 0x00001c00121a7984 */ /* 0x000fe20000000800 */
[----:B--2---:R-:W-:-:S03]  /*0670*/  FFMA R10, R22, R10, R9 ;  /* 0x0000000a160a7223 */ /* 0x004fc60000000009 */
[----:B------:R-:W-:Y:S01]  /*0680*/  LDS R22, [R18+0x10] ;  /* 0x0000100012167984 */ /* 0x000fe20000000800 */
[----:B---3--:R-:W-:-:S03]  /*0690*/  FFMA R23, R28, R11, R10 ;  /* 0x0000000b1c177223 */ /* 0x008fc6000000000a */
[----:B------:R-:W0:Y:S02]  /*06a0*/  LDS.128 R8, [R25+0x10] ;  /* 0x0000100019087984 */ /* 0x000e240000000c00 */
[----:B0-----:R-:W-:Y:S02]  /*06b0*/  FFMA R8, R22, R8, R23 ;  /* 0x0000000816087223 */ /* 0x001fe40000000017 */
[----:B------:R-:W0:Y:S02]  /*06c0*/  LDS R22, [R18+0x18] ;  /* 0x0000180012167984 */ /* 0x000e240000000800 */
[----:B------:R-:W-:Y:S01]  /*06d0*/  FFMA R9, R27, R9, R8 ;  /* 0x000000091b097223 */ /* 0x000fe20000000008 */
[----:B------:R-:W-:Y:S01]  /*06e0*/  BAR.SYNC.DEFER_BLOCKING 0x0 ;  /* 0x0000000000007b1d */ /* 0x000fe20000010000 */
[----:B------:R-:W-:Y:S01]  /*06f0*/  IADD3 R8, P2, PT, R12, UR12, RZ ;  /* 0x0000000c0c087c10 */ /* 0x000fe2000ff5e0ff */
[----:B------:R-:W-:Y:S01]  /*0700*/  UIADD3 UR12, UP0, UPT, UR8, UR12, URZ ;  /* 0x0000000c080c7290 */ /* 0x000fe2000ff1e0ff */
[----:B0-----:R-:W-:-:S02]  /*0710*/  FFMA R23, R22, R10, R9 ;  /* 0x0000000a16177223 */ /* 0x001fc40000000009 */
[----:B------:R-:W-:Y:S01]  /*0720*/  IADD3.X R9, PT, PT, R13, UR13, RZ, P2, !PT ;  /* 0x0000000d0d097c10 */ /* 0x000fe200097fe4ff */
[----:B------:R-:W-:Y:S01]  /*0730*/  UIADD3.X UR13, UPT, UPT, UR9, UR13, URZ, UP0, !UPT ;  /* 0x0000000d090d7290 */ /* 0x000fe200087fe4ff */
[----:B------:R-:W-:Y:S01]  /*0740*/  FFMA R26, R26, R11, R23 ;  /* 0x0000000b1a1a7223 */ /* 0x000fe20000000017 */
[----:B------:R-:W-:Y:S10]  /*0750*/  @!P1 BRA `(.L_x_44) ;  /* 0xfffffffc00089947 */ /* 0x000ff4000383ffff */
[----:B------:R-:W-:-:S05]  /*0760*/  MOV R5, UR14 ;  /* 0x0000000e00057c02 */ /* 0x000fca0008000f00 */
[----:B------:R-:W-:-:S07]  /*0770*/  IMAD.WIDE R8, R5, 0x10, R8 ;  /* 0x0000001005087825 */ /* 0x000fce00078e0208 */
.L_x_43:
[----:B------:R-:W-:Y:S01]  /*0780*/  ISETP.NE.AND P1, PT, R0, RZ, PT ;  /* 0x000000ff0000720c */ /* 0x000fe20003f25270 */
[----:B------:R-:W-:-:S12]  /*0790*/  BSSY.RECONVERGENT B0, `(.L_x_45) ;  /* 0x0000149000007945 */ /* 0x000fd80003800200 */
[----:B------:R-:W-:Y:S05]  /*07a0*/  @P1 BRA `(.L_x_46) ;  /* 0x00000014001c1947 */ /* 0x000fea0003800000 */
[----:B------:R-:W-:Y:S01]  /*07b0*/  UISETP.GE.AND UP0, UPT, UR5, URZ, UPT ;  /* 0x000000ff0500728c */ /* 0x000fe2000bf06270 */
[----:B------:R-:W-:Y:S02]  /*07c0*/  IMAD.IADD R5, R3, 0x1, -R2 ;  /* 0x0000000103057824 */ /* 0x000fe400078e0a02 */
[----:B------:R-:W-:Y:S02]  /*07d0*/  HFMA2 R0, -RZ, RZ, 0, 0 ;  /* 0x00000000ff007431 */ /* 0x000fe400000001ff */
[----:B------:R-:W-:-:S04]  /*07e0*/  IMAD.WIDE R14, R5, 0x4, R14 ;  /* 0x00000004050e7825 */ /* 0x000fc800078e020e */
[----:B------:R-:W-:Y:S05]  /*07f0*/  BRA.U !UP0, `(.L_x_47) ;  /* 0x0000000d08387547 */ /* 0x000fea000b800000 */
[----:B------:R-:W-:Y:S01]  /*0800*/  VIMNMX R5, PT, PT, R2, UR5, PT ;  /* 0x0000000502057c48 */ /* 0x000fe2000bfe0100 */
[----:B------:R-:W-:Y:S03]  /*0810*/  BSSY.RECONVERGENT B1, `(.L_x_48) ;  /* 0x0000068000017945 */ /* 0x000fe60003800200 */
[C---:B------:R-:W-:Y:S02]  /*0820*/  ISETP.GE.U32.AND P3, PT, R5.reuse, 0xf, PT ;  /* 0x0000000f0500780c */ /* 0x040fe40003f66070 */
[----:B------:R-:W-:Y:S01]  /*0830*/  IADD3 R0, PT, PT, R5, 0x1, RZ ;  /* 0x0000000105007810 */ /* 0x000fe20007ffe0ff */
[----:B------:R-:W-:-:S03]  /*0840*/  IMAD.MOV.U32 R5, RZ, RZ, RZ ;  /* 0x000000ffff057224 */ /* 0x000fc600078e00ff */
[----:B------:R-:W-:-:S04]  /*0850*/  LOP3.LUT R4, R0, 0xf, RZ, 0xc0, !PT ;  /* 0x0000000f00047812 */ /* 0x000fc800078ec0ff */
[----:B------:R-:W-:-:S03]  /*0860*/  ISETP.NE.AND P2, PT, R4, RZ, PT ;  /* 0x000000ff0400720c */ /* 0x000fc60003f45270 */
[----:B------:R-:W-:Y:S10]  /*0870*/  @!P3 BRA `(.L_x_49) ;  /* 0x000000040084b947 */ /* 0x000ff40003800000 */
[----:B------:R-:W-:Y:S01]  /*0880*/  LOP3.LUT R5, R0, 0xffff, RZ, 0xc0, !PT ;  /* 0x0000ffff00057812 */ /* 0x000fe200078ec0ff */
[----:B------:R-:W-:-:S03]  /*0890*/  IMAD.WIDE R16, R3, 0x4, R16 ;  /* 0x0000000403107825 */ /* 0x000fc600078e0210 */
[----:B------:R-:W-:Y:S01]  /*08a0*/  SHF.R.U32.HI R5, RZ, 0x4, R5 ;  /* 0x00000004ff057819 */ /* 0x000fe20000011605 */
[----:B------:R-:W-:Y:S01]  /*08b0*/  IMAD.MOV.U32 R24, RZ, RZ, RZ ;  /* 0x000000ffff187224 */ /* 0x000fe200078e00ff */
[----:B------:R-:W-:Y:S02]  /*08c0*/  IADD3 R18, P3, PT, R16, 0x20, RZ ;  /* 0x0000002010127810 */ /* 0x000fe40007f7e0ff */
[----:B------:R-:W-:Y:S02]  /*08d0*/  SHF.L.U32 R5, R5, 0x4, RZ ;  /* 0x0000000405057819 */ /* 0x000fe400000006ff */
[----:B------:R-:W-:Y:S02]  /*08e0*/  IADD3.X R11, PT, PT, RZ, R17, RZ, P3, !PT ;  /* 0x00000011ff0b7210 */ /* 0x000fe40001ffe4ff */
[----:B------:R-:W-:Y:S02]  /*08f0*/  LOP3.LUT R20, R5, 0x7f0, RZ, 0xe2, !PT ;  /* 0x000007f005147812 */ /* 0x000fe400078ee2ff */
[----:B------:R-:W-:-:S02]  /*0900*/  LOP3.LUT R5, R0, 0x7f0, RZ, 0xc0, !PT ;  /* 0x000007f000057812 */ /* 0x000fc400078ec0ff */
[----:B------:R-:W-:-:S07]  /*0910*/  IADD3 R20, PT, PT, -R20, RZ, RZ ;  /* 0x000000ff14147210 */ /* 0x000fce0007ffe1ff */
.L_x_50:
[----:B------:R-:W-:Y:S01]  /*0920*/  IMAD.WIDE R12, R24, 0x4, R8 ;  /* 0x00000004180c7825 */ /* 0x000fe200078e0208 */
[----:B------:R-:W-:-:S03]  /*0930*/  MOV R10, R18 ;  /* 0x00000012000a7202 */ /* 0x000fc60000000f00 */
[----:B------:R-:W-:Y:S01]  /*0940*/  IMAD.U32 R17, RZ, RZ, UR14 ;  /* 0x0000000eff117e24 */ /* 0x000fe2000f8e00ff */
[----:B------:R0:W2:Y:S04]  /*0950*/  LDG.E R27, desc[UR10][R12.64] ;  /* 0x0000000a0c1b7981 */ /* 0x0000a8000c1e1900 */
[----:B------:R-:W2:Y:S01]  /*0960*/  LDG.E R29, desc[UR10][R10.64+-0x20] ;  /* 0xffffe00a0a1d7981 */ /* 0x000ea2000c1e1900 */
[----:B------:R-:W-:-:S03]  /*0970*/  IMAD.WIDE R16, R17, 0x4, R12 ;  /* 0x0000000411107825 */ /* 0x000fc600078e020c */
[----:B------:R-:W3:Y:S04]  /*0980*/  LDG.E R25, desc[UR10][R10.64+-0x1c] ;  /* 0xffffe40a0a197981 */ /* 0x000ee8000c1e1900 */
[----:B------:R-:W3:Y:S01]  /*0990*/  LDG.E R28, desc[UR10][R16.64] ;  /* 0x0000000a101c7981 */ /* 0x000ee2000c1e1900 */
[----:B------:R-:W-:-:S05]  /*09a0*/  MOV R19, UR14 ;  /* 0x0000000e00137c02 */ /* 0x000fca0008000f00 */
[----:B------:R-:W-:Y:S02]  /*09b0*/  IMAD.WIDE R18, R19, 0x4, R16 ;  /* 0x0000000413127825 */ /* 0x000fe400078e0210 */
[----:B------:R-:W4:Y:S04]  /*09c0*/  LDG.E R17, desc[UR10][R10.64+-0x18] ;  /* 0xffffe80a0a117981 */ /* 0x000f28000c1e1900 */
[----:B------:R1:W4:Y:S01]  /*09d0*/  LDG.E R16, desc[UR10][R18.64] ;  /* 0x0000000a12107981 */ /* 0x000322000c1e1900 */
[----:B------:R-:W-:-:S05]  /*09e0*/  MOV R23, UR14 ;  /* 0x0000000e00177c02 */ /* 0x000fca0008000f00 */
[----:B------:R-:W-:-:S04]  /*09f0*/  IMAD.WIDE R22, R23, 0x4, R18 ;  /* 0x0000000417167825 */ /* 0x000fc800078e0212 */
[----:B0-----:R-:W-:-:S04]  /*0a00*/  IMAD.U32 R13, RZ, RZ, UR14 ;  /* 0x0000000eff0d7e24 */ /* 0x001fc8000f8e00ff */
[----:B------:R-:W-:Y:S01]  /*0a10*/  IMAD.WIDE R12, R13, 0x4, R22 ;  /* 0x000000040d0c7825 */ /* 0x000fe200078e0216 */
[----:B-1----:R-:W-:-:S05]  /*0a20*/  MOV R19, UR14 ;  /* 0x0000000e00137c02 */ /* 0x002fca0008000f00 */
[----:B------:R-:W-:-:S04]  /*0a30*/  IMAD.WIDE R18, R19, 0x4, R12 ;  /* 0x0000000413127825 */ /* 0x000fc800078e020c */
[----:B--2---:R-:W-:Y:S02]  /*0a40*/  FFMA R29, R27, R29, R26 ;  /* 0x0000001d1b1d7223 */ /* 0x004fe4000000001a */
[----:B------:R-:W2:Y:S04]  /*0a50*/  LDG.E R27, desc[UR10][R10.64+-0x14] ;  /* 0xffffec0a0a1b7981 */ /* 0x000ea8000c1e1900 */
[----:B------:R-:W2:Y:S01]  /*0a60*/  LDG.E R26, desc[UR10][R22.64] ;  /* 0x0000000a161a7981 */ /* 0x000ea2000c1e1900 */
[----:B---3--:R-:W-:-:S03]  /*0a70*/  FFMA R29, R28, R25, R29 ;  /* 0x000000191c1d7223 */ /* 0x008fc6000000001d */
[----:B------:R-:W3:Y:S04]  /*0a80*/  LDG.E R28, desc[UR10][R10.64+-0x10] ;  /* 0xfffff00a0a1c7981 */ /* 0x000ee8000c1e1900 */
[----:B------:R4:W3:Y:S04]  /*0a90*/  LDG.E R25, desc[UR10][R12.64] ;  /* 0x0000000a0c197981 */ /* 0x0008e8000c1e1900 */
[----:B------:R-:W5:Y:S01]  /*0aa0*/  LDG.E R22, desc[UR10][R10.64+-0xc] ;  /* 0xfffff40a0a167981 */ /* 0x000f62000c1e1900 */
[----:B----4-:R-:W-:-:S03]  /*0ab0*/  FFMA R13, R16, R17, R29 ;  /* 0x00000011100d7223 */ /* 0x010fc6000000001d */
[----:B------:R0:W5:Y:S01]  /*0ac0*/  LDG.E R29, desc[UR10][R18.64] ;  /* 0x0000000a121d7981 */ /* 0x000162000c1e1900 */
[----:B------:R-:W-:-:S05]  /*0ad0*/  MOV R17, UR14 ;  /* 0x0000000e00117c02 */ /* 0x000fca0008000f00 */
[----:B------:R-:W-:-:S05]  /*0ae0*/  IMAD.WIDE R16, R17, 0x4, R18 ;  /* 0x0000000411107825 */ /* 0x000fca00078e0212 */
[----:B------:R1:W4:Y:S01]  /*0af0*/  LDG.E R23, desc[UR10][R16.64] ;  /* 0x0000000a10177981 */ /* 0x000322000c1e1900 */
[----:B0-----:R-:W-:Y:S01]  /*0b00*/  MOV R19, UR14 ;  /* 0x0000000e00137c02 */ /* 0x001fe20008000f00 */
[----:B--2---:R-:W-:Y:S01]  /*0b10*/  FFMA R27, R26, R27, R13 ;  /* 0x0000001b1a1b7223 */ /* 0x004fe2000000000d */
[----:B------:R-:W-:Y:S01]  /*0b20*/  IMAD.U32 R13, RZ, RZ, UR14 ;  /* 0x0000000eff0d7e24 */ /* 0x000fe2000f8e00ff */
[----:B------:R-:W4:Y:S03]  /*0b30*/  LDG.E R26, desc[UR10][R10.64+-0x8] ;  /* 0xfffff80a0a1a7981 */ /* 0x000f26000c1e1900 */
[----:B------:R-:W-:-:S04]  /*0b40*/  IMAD.WIDE R12, R13, 0x4, R16 ;  /* 0x000000040d0c7825 */ /* 0x000fc800078e0210 */
[----:B---3--:R-:W-:Y:S02]  /*0b50*/  FFMA R27, R25, R28, R27 ;  /* 0x0000001c191b7223 */ /* 0x008fe4000000001b */
[----:B------:R-:W2:Y:S04]  /*0b60*/  LDG.E R28, desc[UR10][R10.64+-0x4] ;  /* 0xfffffc0a0a1c7981 */ /* 0x000ea8000c1e1900 */
[----:B------:R0:W2:Y:S01]  /*0b70*/  LDG.E R25, desc[UR10][R12.64] ;  /* 0x0000000a0c197981 */ /* 0x0000a2000c1e1900 */
[----:B------:R-:W-:-:S04]  /*0b80*/  IMAD.WIDE R18, R19, 0x4, R12 ;  /* 0x0000000413127825 */ /* 0x000fc800078e020c */
[----:B-----5:R-:W-:Y:S02]  /*0b90*/  FFMA R29, R29, R22, R27 ;  /* 0x000000161d1d7223 */ /* 0x020fe4000000001b */
[----:B------:R-:W3:Y:S04]  /*0ba0*/  LDG.E R27, desc[UR10][R10.64] ;  /* 0x0000000a0a1b7981 */ /* 0x000ee8000c1e1900 */
[----:B------:R5:W3:Y:S01]  /*0bb0*/  LDG.E R22, desc[UR10][R18.64] ;  /* 0x0000000a12167981 */ /* 0x000ae2000c1e1900 */
[----:B-1----:R-:W-:-:S05]  /*0bc0*/  MOV R17, UR14 ;  /* 0x0000000e00117c02 */ /* 0x002fca0008000f00 */
[----:B------:R-:W-:-:S04]  /*0bd0*/  IMAD.WIDE R16, R17, 0x4, R18 ;  /* 0x0000000411107825 */ /* 0x000fc800078e0212 */
[----:B----4-:R-:W-:Y:S01]  /*0be0*/  FFMA R26, R23, R26, R29 ;  /* 0x0000001a171a7223 */ /* 0x010fe2000000001d */
[----:B------:R-:W-:Y:S01]  /*0bf0*/  IMAD.U32 R29, RZ, RZ, UR14 ;  /* 0x0000000eff1d7e24 */ /* 0x000fe2000f8e00ff */
[----:B------:R1:W4:Y:S03]  /*0c00*/  LDG.E R23, desc[UR10][R16.64] ;  /* 0x0000000a10177981 */ /* 0x000326000c1e1900 */
[----:B0-----:R-:W-:-:S04]  /*0c10*/  IMAD.WIDE R12, R29, 0x4, R16 ;  /* 0x000000041d0c7825 */ /* 0x001fc800078e0210 */
[----:B--2---:R-:W-:Y:S01]  /*0c20*/  FFMA R29, R25, R28, R26 ;  /* 0x0000001c191d7223 */ /* 0x004fe2000000001a */
[----:B------:R-:W-:Y:S01]  /*0c30*/  MOV R28, UR14 ;  /* 0x0000000e001c7c02 */ /* 0x000fe20008000f00 */
[----:B------:R-:W4:Y:S04]  /*0c40*/  LDG.E R26, desc[UR10][R10.64+0x4] ;  /* 0x0000040a0a1a7981 */ /* 0x000f28000c1e1900 */
[----:B-----5:R-:W-:Y:S01]  /*0c50*/  IMAD.WIDE R18, R28, 0x4, R12 ;  /* 0x000000041c127825 */ /* 0x020fe200078e020c */
[----:B------:R0:W2:Y:S04]  /*0c60*/  LDG.E R25, desc[UR10][R12.64] ;  /* 0x0000000a0c197981 */ /* 0x0000a8000c1e1900 */
[----:B------:R-:W2:Y:S01]  /*0c70*/  LDG.E R28, desc[UR10][R10.64+0x8] ;  /* 0x0000080a0a1c7981 */ /* 0x000ea2000c1e1900 */
[----:B---3--:R-:W-:-:S03]  /*0c80*/  FFMA R22, R22, R27, R29 ;  /* 0x0000001b16167223 */ /* 0x008fc6000000001d */
[----:B------:R-:W3:Y:S04]  /*0c90*/  LDG.E R29, desc[UR10][R10.64+0xc] ;  /* 0x00000c0a0a1d7981 */ /* 0x000ee8000c1e1900 */
[----:B------:R-:W3:Y:S01]  /*0ca0*/  LDG.E R12, desc[UR10][R18.64] ;  /* 0x0000000a120c7981 */ /* 0x000ee2000c1e1900 */
[----:B------:R-:W-:Y:S02]  /*0cb0*/  MOV R27, UR14 ;  /* 0x0000000e001b7c02 */ /* 0x000fe40008000f00 */
[----:B-1----:R-:W-:Y:S02]  /*0cc0*/  MOV R17, UR14 ;  /* 0x0000000e00117c02 */ /* 0x002fe40008000f00 */
[----:B0-----:R-:W-:Y:S01]  /*0cd0*/  MOV R13, UR14 ;  /* 0x0000000e000d7c02 */ /* 0x001fe20008000f00 */
[----:B----4-:R-:W-:Y:S01]  /*0ce0*/  FFMA R22, R23, R26, R22 ;  /* 0x0000001a17167223 */ /* 0x010fe20000000016 */
[----:B------:R-:W-:-:S02]  /*0cf0*/  IMAD.WIDE R26, R27, 0x4, R18 ;  /* 0x000000041b1a7825 */ /* 0x000fc400078e0212 */
[----:B------:R-:W4:Y:S02]  /*0d00*/  LDG.E R19, desc[UR10][R10.64+0x14] ;  /* 0x0000140a0a137981 */ /* 0x000f24000c1e1900 */
[----:B------:R-:W-:Y:S02]  /*0d10*/  IMAD.U32 R23, RZ, RZ, UR14 ;  /* 0x0000000eff177e24 */ /* 0x000fe4000f8e00ff */
[----:B--2---:R-:W-:Y:S02]  /*0d20*/  FFMA R25, R25, R28, R22 ;  /* 0x0000001c19197223 */ /* 0x004fe40000000016 */
[----:B------:R-:W-:Y:S01]  /*0d30*/  IMAD.WIDE R22, R23, 0x4, R26 ;  /* 0x0000000417167825 */ /* 0x000fe200078e021a */
[----:B------:R-:W2:Y:S04]  /*0d40*/  LDG.E R28, desc[UR10][R10.64+0x10] ;  /* 0x0000100a0a1c7981 */ /* 0x000ea8000c1e1900 */
[----:B------:R-:W2:Y:S01]  /*0d50*/  LDG.E R26, desc[UR10][R26.64] ;  /* 0x0000000a1a1a7981 */ /* 0x000ea2000c1e1900 */
[----:B------:R-:W-:-:S04]  /*0d60*/  IMAD.WIDE R16, R17, 0x4, R22 ;  /* 0x0000000411107825 */ /* 0x000fc800078e0216 */
[----:B---3--:R-:W-:Y:S01]  /*0d70*/  FFMA R25, R12, R29, R25 ;  /* 0x0000001d0c197223 */ /* 0x008fe20000000019 */
[----:B------:R-:W4:Y:S01]  /*0d80*/  LDG.E R22, desc[UR10][R22.64] ;  /* 0x0000000a16167981 */ /* 0x000f22000c1e1900 */
[----:B------:R-:W-:-:S03]  /*0d90*/  IMAD.WIDE R12, R13, 0x4, R16 ;  /* 0x000000040d0c7825 */ /* 0x000fc600078e0210 */
[----:B------:R-:W3:Y:S04]  /*0da0*/  LDG.E R29, desc[UR10][R10.64+0x18] ;  /* 0x0000180a0a1d7981 */ /* 0x000ee8000c1e1900 */
[----:B------:R-:W3:Y:S04]  /*0db0*/  LDG.E R16, desc[UR10][R16.64] ;  /* 0x0000000a10107981 */ /* 0x000ee8000c1e1900 */
[----:B------:R-:W5:Y:S04]  /*0dc0*/  LDG.E R12, desc[UR10][R12.64] ;  /* 0x0000000a0c0c7981 */ /* 0x000f68000c1e1900 */
[----:B------:R0:W5:Y:S01]  /*0dd0*/  LDG.E R27, desc[UR10][R10.64+0x1c] ;  /* 0x00001c0a0a1b7981 */ /* 0x000162000c1e1900 */
[----:B------:R-:W-:-:S05]  /*0de0*/  VIADD R20, R20, 0x10 ;  /* 0x0000001014147836 */ /* 0x000fca0000000000 */
[----:B------:R-:W-:Y:S02]  /*0df0*/  ISETP.NE.AND P3, PT, R20, RZ, PT ;  /* 0x000000ff1400720c */ /* 0x000fe40003f65270 */
[----:B------:R-:W-:-:S05]  /*0e00*/  IADD3 R18, P4, PT, R10, 0x40, RZ ;  /* 0x000000400a127810 */ /* 0x000fca0007f9e0ff */
[----:B0-----:R-:W-:Y:S02]  /*0e10*/  IMAD.X R11, RZ, RZ, R11, P4 ;  /* 0x000000ffff0b7224 */ /* 0x001fe400020e060b */
[----:B--2---:R-:W-:-:S04]  /*0e20*/  FFMA R25, R26, R28, R25 ;  /* 0x0000001c1a197223 */ /* 0x004fc80000000019 */
[----:B----4-:R-:W-:Y:S01]  /*0e30*/  FFMA R19, R22, R19, R25 ;  /* 0x0000001316137223 */ /* 0x010fe20000000019 */
[----:B------:R-:W-:-:S03]  /*0e40*/  MOV R25, UR14 ;  /* 0x0000000e00197c02 */ /* 0x000fc60008000f00 */
[----:B---3--:R-:W-:Y:S01]  /*0e50*/  FFMA R19, R16, R29, R19 ;  /* 0x0000001d10137223 */ /* 0x008fe20000000013 */
[----:B------:R-:W-:-:S03]  /*0e60*/  LEA R24, R25, R24, 0x4 ;  /* 0x0000001819187211 */ /* 0x000fc600078e20ff */
[----:B-----5:R-:W-:Y:S01]  /*0e70*/  FFMA R26, R12, R27, R19 ;  /* 0x0000001b0c1a7223 */ /* 0x020fe20000000013 */
[----:B------:R-:W-:Y:S06]  /*0e80*/  @P3 BRA `(.L_x_50) ;  /* 0xfffffff800a43947 */ /* 0x000fec000383ffff */
.L_x_49:
[----:B------:R-:W-:Y:S05]  /*0e90*/  BSYNC.RECONVERGENT B1 ;  /* 0x0000000000017941 */ /* 0x000fea0003800200 */
.L_x_48:
[----:B------:R-:W-:Y:S04]  /*0ea0*/  BSSY.RECONVERGENT B1, `(.L_x_47) ;  /* 0x0000063000017945 */ /* 0x000fe80003800200 */
[----:B------:R-:W-:Y:S05]  /*0eb0*/  @!P2 BRA `(.L_x_51) ;  /* 0x000000040084a947 */ /* 0x000fea0003800000 */
[----:B------:R-:W-:Y:S01]  /*0ec0*/  ISETP.GE.U32.AND P2, PT, R4, 0x8, PT ;  /* 0x000000080400780c */ /* 0x000fe20003f46070 */
[----:B------:R-:W-:Y:S01]  /*0ed0*/  BSSY.RECONVERGENT B2, `(.L_x_52) ;  /* 0x000002e000027945 */ /* 0x000fe20003800200 */
[----:B------:R-:W-:-:S04]  /*0ee0*/  LOP3.LUT R20, R0, 0x7, RZ, 0xc0, !PT ;  /* 0x0000000700147812 */ /* 0x000fc800078ec0ff */
[----:B------:R-:W-:-:S07]  /*0ef0*/  ISETP.NE.AND P3, PT, R20, RZ, PT ;  /* 0x000000ff1400720c */ /* 0x000fce0003f65270 */
[----:B------:R-:W-:Y:S06]  /*0f00*/  @!P2 BRA `(.L_x_53) ;  /* 0x0000000000a8a947 */ /* 0x000fec0003800000 */
[C---:B------:R-:W-:Y:S01]  /*0f10*/  IMAD R17, R5.reuse, UR14, RZ ;  /* 0x0000000e05117c24 */ /* 0x040fe2000f8e02ff */
[----:B------:R-:W-:Y:S01]  /*0f20*/  MOV R19, UR14 ;  /* 0x0000000e00137c02 */ /* 0x000fe20008000f00 */
[----:B------:R-:W-:-:S04]  /*0f30*/  IMAD.WIDE.U32 R10, R5, 0x4, R14 ;  /* 0x00000004050a7825 */ /* 0x000fc800078e000e */
[----:B------:R-:W-:Y:S01]  /*0f40*/  IMAD.WIDE R16, R17, 0x4, R8 ;  /* 0x0000000411107825 */ /* 0x000fe200078e0208 */
[----:B------:R-:W-:Y:S01]  /*0f50*/  MOV R23, UR14 ;  /* 0x0000000e00177c02 */ /* 0x000fe20008000f00 */
[----:B------:R-:W2:Y:S02]  /*0f60*/  LDG.E R29, desc[UR10][R10.64] ;  /* 0x0000000a0a1d7981 */ /* 0x000ea4000c1e1900 */
[----:B------:R-:W-:Y:S02]  /*0f70*/  IMAD.WIDE R18, R19, 0x4, R16 ;  /* 0x0000000413127825 */ /* 0x000fe400078e0210 */
[----:B------:R0:W2:Y:S04]  /*0f80*/  LDG.E R24, desc[UR10][R16.64] ;  /* 0x0000000a10187981 */ /* 0x0000a8000c1e1900 */
[----:B------:R-:W3:Y:S01]  /*0f90*/  LDG.E R27, desc[UR10][R10.64+0x4] ;  /* 0x0000040a0a1b7981 */ /* 0x000ee2000c1e1900 */
[----:B------:R-:W-:-:S03]  /*0fa0*/  IMAD.WIDE R22, R23, 0x4, R18 ;  /* 0x0000000417167825 */ /* 0x000fc600078e0212 */
[----:B------:R1:W3:Y:S04]  /*0fb0*/  LDG.E R28, desc[UR10][R18.64] ;  /* 0x0000000a121c7981 */ /* 0x0002e8000c1e1900 */
[----:B------:R-:W4:Y:S04]  /*0fc0*/  LDG.E R4, desc[UR10][R10.64+0x8] ;  /* 0x0000080a0a047981 */ /* 0x000f28000c1e1900 */
[----:B------:R5:W4:Y:S01]  /*0fd0*/  LDG.E R25, desc[UR10][R22.64] ;  /* 0x0000000a16197981 */ /* 0x000b22000c1e1900 */
[----:B------:R-:W-:Y:S01]  /*0fe0*/  IMAD.U32 R13, RZ, RZ, UR14 ;  /* 0x0000000eff0d7e24 */ /* 0x000fe2000f8e00ff */
[----:B0-----:R-:W-:-:S02]  /*0ff0*/  MOV R17, UR14 ;  /* 0x0000000e00117c02 */ /* 0x001fc40008000f00 */
[----:B-1----:R-:W-:Y:S01]  /*1000*/  MOV R19, UR14 ;  /* 0x0000000e00137c02 */ /* 0x002fe20008000f00 */
[----:B------:R-:W-:-:S04]  /*1010*/  IMAD.WIDE R12, R13, 0x4, R22 ;  /* 0x000000040d0c7825 */ /* 0x000fc800078e0216 */
[----:B------:R-:W-:-:S04]  /*1020*/  IMAD.WIDE R16, R17, 0x4, R12 ;  /* 0x0000000411107825 */ /* 0x000fc800078e020c */
[----:B------:R-:W-:Y:S02]  /*1030*/  IMAD.WIDE R18, R19, 0x4, R16 ;  /* 0x0000000413127825 */ /* 0x000fe400078e0210 */
[----:B------:R-:W4:Y:S04]  /*1040*/  LDG.E R16, desc[UR10][R16.64] ;  /* 0x0000000a10107981 */ /* 0x000f28000c1e1900 */
[----:B------:R-:W4:Y:S01]  /*1050*/  LDG.E R17, desc[UR10][R10.64+0x1c] ;  /* 0x00001c0a0a117981 */ /* 0x000f22000c1e1900 */
[----:B--2---:R-:W-:-:S03]  /*1060*/  FFMA R29, R24, R29, R26 ;  /* 0x0000001d181d7223 */ /* 0x004fc6000000001a */
[----:B------:R0:W2:Y:S01]  /*1070*/  LDG.E R24, desc[UR10][R12.64] ;  /* 0x0000000a0c187981 */ /* 0x0000a2000c1e1900 */
[----:B---3--:R-:W-:Y:S01]  /*1080*/  FFMA R26, R28, R27, R29 ;  /* 0x0000001b1c1a7223 */ /* 0x008fe2000000001d */
[----:B------:R-:W-:Y:S02]  /*1090*/  IMAD.U32 R29, RZ, RZ, UR14 ;  /* 0x0000000eff1d7e24 */ /* 0x000fe4000f8e00ff */
[----:B------:R-:W2:Y:S01]  /*10a0*/  LDG.E R27, desc[UR10][R10.64+0xc] ;  /* 0x00000c0a0a1b7981 */ /* 0x000ea2000c1e1900 */
[----:B------:R-:W-:Y:S01]  /*10b0*/  MOV R28, UR14 ;  /* 0x0000000e001c7c02 */ /* 0x000fe20008000f00 */
[----:B-----5:R-:W-:Y:S02]  /*10c0*/  IMAD.WIDE R22, R29, 0x4, R18 ;  /* 0x000000041d167825 */ /* 0x020fe400078e0212 */
[----:B------:R-:W3:Y:S02]  /*10d0*/  LDG.E R18, desc[UR10][R18.64] ;  /* 0x0000000a12127981 */ /* 0x000ee4000c1e1900 */
[----:B----4-:R-:W-:-:S02]  /*10e0*/  FFMA R26, R25, R4, R26 ;  /* 0x00000004191a7223 */ /* 0x010fc4000000001a */
[----:B------:R-:W4:Y:S01]  /*10f0*/  LDG.E R25, desc[UR10][R10.64+0x10] ;  /* 0x0000100a0a197981 */ /* 0x000f22000c1e1900 */
[----:B0-----:R-:W-:-:S03]  /*1100*/  IMAD.WIDE R12, R28, 0x4, R22 ;  /* 0x000000041c0c7825 */ /* 0x001fc600078e0216 */
[----:B------:R-:W3:Y:S04]  /*1110*/  LDG.E R29, desc[UR10][R10.64+0x14] ;  /* 0x0000140a0a1d7981 */ /* 0x000ee8000c1e1900 */
[----:B------:R-:W5:Y:S04]  /*1120*/  LDG.E R4, desc[UR10][R22.64] ;  /* 0x0000000a16047981 */ /* 0x000f68000c1e1900 */
[----:B------:R-:W5:Y:S04]  /*1130*/  LDG.E R28, desc[UR10][R10.64+0x18] ;  /* 0x0000180a0a1c7981 */ /* 0x000f68000c1e1900 */
[----:B------:R-:W5:Y:S01]  /*1140*/  LDG.E R13, desc[UR10][R12.64] ;  /* 0x0000000a0c0d7981 */ /* 0x000f62000c1e1900 */
[----:B------:R-:W-:Y:S01]  /*1150*/  IADD3 R5, PT, PT, R5, 0x8, RZ ;  /* 0x0000000805057810 */ /* 0x000fe20007ffe0ff */
[----:B--2---:R-:W-:-:S04]  /*1160*/  FFMA R27, R24, R27, R26 ;  /* 0x0000001b181b7223 */ /* 0x004fc8000000001a */
[----:B----4-:R-:W-:-:S04]  /*1170*/  FFMA R25, R16, R25, R27 ;  /* 0x0000001910197223 */ /* 0x010fc8000000001b */
[----:B---3--:R-:W-:-:S04]  /*1180*/  FFMA R25, R18, R29, R25 ;  /* 0x0000001d12197223 */ /* 0x008fc80000000019 */
[----:B-----5:R-:W-:-:S04]  /*1190*/  FFMA R4, R4, R28, R25 ;  /* 0x0000001c04047223 */ /* 0x020fc80000000019 */
[----:B------:R-:W-:-:S07]  /*11a0*/  FFMA R26, R13, R17, R4 ;  /* 0x000000110d1a7223 */ /* 0x000fce0000000004 */
.L_x_53:
[----:B------:R-:W-:Y:S05]  /*11b0*/  BSYNC.RECONVERGENT B2 ;  /* 0x0000000000027941 */ /* 0x000fea0003800200 */
.L_x_52:
[----:B------:R-:W-:Y:S05]  /*11c0*/  @!P3 BRA `(.L_x_51) ;  /* 0x0000000000c0b947 */ /* 0x000fea0003800000 */
[----:B------:R-:W-:Y:S01]  /*11d0*/  ISETP.GE.U32.AND P2, PT, R20, 0x4, PT ;  /* 0x000000041400780c */ /* 0x000fe20003f46070 */
[----:B------:R-:W-:Y:S01]  /*11e0*/  BSSY.RECONVERGENT B2, `(.L_x_54) ;  /* 0x000001a000027945 */ /* 0x000fe20003800200 */
[----:B------:R-:W-:-:S04]  /*11f0*/  LOP3.LUT R4, R0, 0x3, RZ, 0xc0, !PT ;  /* 0x0000000300047812 */ /* 0x000fc800078ec0ff */
[----:B------:R-:W-:-:S07]  /*1200*/  ISETP.NE.AND P3, PT, R4, RZ, PT ;  /* 0x000000ff0400720c */ /* 0x000fce0003f65270 */
[----:B------:R-:W-:Y:S06]  /*1210*/  @!P2 BRA `(.L_x_55) ;  /* 0x000000000058a947 */ /* 0x000fec0003800000 */
[----:B------:R-:W-:Y:S01]  /*1220*/  IMAD R17, R5, UR14, RZ ;  /* 0x0000000e05117c24 */ /* 0x000fe2000f8e02ff */
[----:B------:R-:W-:Y:S01]  /*1230*/  MOV R19, UR14 ;  /* 0x0000000e00137c02 */ /* 0x000fe20008000f00 */
[----:B------:R-:W-:Y:S02]  /*1240*/  IMAD.U32 R13, RZ, RZ, UR14 ;  /* 0x0000000eff0d7e24 */ /* 0x000fe4000f8e00ff */
[----:B------:R-:W-:-:S04]  /*1250*/  IMAD.WIDE R16, R17, 0x4, R8 ;  /* 0x0000000411107825 */ /* 0x000fc800078e0208 */
[----:B------:R-:W-:-:S04]  /*1260*/  IMAD.WIDE.U32 R10, R5, 0x4, R14 ;  /* 0x00000004050a7825 */ /* 0x000fc800078e000e */
[----:B------:R-:W-:Y:S01]  /*1270*/  IMAD.WIDE R12, R13, 0x4, R16 ;  /* 0x000000040d0c7825 */ /* 0x000fe200078e0210 */
[----:B------:R-:W2:Y:S01]  /*1280*/  LDG.E R20, desc[UR10][R10.64] ;  /* 0x0000000a0a147981 */ /* 0x000ea2000c1e1900 */
[----:B------:R-:W-:-:S03]  /*1290*/  MOV R23, UR14 ;  /* 0x0000000e00177c02 */ /* 0x000fc60008000f00 */
[----:B------:R-:W2:Y:S01]  /*12a0*/  LDG.E R17, desc[UR10][R16.64] ;  /* 0x0000000a10117981 */ /* 0x000ea2000c1e1900 */
[----:B------:R-:W-:-:S03]  /*12b0*/  IMAD.WIDE R18, R19, 0x4, R12 ;  /* 0x0000000413127825 */ /* 0x000fc600078e020c */
[----:B------:R-:W3:Y:S04]  /*12c0*/  LDG.E R12, desc[UR10][R12.64] ;  /* 0x0000000a0c0c7981 */ /* 0x000ee8000c1e1900 */
        /* <DEDUP_REMOVED lines=11> */
.L_x_55:
[----:B------:R-:W-:Y:S05]  /*1380*/  BSYNC.RECONVERGENT B2 ;  /* 0x0000000000027941 */ /* 0x000fea0003800200 */
.L_x_54:
[----:B------:R-:W-:Y:S05]  /*1390*/  @!P3 BRA `(.L_x_51) ;  /* 0x00000000004cb947 */ /* 0x000fea0003800000 */
[----:B------:R-:W0:Y:S01]  /*13a0*/  LDCU.64 UR6, c[0x0][0x398] ;  /* 0x00007300ff0677ac */ /* 0x000e220008000a00 */
[----:B------:R-:W-:Y:S01]  /*13b0*/  IMAD.WIDE.U32 R10, R5, 0x4, RZ ;  /* 0x00000004050a7825 */ /* 0x000fe200078e00ff */
[----:B------:R-:W-:-:S03]  /*13c0*/  IADD3 R12, PT, PT, -R4, RZ, RZ ;  /* 0x000000ff040c7210 */ /* 0x000fc60007ffe1ff */
[----:B------:R-:W-:Y:S02]  /*13d0*/  IMAD R13, R5, UR14, RZ ;  /* 0x0000000e050d7c24 */ /* 0x000fe4000f8e02ff */
[----:B------:R-:W-:-:S03]  /*13e0*/  IMAD.WIDE R10, R3, 0x4, R10 ;  /* 0x00000004030a7825 */ /* 0x000fc600078e020a */
[----:B0-----:R-:W-:-:S04]  /*13f0*/  IADD3 R16, P2, PT, R10, UR6, RZ ;  /* 0x000000060a107c10 */ /* 0x001fc8000ff5e0ff */
[----:B------:R-:W-:-:S09]  /*1400*/  IADD3.X R17, PT, PT, R11, UR7, RZ, P2, !PT ;  /* 0x000000070b117c10 */ /* 0x000fd200097fe4ff */
.L_x_56:
[----:B------:R-:W-:Y:S01]  /*1410*/  IMAD.WIDE R4, R13, 0x4, R8 ;  /* 0x000000040d047825 */ /* 0x000fe200078e0208 */
[----:B------:R-:W-:-:S03]  /*1420*/  MOV R10, R16 ;  /* 0x00000010000a7202 */ /* 0x000fc60000000f00 */
[----:B------:R-:W-:Y:S02]  /*1430*/  IMAD.MOV.U32 R11, RZ, RZ, R17 ;  /* 0x000000ffff0b7224 */ /* 0x000fe400078e0011 */
[----:B------:R-:W2:Y:S04]  /*1440*/  LDG.E R5, desc[UR10][R4.64] ;  /* 0x0000000a04057981 */ /* 0x000ea8000c1e1900 */
[----:B------:R-:W2:Y:S01]  /*1450*/  LDG.E R10, desc[UR10][R10.64] ;  /* 0x0000000a0a0a7981 */ /* 0x000ea2000c1e1900 */
[----:B------:R-:W-:-:S04]  /*1460*/  IADD3 R12, PT, PT, R12, 0x1, RZ ;  /* 0x000000010c0c7810 */ /* 0x000fc80007ffe0ff */
[----:B------:R-:W-:Y:S02]  /*1470*/  ISETP.NE.AND P2, PT, R12, RZ, PT ;  /* 0x000000ff0c00720c */ /* 0x000fe40003f45270 */
[----:B------:R-:W-:Y:S01]  /*1480*/  IADD3 R16, P3, PT, R16, 0x4, RZ ;  /* 0x0000000410107810 */ /* 0x000fe20007f7e0ff */
[----:B------:R-:W-:-:S03]  /*1490*/  VIADD R13, R13, UR14 ;  /* 0x0000000e0d0d7c36 */ /* 0x000fc60008000000 */
[----:B------:R-:W-:Y:S01]  /*14a0*/  IADD3.X R17, PT, PT, RZ, R17, RZ, P3, !PT ;  /* 0x00000011ff117210 */ /* 0x000fe20001ffe4ff */
[----:B--2---:R-:W-:-:S06]  /*14b0*/  FFMA R26, R5, R10, R26 ;  /* 0x0000000a051a7223 */ /* 0x004fcc000000001a */
[----:B------:R-:W-:Y:S05]  /*14c0*/  @P2 BRA `(.L_x_56) ;  /* 0xfffffffc00d02947 */ /* 0x000fea000383ffff */
.L_x_51:
[----:B------:R-:W-:Y:S05]  /*14d0*/  BSYNC.RECONVERGENT B1 ;  /* 0x0000000000017941 */ /* 0x000fea0003800200 */
.L_x_47:
[----:B------:R-:W-:Y:S01]  /*14e0*/  ISETP.GE.AND P2, PT, R0, UR5, PT ;  /* 0x0000000500007c0c */ /* 0x000fe2000bf46270 */
[----:B------:R-:W-:-:S12]  /*14f0*/  IMAD R10, R2, UR14, RZ ;  /* 0x0000000e020a7c24 */ /* 0x000fd8000f8e02ff */
[----:B------:R-:W-:Y:S05]  /*1500*/  @P2 BRA `(.L_x_46) ;  /* 0x0000000400c42947 */ /* 0x000fea0003800000 */
[C---:B------:R-:W-:Y:S01]  /*1510*/  IADD3 R2, PT, PT, R0.reuse, -UR5, RZ ;  /* 0x8000000500027c10 */ /* 0x040fe2000fffe0ff */
[----:B------:R-:W-:Y:S01]  /*1520*/  BSSY.RECONVERGENT B1, `(.L_x_57) ;  /* 0x000003b000017945 */ /* 0x000fe20003800200 */
[----:B------:R-:W-:Y:S01]  /*1530*/  IADD3 R12, PT, PT, -R0, UR5, RZ ;  /* 0x00000005000c7c10 */ /* 0x000fe2000fffe1ff */
[----:B------:R-:W-:Y:S01]  /*1540*/  HFMA2 R13, -RZ, RZ, 0, 5.9604644775390625e-08 ;  /* 0x00000001ff0d7431 */ /* 0x000fe200000001ff */
[----:B------:R-:W-:Y:S02]  /*1550*/  ISETP.GT.U32.AND P2, PT, R2, -0x8, PT ;  /* 0xfffffff80200780c */ /* 0x000fe40003f44070 */
[----:B------:R-:W-:Y:S02]  /*1560*/  SHF.R.S32.HI R11, RZ, 0x1f, R10 ;  /* 0x0000001fff0b7819 */ /* 0x000fe4000001140a */
[----:B------:R-:W-:-:S09]  /*1570*/  LOP3.LUT R23, R12, 0x7, RZ, 0xc0, !PT ;  /* 0x000000070c177812 */ /* 0x000fd200078ec0ff */
[----:B------:R-:W-:Y:S05]  /*1580*/  @P2 BRA `(.L_x_58) ;  /* 0x0000000000d02947 */ /* 0x000fea0003800000 */
[----:B------:R-:W0:Y:S01]  /*1590*/  LDCU.64 UR6, c[0x0][0x398] ;  /* 0x00007300ff0677ac */ /* 0x000e220008000a00 */
[----:B------:R-:W-:Y:S01]  /*15a0*/  IMAD.WIDE.U32 R4, R0, 0x4, RZ ;  /* 0x0000000400047825 */ /* 0x000fe200078e00ff */
[----:B------:R-:W-:Y:S01]  /*15b0*/  LEA R18, P4, R10, R8, 0x2 ;  /* 0x000000080a127211 */ /* 0x000fe200078810ff */
[----:B------:R-:W-:Y:S01]  /*15c0*/  BSSY.RECONVERGENT B2, `(.L_x_59) ;  /* 0x000002f000027945 */ /* 0x000fe20003800200 */
[----:B------:R-:W-:Y:S01]  /*15d0*/  LOP3.LUT R16, R12, 0xfffffff8, RZ, 0xc0, !PT ;  /* 0xfffffff80c107812 */ /* 0x000fe200078ec0ff */
[----:B------:R-:W-:Y:S01]  /*15e0*/  IMAD.MOV.U32 R13, RZ, RZ, RZ ;  /* 0x000000ffff0d7224 */ /* 0x000fe200078e00ff */
[----:B------:R-:W-:Y:S01]  /*15f0*/  IADD3 R18, P5, PT, R18, 0x10, RZ ;  /* 0x0000001012127810 */ /* 0x000fe20007fbe0ff */
[----:B------:R-:W-:Y:S01]  /*1600*/  IMAD.WIDE R2, R3, 0x4, R4 ;  /* 0x0000000403027825 */ /* 0x000fe200078e0204 */
[----:B------:R-:W-:Y:S02]  /*1610*/  LEA.HI.X R5, R10, R9, R11, 0x2, P4 ;  /* 0x000000090a057211 */ /* 0x000fe400020f140b */
[----:B------:R-:W-:-:S02]  /*1620*/  IADD3 R16, PT, PT, -R16, RZ, RZ ;  /* 0x000000ff10107210 */ /* 0x000fc40007ffe1ff */
[----:B------:R-:W-:Y:S02]  /*1630*/  IADD3.X R5, PT, PT, RZ, R5, RZ, P5, !PT ;  /* 0x00000005ff057210 */ /* 0x000fe40002ffe4ff */
[----:B0-----:R-:W-:-:S04]  /*1640*/  IADD3 R17, P2, PT, R2, UR6, RZ ;  /* 0x0000000602117c10 */ /* 0x001fc8000ff5e0ff */
[----:B------:R-:W-:-:S04]  /*1650*/  IADD3 R17, P3, PT, R17, 0x10, RZ ;  /* 0x0000001011117810 */ /* 0x000fc80007f7e0ff */
[----:B------:R-:W-:-:S09]  /*1660*/  IADD3.X R20, PT, PT, RZ, UR7, R3, P3, P2 ;  /* 0x00000007ff147c10 */ /* 0x000fd20009fe4403 */
.L_x_60:
[----:B------:R-:W-:Y:S01]  /*1670*/  IMAD.MOV.U32 R2, RZ, RZ, R17 ;  /* 0x000000ffff027224 */ /* 0x000fe200078e0011 */
[----:B------:R-:W-:Y:S02]  /*1680*/  MOV R3, R20 ;  /* 0x0000001400037202 */ /* 0x000fe40000000f00 */
[----:B------:R-:W-:-:S03]  /*1690*/  MOV R4, R18 ;  /* 0x0000001200047202 */ /* 0x000fc60000000f00 */
[----:B------:R-:W2:Y:S04]  /*16a0*/  LDG.E R20, desc[UR10][R2.64+-0x10] ;  /* 0xfffff00a02147981 */ /* 0x000ea8000c1e1900 */
[----:B------:R-:W2:Y:S04]  /*16b0*/  LDG.E R19, desc[UR10][R4.64+-0xc] ;  /* 0xfffff40a04137981 */ /* 0x000ea8000c1e1900 */
[----:B------:R-:W3:Y:S04]  /*16c0*/  LDG.E R25, desc[UR10][R4.64+-0x8] ;  /* 0xfffff80a04197981 */ /* 0x000ee8000c1e1900 */
[----:B------:R-:W3:Y:S04]  /*16d0*/  LDG.E R22, desc[UR10][R2.64+-0xc] ;  /* 0xfffff40a02167981 */ /* 0x000ee8000c1e1900 */
[----:B------:R-:W4:Y:S04]  /*16e0*/  LDG.E R17, desc[UR10][R4.64+-0x4] ;  /* 0xfffffc0a04117981 */ /* 0x000f28000c1e1900 */
[----:B------:R-:W4:Y:S04]  /*16f0*/  LDG.E R18, desc[UR10][R2.64+-0x8] ;  /* 0xfffff80a02127981 */ /* 0x000f28000c1e1900 */
[----:B------:R-:W5:Y:S01]  /*1700*/  LDG.E R24, desc[UR10][R2.64+0x8] ;  /* 0x0000080a02187981 */ /* 0x000f62000c1e1900 */
[----:B--2---:R-:W-:-:S03]  /*1710*/  FFMA R26, R19, R20, R26 ;  /* 0x00000014131a7223 */ /* 0x004fc6000000001a */
[----:B------:R-:W2:Y:S04]  /*1720*/  LDG.E R20, desc[UR10][R4.64] ;  /* 0x0000000a04147981 */ /* 0x000ea8000c1e1900 */
[----:B------:R-:W2:Y:S01]  /*1730*/  LDG.E R19, desc[UR10][R2.64+-0x4] ;  /* 0xfffffc0a02137981 */ /* 0x000ea2000c1e1900 */
[----:B---3--:R-:W-:-:S03]  /*1740*/  FFMA R26, R25, R22, R26 ;  /* 0x00000016191a7223 */ /* 0x008fc6000000001a */
[----:B------:R-:W3:Y:S04]  /*1750*/  LDG.E R22, desc[UR10][R4.64+0x4] ;  /* 0x0000040a04167981 */ /* 0x000ee8000c1e1900 */
[----:B------:R-:W3:Y:S01]  /*1760*/  LDG.E R25, desc[UR10][R2.64] ;  /* 0x0000000a02197981 */ /* 0x000ee2000c1e1900 */
[----:B----4-:R-:W-:-:S03]  /*1770*/  FFMA R27, R17, R18, R26 ;  /* 0x00000012111b7223 */ /* 0x010fc6000000001a */
[----:B------:R-:W4:Y:S04]  /*1780*/  LDG.E R17, desc[UR10][R4.64+0x8] ;  /* 0x0000080a04117981 */ /* 0x000f28000c1e1900 */
[----:B------:R-:W4:Y:S04]  /*1790*/  LDG.E R18, desc[UR10][R2.64+0x4] ;  /* 0x0000040a02127981 */ /* 0x000f28000c1e1900 */
[----:B------:R-:W5:Y:S01]  /*17a0*/  LDG.E R26, desc[UR10][R4.64+0x10] ;  /* 0x0000100a041a7981 */ /* 0x000f62000c1e1900 */
[----:B--2---:R-:W-:-:S03]  /*17b0*/  FFMA R19, R20, R19, R27 ;  /* 0x0000001314137223 */ /* 0x004fc6000000001b */
[----:B------:R0:W5:Y:S01]  /*17c0*/  LDG.E R20, desc[UR10][R4.64+0xc] ;  /* 0x00000c0a04147981 */ /* 0x000162000c1e1900 */
[----:B---3--:R-:W-:-:S03]  /*17d0*/  FFMA R22, R22, R25, R19 ;  /* 0x0000001916167223 */ /* 0x008fc60000000013 */
[----:B------:R-:W2:Y:S01]  /*17e0*/  LDG.E R19, desc[UR10][R2.64+0xc] ;  /* 0x00000c0a02137981 */ /* 0x000ea2000c1e1900 */
[----:B------:R-:W-:-:S05]  /*17f0*/  VIADD R16, R16, 0x8 ;  /* 0x0000000810107836 */ /* 0x000fca0000000000 */
[----:B------:R-:W-:Y:S01]  /*1800*/  ISETP.NE.AND P2, PT, R16, RZ, PT ;  /* 0x000000ff1000720c */ /* 0x000fe20003f45270 */
[----:B----4-:R-:W-:Y:S01]  /*1810*/  FFMA R17, R17, R18, R22 ;  /* 0x0000001211117223 */ /* 0x010fe20000000016 */
[----:B------:R-:W-:Y:S01]  /*1820*/  IADD3 R18, P4, PT, R4, 0x20, RZ ;  /* 0x0000002004127810 */ /* 0x000fe20007f9e0ff */
[----:B------:R-:W-:Y:S01]  /*1830*/  VIADD R0, R0, 0x8 ;  /* 0x0000000800007836 */ /* 0x000fe20000000000 */
[----:B------:R-:W-:Y:S02]  /*1840*/  IADD3 R13, PT, PT, R13, 0x8, RZ ;  /* 0x000000080d0d7810 */ /* 0x000fe40007ffe0ff */
[----:B0-----:R-:W-:Y:S01]  /*1850*/  IADD3.X R5, PT, PT, RZ, R5, RZ, P4, !PT ;  /* 0x00000005ff057210 */ /* 0x001fe200027fe4ff */
[----:B-----5:R-:W-:Y:S01]  /*1860*/  FFMA R25, R20, R24, R17 ;  /* 0x0000001814197223 */ /* 0x020fe20000000011 */
[----:B------:R-:W-:-:S04]  /*1870*/  IADD3 R17, P3, PT, R2, 0x20, RZ ;  /* 0x0000002002117810 */ /* 0x000fc80007f7e0ff */
[----:B------:R-:W-:Y:S01]  /*1880*/  IADD3.X R20, PT, PT, RZ, R3, RZ, P3, !PT ;  /* 0x00000003ff147210 */ /* 0x000fe20001ffe4ff */
[----:B--2---:R-:W-:Y:S01]  /*1890*/  FFMA R26, R26, R19, R25 ;  /* 0x000000131a1a7223 */ /* 0x004fe20000000019 */
[----:B------:R-:W-:Y:S07]  /*18a0*/  @P2 BRA `(.L_x_60) ;  /* 0xfffffffc00702947 */ /* 0x000fee000383ffff */
[----:B------:R-:W-:Y:S05]  /*18b0*/  BSYNC.RECONVERGENT B2 ;  /* 0x0000000000027941 */ /* 0x000fea0003800200 */
.L_x_59:
[----:B------:R-:W-:-:S07]  /*18c0*/  IADD3 R13, PT, PT, R13, 0x1, RZ ;  /* 0x000000010d0d7810 */ /* 0x000fce0007ffe0ff */
.L_x_58:
[----:B------:R-:W-:Y:S05]  /*18d0*/  BSYNC.RECONVERGENT B1 ;  /* 0x0000000000017941 */ /* 0x000fea0003800200 */
.L_x_57:
[----:B------:R-:W-:-:S13]  /*18e0*/  ISETP.NE.AND P2, PT, R23, RZ, PT ;  /* 0x000000ff1700720c */ /* 0x000fda0003f45270 */
[----:B------:R-:W-:Y:S05]  /*18f0*/  @!P2 BRA `(.L_x_46) ;  /* 0x0000000000c8a947 */ /* 0x000fea0003800000 */
[----:B------:R-:W-:Y:S01]  /*1900*/  ISETP.GE.U32.AND P2, PT, R23, 0x4, PT ;  /* 0x000000041700780c */ /* 0x000fe20003f46070 */
[----:B------:R-:W-:Y:S01]  /*1910*/  BSSY.RECONVERGENT B1, `(.L_x_61) ;  /* 0x0000017000017945 */ /* 0x000fe20003800200 */
[----:B------:R-:W-:-:S04]  /*1920*/  LOP3.LUT R22, R12, 0x3, RZ, 0xc0, !PT ;  /* 0x000000030c167812 */ /* 0x000fc800078ec0ff */
[----:B------:R-:W-:-:S07]  /*1930*/  ISETP.NE.AND P3, PT, R22, RZ, PT ;  /* 0x000000ff1600720c */ /* 0x000fce0003f65270 */
[----:B------:R-:W-:Y:S06]  /*1940*/  @!P2 BRA `(.L_x_62) ;  /* 0x00000000004ca947 */ /* 0x000fec0003800000 */
[----:B------:R-:W-:Y:S01]  /*1950*/  IADD3 R3, P2, PT, R10, R13, RZ ;  /* 0x0000000d0a037210 */ /* 0x000fe20007f5e0ff */
[----:B------:R-:W-:-:S04]  /*1960*/  IMAD.WIDE.U32 R4, R0, 0x4, R14 ;  /* 0x0000000400047825 */ /* 0x000fc800078e000e */
[----:B------:R-:W-:Y:S01]  /*1970*/  IMAD.X R16, RZ, RZ, R11, P2 ;  /* 0x000000ffff107224 */ /* 0x000fe200010e060b */
[C---:B------:R-:W-:Y:S01]  /*1980*/  LEA R2, P2, R3.reuse, R8, 0x2 ;  /* 0x0000000803027211 */ /* 0x040fe200078410ff */
[----:B------:R-:W2:Y:S03]  /*1990*/  LDG.E R18, desc[UR10][R4.64+0x4] ;  /* 0x0000040a04127981 */ /* 0x000ea6000c1e1900 */
[----:B------:R-:W-:Y:S01]  /*19a0*/  LEA.HI.X R3, R3, R9, R16, 0x2, P2 ;  /* 0x0000000903037211 */ /* 0x000fe200010f1410 */
[----:B------:R-:W3:Y:S04]  /*19b0*/  LDG.E R20, desc[UR10][R4.64+0x8] ;  /* 0x0000080a04147981 */ /* 0x000ee8000c1e1900 */
[----:B------:R-:W4:Y:S04]  /*19c0*/  LDG.E R16, desc[UR10][R4.64] ;  /* 0x0000000a04107981 */ /* 0x000f28000c1e1900 */
[----:B------:R-:W4:Y:S04]  /*19d0*/  LDG.E R17, desc[UR10][R2.64] ;  /* 0x0000000a02117981 */ /* 0x000f28000c1e1900 */
[----:B------:R-:W2:Y:S04]  /*19e0*/  LDG.E R19, desc[UR10][R2.64+0x4] ;  /* 0x0000040a02137981 */ /* 0x000ea8000c1e1900 */
[----:B------:R-:W3:Y:S04]  /*19f0*/  LDG.E R23, desc[UR10][R2.64+0x8] ;  /* 0x0000080a02177981 */ /* 0x000ee8000c1e1900 */
[----:B------:R-:W5:Y:S04]  /*1a00*/  LDG.E R24, desc[UR10][R4.64+0xc] ;  /* 0x00000c0a04187981 */ /* 0x000f68000c1e1900 */
[----:B------:R-:W5:Y:S01]  /*1a10*/  LDG.E R25, desc[UR10][R2.64+0xc] ;  /* 0x00000c0a02197981 */ /* 0x000f62000c1e1900 */
[----:B------:R-:W-:-:S02]  /*1a20*/  IADD3 R0, PT, PT, R0, 0x4, RZ ;  /* 0x0000000400007810 */ /* 0x000fc40007ffe0ff */
[----:B------:R-:W-:Y:S01]  /*1a30*/  IADD3 R13, PT, PT, R13, 0x4, RZ ;  /* 0x000000040d0d7810 */ /* 0x000fe20007ffe0ff */
[----:B----4-:R-:W-:-:S04]  /*1a40*/  FFMA R16, R17, R16, R26 ;  /* 0x0000001011107223 */ /* 0x010fc8000000001a */
[----:B--2---:R-:W-:-:S04]  /*1a50*/  FFMA R16, R19, R18, R16 ;  /* 0x0000001213107223 */ /* 0x004fc80000000010 */
[----:B---3--:R-:W-:-:S04]  /*1a60*/  FFMA R16, R23, R20, R16 ;  /* 0x0000001417107223 */ /* 0x008fc80000000010 */
[----:B-----5:R-:W-:-:S07]  /*1a70*/  FFMA R26, R25, R24, R16 ;  /* 0x00000018191a7223 */ /* 0x020fce0000000010 */
.L_x_62:
[----:B------:R-:W-:Y:S05]  /*1a80*/  BSYNC.RECONVERGENT B1 ;  /* 0x0000000000017941 */ /* 0x000fea0003800200 */
.L_x_61:
[----:B------:R-:W-:Y:S05]  /*1a90*/  @!P3 BRA `(.L_x_46) ;  /* 0x000000000060b947 */ /* 0x000fea0003800000 */
[----:B------:R-:W-:Y:S02]  /*1aa0*/  ISETP.NE.AND P3, PT, R22, 0x1, PT ;  /* 0x000000011600780c */ /* 0x000fe40003f65270 */
[----:B------:R-:W-:-:S04]  /*1ab0*/  LOP3.LUT R12, R12, 0x1, RZ, 0xc0, !PT ;  /* 0x000000010c0c7812 */ /* 0x000fc800078ec0ff */
[----:B------:R-:W-:-:S07]  /*1ac0*/  ISETP.NE.U32.AND P2, PT, R12, 0x1, PT ;  /* 0x000000010c00780c */ /* 0x000fce0003f45070 */
[----:B------:R-:W-:Y:S01]  /*1ad0*/  @P3 IADD3 R3, P4, PT, R10, R13, RZ ;  /* 0x0000000d0a033210 */ /* 0x000fe20007f9e0ff */
[----:B------:R-:W-:Y:S02]  /*1ae0*/  @P3 VIADD R13, R13, 0x2 ;  /* 0x000000020d0d3836 */ /* 0x000fe40000000000 */
[----:B------:R-:W-:Y:S01]  /*1af0*/  @P3 IMAD.WIDE.U32 R4, R0, 0x4, R14 ;  /* 0x0000000400043825 */ /* 0x000fe200078e000e */
[----:B------:R-:W-:Y:S02]  /*1b00*/  @P3 IADD3.X R12, PT, PT, RZ, R11, RZ, P4, !PT ;  /* 0x0000000bff0c3210 */ /* 0x000fe400027fe4ff */
[C---:B------:R-:W-:Y:S02]  /*1b10*/  @P3 LEA R2, P5, R3.reuse, R8, 0x2 ;  /* 0x0000000803023211 */ /* 0x040fe400078a10ff */
[----:B------:R-:W-:Y:S02]  /*1b20*/  @!P2 IADD3 R10, P4, PT, R10, R13, RZ ;  /* 0x0000000d0a0aa210 */ /* 0x000fe40007f9e0ff */
[----:B------:R-:W-:-:S02]  /*1b30*/  @P3 LEA.HI.X R3, R3, R9, R12, 0x2, P5 ;  /* 0x0000000903033211 */ /* 0x000fc400028f140c */
[----:B------:R-:W-:Y:S01]  /*1b40*/  @P3 IADD3 R0, PT, PT, R0, 0x2, RZ ;  /* 0x0000000200003810 */ /* 0x000fe20007ffe0ff */
[----:B------:R-:W-:Y:S01]  /*1b50*/  @!P2 IMAD.X R11, RZ, RZ, R11, P4 ;  /* 0x000000ffff0ba224 */ /* 0x000fe200020e060b */
[----:B------:R-:W-:Y:S01]  /*1b60*/  @!P2 LEA R8, P4, R10, R8, 0x2 ;  /* 0x000000080a08a211 */ /* 0x000fe200078810ff */
[----:B------:R-:W2:Y:S02]  /*1b70*/  @P3 LDG.E R12, desc[UR10][R4.64] ;  /* 0x0000000a040c3981 */ /* 0x000ea4000c1e1900 */
[----:B------:R-:W-:Y:S02]  /*1b80*/  @!P2 IMAD.WIDE.U32 R14, R0, 0x4, R14 ;  /* 0x00000004000ea825 */ /* 0x000fe400078e000e */
[----:B------:R-:W2:Y:S01]  /*1b90*/  @P3 LDG.E R13, desc[UR10][R2.64] ;  /* 0x0000000a020d3981 */ /* 0x000ea2000c1e1900 */
[----:B------:R-:W-:-:S03]  /*1ba0*/  @!P2 LEA.HI.X R9, R10, R9, R11, 0x2, P4 ;  /* 0x000000090a09a211 */ /* 0x000fc600020f140b */
[----:B------:R-:W3:Y:S04]  /*1bb0*/  @P3 LDG.E R0, desc[UR10][R4.64+0x4] ;  /* 0x0000040a04003981 */ /* 0x000ee8000c1e1900 */
[----:B------:R-:W3:Y:S04]  /*1bc0*/  @P3 LDG.E R11, desc[UR10][R2.64+0x4] ;  /* 0x0000040a020b3981 */ /* 0x000ee8000c1e1900 */
[----:B------:R-:W4:Y:S04]  /*1bd0*/  @!P2 LDG.E R14, desc[UR10][R14.64] ;  /* 0x0000000a0e0ea981 */ /* 0x000f28000c1e1900 */
[----:B------:R-:W4:Y:S01]  /*1be0*/  @!P2 LDG.E R9, desc[UR10][R8.64] ;  /* 0x0000000a0809a981 */ /* 0x000f22000c1e1900 */
[----:B--2---:R-:W-:-:S04]  /*1bf0*/  @P3 FFMA R12, R13, R12, R26 ;  /* 0x0000000c0d0c3223 */ /* 0x004fc8000000001a */
[----:B---3--:R-:W-:-:S04]  /*1c00*/  @P3 FFMA R26, R11, R0, R12 ;  /* 0x000000000b1a3223 */ /* 0x008fc8000000000c */
[----:B----4-:R-:W-:-:S07]  /*1c10*/  @!P2 FFMA R26, R9, R14, R26 ;  /* 0x0000000e091aa223 */ /* 0x010fce000000001a */
.L_x_46:
[----:B------:R-:W-:Y:S05]  /*1c20*/  BSYNC.RECONVERGENT B0 ;  /* 0x0000000000007941 */ /* 0x000fea0003800200 */
.L_x_45:
[----:B------:R-:W-:Y:S06]  /*1c30*/  BAR.SYNC.DEFER_BLOCKING 0x0 ;  /* 0x0000000000007b1d */ /* 0x000fec0000010000 */
[----:B------:R0:W-:Y:S02]  /*1c40*/  STS [R21], R26 ;  /* 0x0000001a15007388 */ /* 0x0001e40000000800 */
[----:B------:R-:W-:Y:S06]  /*1c50*/  BAR.SYNC.DEFER_BLOCKING 0x0 ;  /* 0x0000000000007b1d */ /* 0x000fec0000010000 */
[----:B------:R-:W-:Y:S05]  /*1c60*/  @P1 EXIT ;  /* 0x000000000000194d */ /* 0x000fea0003800000 */
[----:B------:R-:W-:Y:S05]  /*1c70*/  @P0 EXIT ;  /* 0x000000000000094d */ /* 0x000fea0003800000 */
[----:B------:R-:W1:Y:S01]  /*1c80*/  LDC.64 R2, c[0x0][0x3a8] ;  /* 0x0000ea00ff027b82 */ /* 0x000e620000000a00 */
[----:B------:R-:W2:Y:S01]  /*1c90*/  LDS R5, [R7+0x4] ;  /* 0x0000040007057984 */ /* 0x000ea20000000800 */
[----:B------:R-:W3:Y:S03]  /*1ca0*/  LDCU UR4, c[0x0][0x3a4] ;  /* 0x00007480ff0477ac */ /* 0x000ee60008000800 */
[----:B------:R-:W4:Y:S01]  /*1cb0*/  LDS R0, [R7+0x8] ;  /* 0x0000080007007984 */ /* 0x000f220000000800 */
[----:B------:R-:W5:Y:S03]  /*1cc0*/  LDCU UR5, c[0x0][0x384] ;  /* 0x00007080ff0577ac */ /* 0x000f660008000800 */
[----:B------:R-:W0:Y:S01]  /*1cd0*/  LDS R9, [R7+0xc] ;  /* 0x00000c0007097984 */ /* 0x000e220000000800 */
[----:B-1----:R-:W-:-:S05]  /*1ce0*/  IMAD.WIDE R2, R6, 0x4, R2 ;  /* 0x0000000406027825 */ /* 0x002fca00078e0202 */
[----:B------:R-:W3:Y:S01]  /*1cf0*/  LDG.E R4, desc[UR10][R2.64] ;  /* 0x0000000a02047981 */ /* 0x000ee2000c1e1900 */
[----:B--2---:R-:W-:-:S04]  /*1d00*/  FADD R5, R5, R26 ;  /* 0x0000001a05057221 */ /* 0x004fc80000000000 */
[----:B----4-:R-:W-:-:S04]  /*1d10*/  FADD R0, R5, R0 ;  /* 0x0000000005007221 */ /* 0x010fc80000000000 */
[----:B0-----:R-:W-:Y:S01]  /*1d20*/  FADD R5, R0, R9 ;  /* 0x0000000900057221 */ /* 0x001fe20000000000 */
[----:B---3--:R-:W-:-:S04]  /*1d30*/  FMUL R4, R4, UR4 ;  /* 0x0000000404047c20 */ /* 0x008fc80008400000 */
[----:B-----5:R-:W-:-:S05]  /*1d40*/  FFMA R5, R5, UR5, R4 ;  /* 0x0000000505057c23 */ /* 0x020fca0008000004 */
[----:B------:R-:W-:Y:S01]  /*1d50*/  STG.E desc[UR10][R2.64], R5 ;  /* 0x0000000502007986 */ /* 0x000fe2000c10190a */
[----:B------:R-:W-:Y:S05]  /*1d60*/  EXIT ;  /* 0x000000000000794d */ /* 0x000fea0003800000 */
.L_x_42:
[----:B------:R-:W0:Y:S01]  /*1d70*/  LDCU UR24, c[0x0][0x390] ;  /* 0x00007200ff1877ac */ /* 0x000e220008000800 */
[----:B------:R-:W1:Y:S01]  /*1d80*/  S2UR UR6, SR_CgaCtaId ;  /* 0x00000000000679c3 */ /* 0x000e620000008800 */
[----:B------:R-:W-:Y:S01]  /*1d90*/  SHF.R.S32.HI R8, RZ, 0x1f, R6 ;  /* 0x0000001fff087819 */ /* 0x000fe20000011406 */
[----:B------:R-:W-:Y:S01]  /*1da0*/  HFMA2 R5, -RZ, RZ, 0, 0 ;  /* 0x00000000ff057431 */ /* 0x000fe200000001ff */
[----:B------:R-:W2:Y:S01]  /*1db0*/  LDCU.64 UR14, c[0x0][0x388] ;  /* 0x00007100ff0e77ac */ /* 0x000ea20008000a00 */
[----:B------:R-:W-:Y:S01]  /*1dc0*/  MOV R15, RZ ;  /* 0x000000ff000f7202 */ /* 0x000fe20000000f00 */
[----:B------:R-:W-:-:S03]  /*1dd0*/  UMOV UR4, 0x400 ;  /* 0x0000040000047882 */ /* 0x000fc60000000000 */
[----:B------:R-:W3:Y:S01]  /*1de0*/  LDC.64 R18, c[0x0][0x398] ;  /* 0x0000e600ff127b82 */ /* 0x000ee20000000a00 */
[----:B------:R-:W-:Y:S02]  /*1df0*/  UIADD3 UR5, UPT, UPT, UR4, 0x80, URZ ;  /* 0x0000008004057890 */ /* 0x000fe4000fffe0ff */
[----:B------:R-:W-:Y:S01]  /*1e00*/  UISETP.GE.AND UP0, UPT, UR8, 0x1, UPT ;  /* 0x000000010800788c */ /* 0x000fe2000bf06270 */
[----:B0-----:R-:W-:-:S05]  /*1e10*/  IMAD R9, R0, UR24, RZ ;  /* 0x0000001800097c24 */ /* 0x001fca000f8e02ff */
[----:B------:R-:W-:Y:S02]  /*1e20*/  SHF.R.S32.HI R11, RZ, 0x1f, R9 ;  /* 0x0000001fff0b7819 */ /* 0x000fe40000011409 */
[----:B------:R-:W-:Y:S01]  /*1e30*/  IADD3 R16, P0, PT, R6, R9, RZ ;  /* 0x0000000906107210 */ /* 0x000fe20007f1e0ff */
[----:B-1----:R-:W-:-:S03]  /*1e40*/  ULEA UR5, UR6, UR5, 0x18 ;  /* 0x0000000506057291 */ /* 0x002fc6000f8ec0ff */
[----:B------:R-:W-:Y:S02]  /*1e50*/  IADD3.X R3, PT, PT, R11, R8, RZ, P0, !PT ;  /* 0x000000080b037210 */ /* 0x000fe400007fe4ff */
[C---:B------:R-:W-:Y:S02]  /*1e60*/  SHF.L.U32 R7, R16.reuse, 0x2, RZ ;  /* 0x0000000210077819 */ /* 0x040fe400000006ff */
[----:B------:R-:W-:Y:S01]  /*1e70*/  SHF.L.U64.HI R16, R16, 0x2, R3 ;  /* 0x0000000210107819 */ /* 0x000fe20000010203 */
[----:B------:R-:W-:Y:S01]  /*1e80*/  IMAD.U32 R3, RZ, RZ, UR5 ;  /* 0x00000005ff037e24 */ /* 0x000fe2000f8e00ff */
[----:B------:R-:W-:Y:S01]  /*1e90*/  ULEA UR5, UR6, UR4, 0x18 ;  /* 0x0000000406057291 */ /* 0x000fe2000f8ec0ff */
[----:B--2---:R-:W-:Y:S01]  /*1ea0*/  IADD3 R20, P0, PT, R7, UR14, RZ ;  /* 0x0000000e07147c10 */ /* 0x004fe2000ff1e0ff */
[----:B---3--:R-:W-:Y:S01]  /*1eb0*/  IMAD.WIDE.U32 R18, R2, 0x4, R18 ;  /* 0x0000000402127825 */ /* 0x008fe200078e0012 */
[----:B------:R-:W-:Y:S02]  /*1ec0*/  USHF.L.U32 UR6, UR24, 0x2, URZ ;  /* 0x0000000218067899 */ /* 0x000fe400080006ff */
[----:B------:R-:W-:Y:S01]  /*1ed0*/  IADD3.X R21, PT, PT, R16, UR15, RZ, P0, !PT ;  /* 0x0000000f10157c10 */ /* 0x000fe200087fe4ff */
[C---:B------:R-:W-:Y:S01]  /*1ee0*/  IMAD R3, R2.reuse, 0x84, R3 ;  /* 0x0000008402037824 */ /* 0x040fe200078e0203 */
[----:B------:R-:W-:-:S03]  /*1ef0*/  LEA R4, R2, UR5, 0x2 ;  /* 0x0000000502047c11 */ /* 0x000fc6000f8e10ff */
[----:B------:R-:W-:Y:S01]  /*1f00*/  IMAD R17, R0, 0x4, R3 ;  /* 0x0000000400117824 */ /* 0x000fe200078e0203 */
[----:B------:R-:W-:Y:S06]  /*1f10*/  BRA.U !UP0, `(.L_x_63) ;  /* 0x0000000508387547 */ /* 0x000fec000b800000 */
[----:B------:R-:W-:Y:S02]  /*1f20*/  USHF.R.S32.HI UR4, URZ, 0x1f, UR6 ;  /* 0x0000001fff047899 */ /* 0x000fe40008011406 */
[----:B------:R-:W-:Y:S01]  /*1f30*/  IADD3 R9, P0, P1, R6, UR6, R9 ;  /* 0x0000000606097c10 */ /* 0x000fe2000f91e009 */
[----:B------:R-:W-:Y:S01]  /*1f40*/  UIMAD.WIDE UR6, UR6, 0x4, URZ ;  /* 0x00000004060678a5 */ /* 0x000fe2000f8e02ff */
[----:B------:R-:W-:Y:S01]  /*1f50*/  IMAD R22, R0, 0x1c, R17 ;  /* 0x0000001c00167824 */ /* 0x000fe200078e0211 */
[----:B------:R-:W-:Y:S01]  /*1f60*/  MOV R24, R18 ;  /* 0x0000001200187202 */ /* 0x000fe20000000f00 */
[----:B------:R-:W-:Y:S01]  /*1f70*/  IMAD.MOV.U32 R15, RZ, RZ, RZ ;  /* 0x000000ffff0f7224 */ /* 0x000fe200078e00ff */
[----:B------:R-:W-:Y:S01]  /*1f80*/  IADD3.X R8, PT, PT, R8, UR4, R11, P0, P1 ;  /* 0x0000000408087c10 */ /* 0x000fe200087e240b */
[----:B------:R-:W-:Y:S01]  /*1f90*/  UIMAD.WIDE UR14, UR24, 0x70, UR6 ;  /* 0x00000070180e78a5 */ /* 0x000fe2000f8e0206 */
[C---:B------:R-:W-:Y:S01]  /*1fa0*/  SHF.L.U32 R20, R9.reuse, 0x2, RZ ;  /* 0x0000000209147819 */ /* 0x040fe200000006ff */
[----:B------:R-:W-:Y:S01]  /*1fb0*/  UMOV UR4, URZ ;  /* 0x000000ff00047c82 */ /* 0x000fe20008000000 */
[----:B------:R-:W-:-:S02]  /*1fc0*/  SHF.L.U64.HI R21, R9, 0x2, R8 ;  /* 0x0000000209157819 */ /* 0x000fc40000010208 */
[----:B------:R-:W-:Y:S02]  /*1fd0*/  MOV R9, UR24 ;  /* 0x0000001800097c02 */ /* 0x000fe40008000f00 */
[----:B------:R-:W-:-:S03]  /*1fe0*/  MOV R25, R19 ;  /* 0x0000001300197202 */ /* 0x000fc60000000f00 */
[----:B------:R-:W-:-:S07]  /*1ff0*/  IMAD.WIDE R20, R9, 0x60, R20 ;  /* 0x0000006009147825 */ /* 0x000fce00078e0214 */
.L_x_64:
[----:B------:R-:W-:-:S04]  /*2000*/  IADD3 R28, P0, PT, R7, UR12, RZ ;  /* 0x0000000c071c7c10 */ /* 0x000fc8000ff1e0ff */
[----:B------:R-:W-:Y:S02]  /*2010*/  IADD3.X R29, PT, PT, R16, UR13, RZ, P0, !PT ;  /* 0x0000000d101d7c10 */ /* 0x000fe400087fe4ff */
[----:B------:R-:W-:Y:S01]  /*2020*/  IADD3 R8, P0, PT, R28, UR6, RZ ;  /* 0x000000061c087c10 */ /* 0x000fe2000ff1e0ff */
[----:B------:R-:W-:Y:S01]  /*2030*/  IMAD.U32 R27, RZ, RZ, UR24 ;  /* 0x00000018ff1b7e24 */ /* 0x000fe2000f8e00ff */
[----:B------:R-:W-:Y:S01]  /*2040*/  MOV R11, UR24 ;  /* 0x00000018000b7c02 */ /* 0x000fe20008000f00 */
[----:B------:R0:W2:Y:S01]  /*2050*/  LDG.E R23, desc[UR10][R28.64] ;  /* 0x0000000a1c177981 */ /* 0x0000a2000c1e1900 */
[----:B------:R-:W-:-:S03]  /*2060*/  IADD3.X R9, PT, PT, R29, UR7, RZ, P0, !PT ;  /* 0x000000071d097c10 */ /* 0x000fc600087fe4ff */
[----:B------:R-:W-:Y:S02]  /*2070*/  IMAD.WIDE R26, R27, 0x10, R8 ;  /* 0x000000101b1a7825 */ /* 0x000fe400078e0208 */
[----:B------:R1:W3:Y:S02]  /*2080*/  LDG.E R13, desc[UR10][R8.64] ;  /* 0x0000000a080d7981 */ /* 0x0002e4000c1e1900 */
[----:B0-----:R-:W-:Y:S02]  /*2090*/  IMAD.U32 R29, RZ, RZ, UR24 ;  /* 0x00000018ff1d7e24 */ /* 0x001fe4000f8e00ff */
[----:B------:R-:W4:Y:S01]  /*20a0*/  LDG.E R14, desc[UR10][R26.64] ;  /* 0x0000000a1a0e7981 */ /* 0x000f22000c1e1900 */
[----:B------:R-:W-:Y:S01]  /*20b0*/  IMAD.WIDE R10, R11, 0x10, R26 ;  /* 0x000000100b0a7825 */ /* 0x000fe200078e021a */
[----:B-1----:R-:W-:-:S04]  /*20c0*/  MOV R9, UR24 ;  /* 0x0000001800097c02 */ /* 0x002fc80008000f00 */
[----:B------:R0:W5:Y:S02]  /*20d0*/  LDG.E R12, desc[UR10][R10.64] ;  /* 0x0000000a0a0c7981 */ /* 0x000164000c1e1900 */
[----:B0-----:R-:W-:-:S05]  /*20e0*/  IMAD.WIDE R10, R9, 0x10, R10 ;  /* 0x00000010090a7825 */ /* 0x001fca00078e020a */
[----:B------:R-:W5:Y:S01]  /*20f0*/  LDG.E R26, desc[UR10][R10.64] ;  /* 0x0000000a0a1a7981 */ /* 0x000f62000c1e1900 */
[----:B------:R-:W-:-:S05]  /*2100*/  IMAD.WIDE R8, R29, 0x10, R10 ;  /* 0x000000101d087825 */ /* 0x000fca00078e020a */
[----:B------:R0:W5:Y:S02]  /*2110*/  LDG.E R28, desc[UR10][R8.64] ;  /* 0x0000000a081c7981 */ /* 0x000164000c1e1900 */
[----:B0-----:R-:W-:-:S05]  /*2120*/  IMAD.WIDE R8, R29, 0x10, R8 ;  /* 0x000000101d087825 */ /* 0x001fca00078e0208 */
[----:B------:R-:W5:Y:S01]  /*2130*/  LDG.E R27, desc[UR10][R8.64] ;  /* 0x0000000a081b7981 */ /* 0x000f62000c1e1900 */
[----:B------:R-:W-:-:S05]  /*2140*/  IMAD.WIDE R10, R29, 0x10, R8 ;  /* 0x000000101d0a7825 */ /* 0x000fca00078e0208 */
[----:B------:R-:W5:Y:S04]  /*2150*/  LDG.E R29, desc[UR10][R10.64] ;  /* 0x0000000a0a1d7981 */ /* 0x000f68000c1e1900 */
[----:B------:R0:W5:Y:S01]  /*2160*/  LDG.E R11, desc[UR10][R24.64] ;  /* 0x0000000a180b7981 */ /* 0x000162000c1e1900 */
[----:B------:R-:W-:Y:S01]  /*2170*/  UIADD3 UR4, UPT, UPT, UR4, 0x20, URZ ;  /* 0x0000002004047890 */ /* 0x000fe2000fffe0ff */
[----:B0-----:R-:W-:-:S04]  /*2180*/  IADD3 R24, P1, PT, R24, 0x80, RZ ;  /* 0x0000008018187810 */ /* 0x001fc80007f3e0ff */
[----:B------:R-:W-:Y:S01]  /*2190*/  IADD3.X R25, PT, PT, RZ, R25, RZ, P1, !PT ;  /* 0x00000019ff197210 */ /* 0x000fe20000ffe4ff */
[----:B--2---:R0:W-:Y:S04]  /*21a0*/  STS [R17], R23 ;  /* 0x0000001711007388 */ /* 0x0041e80000000800 */
        /* <DEDUP_REMOVED lines=8> */
[----:B------:R-:W-:Y:S01]  /*2230*/  BAR.SYNC.DEFER_BLOCKING 0x0 ;  /* 0x0000000000007b1d */ /* 0x000fe20000010000 */
[----:B0-----:R-:W-:-:S05]  /*2240*/  LEA R23, R0, UR5, 0x5 ;  /* 0x0000000500177c11 */ /* 0x001fca000f8e28ff */
        /* <DEDUP_REMOVED lines=8> */
[----:B------:R-:W-:Y:S01]  /*22d0*/  LDS R9, [R22+0x10] ;  /* 0x0000100016097984 */ /* 0x000fe20000000800 */
[----:B--2---:R-:W-:-:S03]  /*22e0*/  FFMA R27, R13, R10, R12 ;  /* 0x0000000a0d1b7223 */ /* 0x004fc6000000000c */
[----:B------:R-:W1:Y:S04]  /*22f0*/  LDS.128 R12, [R23+0x10] ;  /* 0x00001000170c7984 */ /* 0x000e680000000c00 */
[----:B------:R-:W2:Y:S01]  /*2300*/  LDS R10, [R22+0x14] ;  /* 0x00001400160a7984 */ /* 0x000ea20000000800 */
[----:B0-----:R-:W-:-:S03]  /*2310*/  FFMA R8, R8, R11, R27 ;  /* 0x0000000b08087223 */ /* 0x001fc6000000001b */
[----:B------:R-:W0:Y:S01]  /*2320*/  LDS R11, [R22+0x18] ;  /* 0x00001800160b7984 */ /* 0x000e220000000800 */
[----:B-1----:R-:W-:Y:S01]  /*2330*/  FFMA R9, R9, R12, R8 ;  /* 0x0000000c09097223 */ /* 0x002fe20000000008 */
[----:B------:R-:W-:Y:S01]  /*2340*/  BAR.SYNC.DEFER_BLOCKING 0x0 ;  /* 0x0000000000007b1d */ /* 0x000fe20000010000 */
[----:B------:R-:W-:Y:S01]  /*2350*/  IADD3 R8, P0, PT, R20, UR12, RZ ;  /* 0x0000000c14087c10 */ /* 0x000fe2000ff1e0ff */
[----:B------:R-:W-:Y:S01]  /*2360*/  UIADD3 UR12, UP0, UPT, UR14, UR12, URZ ;  /* 0x0000000c0e0c7290 */ /* 0x000fe2000ff1e0ff */
[----:B--2---:R-:W-:Y:S02]  /*2370*/  FFMA R10, R10, R13, R9 ;  /* 0x0000000d0a0a7223 */ /* 0x004fe40000000009 */
[----:B------:R-:W-:Y:S01]  /*2380*/  IADD3.X R9, PT, PT, R21, UR13, RZ, P0, !PT ;  /* 0x0000000d15097c10 */ /* 0x000fe200087fe4ff */
[----:B------:R-:W-:Y:S02]  /*2390*/  UIADD3.X UR13, UPT, UPT, UR15, UR13, URZ, UP0, !UPT ;  /* 0x0000000d0f0d7290 */ /* 0x000fe400087fe4ff */
[----:B------:R-:W-:Y:S01]  /*23a0*/  UISETP.GE.AND UP0, UPT, UR4, UR8, UPT ;  /* 0x000000080400728c */ /* 0x000fe2000bf06270 */
[----:B0-----:R-:W-:-:S04]  /*23b0*/  FFMA R11, R11, R14, R10 ;  /* 0x0000000e0b0b7223 */ /* 0x001fc8000000000a */
[----:B------:R-:W-:-:S04]  /*23c0*/  FFMA R15, R26, R15, R11 ;  /* 0x0000000f1a0f7223 */ /* 0x000fc8000000000b */
[----:B------:R-:W-:Y:S05]  /*23d0*/  BRA.U !UP0, `(.L_x_64) ;  /* 0xfffffffd08087547 */ /* 0x000fea000b83ffff */
[----:B------:R-:W-:-:S05]  /*23e0*/  MOV R21, UR24 ;  /* 0x0000001800157c02 */ /* 0x000fca0008000f00 */
[----:B------:R-:W-:-:S07]  /*23f0*/  IMAD.WIDE R20, R21, 0x10, R8 ;  /* 0x0000001015147825 */ /* 0x000fce00078e0208 */
.L_x_63:
[----:B------:R-:W-:Y:S02]  /*2400*/  USHF.L.U32 UR25, UR24, 0x2, URZ ;  /* 0x0000000218197899 */ /* 0x000fe400080006ff */
[----:B------:R-:W-:Y:S01]  /*2410*/  MOV R23, UR24 ;  /* 0x0000001800177c02 */ /* 0x000fe20008000f00 */
[----:B------:R-:W-:Y:S01]  /*2420*/  IMAD.U32 R11, RZ, RZ, UR24 ;  /* 0x00000018ff0b7e24 */ /* 0x000fe2000f8e00ff */
[----:B------:R-:W-:Y:S01]  /*2430*/  MOV R9, UR24 ;  /* 0x0000001800097c02 */ /* 0x000fe20008000f00 */
[----:B------:R-:W-:Y:S01]  /*2440*/  IMAD.U32 R27, RZ, RZ, UR24 ;  /* 0x00000018ff1b7e24 */ /* 0x000fe2000f8e00ff */
[----:B------:R-:W-:Y:S01]  /*2450*/  MOV R13, UR24 ;  /* 0x00000018000d7c02 */ /* 0x000fe20008000f00 */
[----:B------:R-:W-:Y:S01]  /*2460*/  IMAD.U32 R25, RZ, RZ, UR25 ;  /* 0x00000019ff197e24 */ /* 0x000fe2000f8e00ff */
[----:B------:R-:W-:Y:S01]  /*2470*/  MOV R17, UR24 ;  /* 0x0000001800117c02 */ /* 0x000fe20008000f00 */
[----:B------:R-:W2:Y:S02]  /*2480*/  LDG.E R14, desc[UR10][R20.64] ;  /* 0x0000000a140e7981 */ /* 0x000ea4000c1e1900 */
[----:B------:R-:W-:-:S04]  /*2490*/  IMAD.WIDE R24, R25, 0x4, R20 ;  /* 0x0000000419187825 */ /* 0x000fc800078e0214 */
[----:B------:R-:W-:Y:S02]  /*24a0*/  IMAD.WIDE R22, R23, 0x10, R24 ;  /* 0x0000001017167825 */ /* 0x000fe400078e0218 */
[----:B------:R-:W3:Y:S02]  /*24b0*/  LDG.E R24, desc[UR10][R24.64] ;  /* 0x0000000a18187981 */ /* 0x000ee4000c1e1900 */
[----:B------:R-:W-:Y:S02]  /*24c0*/  IMAD.WIDE R8, R9, 0x10, R22 ;  /* 0x0000001009087825 */ /* 0x000fe400078e0216 */
[----:B------:R-:W4:Y:S02]  /*24d0*/  LDG.E R22, desc[UR10][R22.64] ;  /* 0x0000000a16167981 */ /* 0x000f24000c1e1900 */
[----:B------:R-:W-:Y:S02]  /*24e0*/  IMAD.WIDE R10, R11, 0x10, R8 ;  /* 0x000000100b0a7825 */ /* 0x000fe400078e0208 */
[----:B------:R-:W5:Y:S02]  /*24f0*/  LDG.E R8, desc[UR10][R8.64] ;  /* 0x0000000a08087981 */ /* 0x000f64000c1e1900 */
[----:B------:R-:W-:-:S02]  /*2500*/  IMAD.WIDE R12, R13, 0x10, R10 ;  /* 0x000000100d0c7825 */ /* 0x000fc400078e020a */
[----:B------:R-:W5:Y:S02]  /*2510*/  LDG.E R10, desc[UR10][R10.64] ;  /* 0x0000000a0a0a7981 */ /* 0x000f64000c1e1900 */
[----:B------:R-:W-:Y:S02]  /*2520*/  IMAD.WIDE R16, R17, 0x10, R12 ;  /* 0x0000001011107825 */ /* 0x000fe400078e020c */
[----:B------:R-:W5:Y:S02]  /*2530*/  LDG.E R12, desc[UR10][R12.64] ;  /* 0x0000000a0c0c7981 */ /* 0x000f64000c1e1900 */
[----:B------:R-:W-:Y:S02]  /*2540*/  IMAD.WIDE R26, R27, 0x10, R16 ;  /* 0x000000101b1a7825 */ /* 0x000fe400078e0210 */
[----:B------:R-:W5:Y:S04]  /*2550*/  LDG.E R28, desc[UR10][R16.64] ;  /* 0x0000000a101c7981 */ /* 0x000f68000c1e1900 */
[----:B------:R-:W5:Y:S01]  /*2560*/  LDG.E R26, desc[UR10][R26.64] ;  /* 0x0000000a1a1a7981 */ /* 0x000f62000c1e1900 */
[----:B------:R-:W-:-:S04]  /*2570*/  IMAD R7, R2, -0x80, R3 ;  /* 0xffffff8002077824 */ /* 0x000fc800078e0203 */
[----:B------:R-:W-:Y:S01]  /*2580*/  IMAD R7, R0, 0x84, R7 ;  /* 0x0000008400077824 */ /* 0x000fe200078e0207 */
[----:B------:R-:W-:-:S05]  /*2590*/  MOV R29, UR8 ;  /* 0x00000008001d7c02 */ /* 0x000fca0008000f00 */
[----:B------:R-:W-:Y:S01]  /*25a0*/  IMAD.WIDE R18, R29, 0x4, R18 ;  /* 0x000000041d127825 */ /* 0x000fe200078e0212 */
[----:B--2---:R0:W-:Y:S04]  /*25b0*/  STS [R7], R14 ;  /* 0x0000000e07007388 */ /* 0x0041e80000000800 */
        /* <DEDUP_REMOVED lines=9> */
[----:B------:R-:W-:-:S05]  /*2650*/  SHF.L.U32 R9, R0, 0x3, RZ ;  /* 0x0000000300097819 */ /* 0x000fca00000006ff */
[----:B------:R-:W-:-:S05]  /*2660*/  VIADD R16, R9, 0x8 ;  /* 0x0000000809107836 */ /* 0x000fca0000000000 */
[----:B------:R-:W-:Y:S01]  /*2670*/  ISETP.GE.U32.AND P0, PT, R9, R16, PT ;  /* 0x000000100900720c */ /* 0x000fe20003f06070 */
[----:B------:R-:W-:Y:S01]  /*2680*/  BSSY.RECONVERGENT B0, `(.L_x_65) ;  /* 0x0000026000007945 */ /* 0x000fe20003800200 */
[C---:B------:R-:W-:Y:S02]  /*2690*/  LEA R17, R0.reuse, R3, 0x5 ;  /* 0x0000000300117211 */ /* 0x040fe400078e28ff */
[----:B------:R-:W-:Y:S01]  /*26a0*/  LEA R16, R0, UR5, 0x5 ;  /* 0x0000000500107c11 */ /* 0x000fe2000f8e28ff */
[----:B--2---:R0:W-:Y:S08]  /*26b0*/  STS [R4], R11 ;  /* 0x0000000b04007388 */ /* 0x0041f00000000800 */
[----:B------:R-:W-:Y:S05]  /*26c0*/  @P0 BRA `(.L_x_66) ;  /* 0x0000000000840947 */ /* 0x000fea0003800000 */
[CC--:B------:R-:W-:Y:S01]  /*26d0*/  ISETP.GE.U32.AND P0, PT, R9.reuse, R2.reuse, PT ;  /* 0x000000020900720c */ /* 0x0c0fe20003f06070 */
[C---:B0-----:R-:W-:Y:S01]  /*26e0*/  IMAD R8, R0.reuse, 0x39c, R7 ;  /* 0x0000039c00087824 */ /* 0x041fe200078e0207 */
[C---:B------:R-:W-:Y:S01]  /*26f0*/  IADD3 R13, PT, PT, R9.reuse, 0x1, RZ ;  /* 0x00000001090d7810 */ /* 0x040fe20007ffe0ff */
[----:B------:R-:W-:Y:S01]  /*2700*/  VIADD R23, R9, 0x2 ;  /* 0x0000000209177836 */ /* 0x000fe20000000000 */
[----:B------:R-:W-:Y:S02]  /*2710*/  LEA R10, R0, R3, 0x5 ;  /* 0x00000003000a7211 */ /* 0x000fe400078e28ff */
        /* <DEDUP_REMOVED lines=15> */
[----:B------:R-:W-:Y:S01]  /*2810*/  ISETP.GE.U32.AND P1, PT, R27, R2, PT ;  /* 0x000000021b00720c */ /* 0x000fe20003f26070 */
[C---:B------:R-:W-:Y:S01]  /*2820*/  VIADD R27, R9.reuse, 0x6 ;  /* 0x00000006091b7836 */ /* 0x040fe20000000000 */
[----:B------:R-:W-:-:S03]  /*2830*/  IADD3 R9, PT, PT, R9, 0x7, RZ ;  /* 0x0000000709097810 */ /* 0x000fc60007ffe0ff */
[----:B------:R-:W0:Y:S04]  /*2840*/  @!P0 LDS R11, [R8+0x210] ;  /* 0x00021000080b8984 */ /* 0x000e280000000800 */
        /* <DEDUP_REMOVED lines=9> */
.L_x_66:
[----:B------:R-:W-:Y:S05]  /*28e0*/  BSYNC.RECONVERGENT B0 ;  /* 0x0000000000007941 */ /* 0x000fea0003800200 */
.L_x_65:
[----:B------:R-:W-:Y:S01]  /*28f0*/  BAR.SYNC.DEFER_BLOCKING 0x0 ;  /* 0x0000000000007b1d */ /* 0x000fe20000010000 */
[----:B------:R-:W-:Y:S02]  /*2900*/  UIADD3 UR12, UPT, UPT, UR8, 0x20, URZ ;  /* 0x00000020080c7890 */ /* 0x000fe4000fffe0ff */
[----:B------:R-:W-:-:S03]  /*2910*/  UIADD3 UR13, UPT, UPT, -UR8, URZ, URZ ;  /* 0x000000ff080d7290 */ /* 0x000fc6000fffe1ff */
[----:B------:R-:W2:Y:S01]  /*2920*/  LDCU UR9, c[0x0][0x380] ;  /* 0x00007000ff0977ac */ /* 0x000ea20008000800 */
[----:B------:R-:W2:Y:S01]  /*2930*/  LDCU UR4, c[0x0][0x3b8] ;  /* 0x00007700ff0477ac */ /* 0x000ea20008000800 */
[----:B0-----:R-:W-:Y:S04]  /*2940*/  LDS R12, [R17] ;  /* 0x00000000110c7984 */ /* 0x001fe80000000800 */
[----:B-1----:R-:W0:Y:S01]  /*2950*/  LDS.128 R8, [R16] ;  /* 0x0000000010087984 */ /* 0x002e220000000c00 */
[----:B--2---:R-:W-:-:S03]  /*2960*/  UIADD3 UR9, UPT, UPT, -UR4, UR9, URZ ;  /* 0x0000000904097290 */ /* 0x004fc6000fffe1ff */
[----:B------:R-:W1:Y:S01]  /*2970*/  LDS R27, [R17+0x4] ;  /* 0x00000400111b7984 */ /* 0x000e620000000800 */
[----:B------:R-:W-:-:S03]  /*2980*/  UISETP.GE.AND UP0, UPT, UR12, UR9, UPT ;  /* 0x000000090c00728c */ /* 0x000fc6000bf06270 */
[----:B------:R-:W2:Y:S04]  /*2990*/  LDS R23, [R17+0x8] ;  /* 0x0000080011177984 */ /* 0x000ea80000000800 */
[----:B------:R-:W3:Y:S04]  /*29a0*/  LDS R22, [R17+0xc] ;  /* 0x00000c0011167984 */ /* 0x000ee80000000800 */
[----:B------:R-:W-:Y:S01]  /*29b0*/  LDS R25, [R17+0x10] ;  /* 0x0000100011197984 */ /* 0x000fe20000000800 */
[----:B0-----:R-:W-:-:S03]  /*29c0*/  FFMA R8, R12, R8, R15 ;  /* 0x000000080c087223 */ /* 0x001fc6000000000f */
[----:B------:R-:W0:Y:S01]  /*29d0*/  LDS.128 R12, [R16+0x10] ;  /* 0x00001000100c7984 */ /* 0x000e220000000c00 */
[----:B-1----:R-:W-:-:S03]  /*29e0*/  FFMA R24, R27, R9, R8 ;  /* 0x000000091b187223 */ /* 0x002fc60000000008 */
[----:B------:R-:W1:Y:S01]  /*29f0*/  LDS R27, [R17+0x14] ;  /* 0x00001400111b7984 */ /* 0x000e620000000800 */
[----:B--2---:R-:W-:-:S03]  /*2a00*/  FFMA R23, R23, R10, R24 ;  /* 0x0000000a17177223 */ /* 0x004fc60000000018 */
[----:B------:R-:W2:Y:S01]  /*2a10*/  LDS R9, [R17+0x18] ;  /* 0x0000180011097984 */ /* 0x000ea20000000800 */
[----:B---3--:R-:W-:-:S03]  /*2a20*/  FFMA R22, R22, R11, R23 ;  /* 0x0000000b16167223 */ /* 0x008fc60000000017 */
[----:B------:R-:W3:Y:S01]  /*2a30*/  LDS R8, [R17+0x1c] ;  /* 0x00001c0011087984 */ /* 0x000ee20000000800 */
[----:B0-----:R-:W-:-:S04]  /*2a40*/  FFMA R12, R25, R12, R22 ;  /* 0x0000000c190c7223 */ /* 0x001fc80000000016 */
[----:B-1----:R-:W-:-:S04]  /*2a50*/  FFMA R12, R27, R13, R12 ;  /* 0x0000000d1b0c7223 */ /* 0x002fc8000000000c */
[----:B--2---:R-:W-:-:S04]  /*2a60*/  FFMA R9, R9, R14, R12 ;  /* 0x0000000e09097223 */ /* 0x004fc8000000000c */
[----:B---3--:R-:W-:Y:S01]  /*2a70*/  FFMA R15, R8, R15, R9 ;  /* 0x0000000f080f7223 */ /* 0x008fe20000000009 */
[----:B------:R-:W-:Y:S06]  /*2a80*/  BAR.SYNC.DEFER_BLOCKING 0x0 ;  /* 0x0000000000007b1d */ /* 0x000fec0000010000 */
[----:B------:R-:W-:Y:S05]  /*2a90*/  BRA.U UP0, `(.L_x_67) ;  /* 0x0000000500407547 */ /* 0x000fea000b800000 */
[----:B------:R-:W0:Y:S01]  /*2aa0*/  LDCU.64 UR26, c[0x0][0x398] ;  /* 0x00007300ff1a77ac */ /* 0x000e220008000a00 */
[----:B------:R-:W-:Y:S01]  /*2ab0*/  MOV R17, UR12 ;  /* 0x0000000c00117c02 */ /* 0x000fe20008000f00 */
[----:B------:R-:W-:Y:S02]  /*2ac0*/  UIMAD.WIDE UR4, UR8, 0x4, URZ ;  /* 0x00000004080478a5 */ /* 0x000fe4000f8e02ff */
[----:B------:R-:W-:Y:S02]  /*2ad0*/  UIMAD.WIDE UR6, UR25, 0x4, URZ ;  /* 0x00000004190678a5 */ /* 0x000fe4000f8e02ff */
[----:B------:R-:W-:Y:S02]  /*2ae0*/  UIMAD.WIDE UR4, UR13, 0x4, UR4 ;  /* 0x000000040d0478a5 */ /* 0x000fe4000f8e0204 */
[----:B------:R-:W-:Y:S02]  /*2af0*/  UIMAD.WIDE UR14, UR24, 0x10, UR6 ;  /* 0x00000010180e78a5 */ /* 0x000fe4000f8e0206 */
[----:B------:R-:W-:-:S02]  /*2b00*/  UIMAD.WIDE UR16, UR24, 0x20, UR6 ;  /* 0x00000020181078a5 */ /* 0x000fc4000f8e0206 */
[----:B------:R-:W-:Y:S01]  /*2b10*/  LEA R22, P0, R2, UR4, 0x2 ;  /* 0x0000000402167c11 */ /* 0x000fe2000f8010ff */
[----:B------:R-:W-:Y:S02]  /*2b20*/  UIMAD.WIDE UR18, UR24, 0x30, UR6 ;  /* 0x00000030181278a5 */ /* 0x000fe4000f8e0206 */
[----:B------:R-:W-:Y:S01]  /*2b30*/  UIMAD.WIDE UR20, UR24, 0x40, UR6 ;  /* 0x00000040181478a5 */ /* 0x000fe2000f8e0206 */
[----:B0-----:R-:W-:Y:S01]  /*2b40*/  IADD3 R22, P1, PT, R22, UR26, RZ ;  /* 0x0000001a16167c10 */ /* 0x001fe2000ff3e0ff */
[----:B------:R-:W-:Y:S01]  /*2b50*/  UIMAD.WIDE UR22, UR24, 0x50, UR6 ;  /* 0x00000050181678a5 */ /* 0x000fe2000f8e0206 */
[----:B------:R-:W-:Y:S01]  /*2b60*/  LEA.HI.X R8, R2, UR5, R5, 0x2, P0 ;  /* 0x0000000502087c11 */ /* 0x000fe200080f1405 */
[----:B------:R-:W-:-:S03]  /*2b70*/  UIMAD.WIDE UR6, UR24, 0x60, UR6 ;  /* 0x00000060180678a5 */ /* 0x000fc6000f8e0206 */
[----:B------:R-:W-:-:S09]  /*2b80*/  IADD3.X R23, PT, PT, R8, UR27, RZ, P1, !PT ;  /* 0x0000001b08177c10 */ /* 0x000fd20008ffe4ff */
.L_x_68:
[----:B------:R-:W-:Y:S01]  /*2b90*/  MOV R13, UR25 ;  /* 0x00000019000d7c02 */ /* 0x000fe20008000f00 */
[----:B------:R-:W-:Y:S01]  /*2ba0*/  IMAD.WIDE R26, R17, 0x4, R22 ;  /* 0x00000004111a7825 */ /* 0x000fe200078e0216 */
[C---:B------:R-:W-:Y:S01]  /*2bb0*/  IADD3 R8, P1, PT, R20.reuse, UR6, RZ ;  /* 0x0000000614087c10 */ /* 0x040fe2000ff3e0ff */
[----:B------:R-:W2:Y:S01]  /*2bc0*/  LDG.E R14, desc[UR10][R20.64+0x80] ;  /* 0x0000800a140e7981 */ /* 0x000ea2000c1e1900 */
[C---:B------:R-:W-:Y:S01]  /*2bd0*/  IADD3 R10, P0, PT, R20.reuse, UR14, RZ ;  /* 0x0000000e140a7c10 */ /* 0x040fe2000ff1e0ff */
[----:B------:R-:W-:Y:S01]  /*2be0*/  IMAD.WIDE R12, R13, 0x4, R20 ;  /* 0x000000040d0c7825 */ /* 0x000fe200078e0214 */
[C---:B------:R-:W-:Y:S01]  /*2bf0*/  IADD3.X R9, PT, PT, R21.reuse, UR7, RZ, P1, !PT ;  /* 0x0000000715097c10 */ /* 0x040fe20008ffe4ff */
[----:B------:R-:W3:Y:S01]  /*2c00*/  LDG.E R29, desc[UR10][R26.64] ;  /* 0x0000000a1a1d7981 */ /* 0x000ee2000c1e1900 */
[C---:B------:R-:W-:Y:S02]  /*2c10*/  IADD3.X R11, PT, PT, R21.reuse, UR15, RZ, P0, !PT ;  /* 0x0000000f150b7c10 */ /* 0x040fe400087fe4ff */
[C---:B------:R-:W-:Y:S01]  /*2c20*/  IADD3 R24, P0, PT, R20.reuse, UR18, RZ ;  /* 0x0000001214187c10 */ /* 0x040fe2000ff1e0ff */
[----:B------:R0:W4:Y:S03]  /*2c30*/  LDG.E R28, desc[UR10][R12.64+0x80] ;  /* 0x0000800a0c1c7981 */ /* 0x000126000c1e1900 */
[----:B------:R-:W-:Y:S01]  /*2c40*/  IADD3.X R25, PT, PT, R21, UR19, RZ, P0, !PT ;  /* 0x0000001315197c10 */ /* 0x000fe200087fe4ff */
[----:B------:R-:W5:Y:S05]  /*2c50*/  LDG.E R8, desc[UR10][R8.64+0x80] ;  /* 0x0000800a08087981 */ /* 0x000f6a000c1e1900 */
[----:B------:R-:W5:Y:S01]  /*2c60*/  LDG.E R25, desc[UR10][R24.64+0x80] ;  /* 0x0000800a18197981 */ /* 0x000f62000c1e1900 */
[----:B0-----:R-:W-:-:S04]  /*2c70*/  IADD3 R12, P1, PT, R20, UR16, RZ ;  /* 0x00000010140c7c10 */ /* 0x001fc8000ff3e0ff */
[----:B------:R-:W-:Y:S01]  /*2c80*/  IADD3.X R13, PT, PT, R21, UR17, RZ, P1, !PT ;  /* 0x00000011150d7c10 */ /* 0x000fe20008ffe4ff */
[----:B------:R0:W5:Y:S01]  /*2c90*/  LDG.E R9, desc[UR10][R10.64+0x80] ;  /* 0x0000800a0a097981 */ /* 0x000162000c1e1900 */
[----:B------:R-:W-:-:S03]  /*2ca0*/  IADD3 R26, P1, PT, R20, UR20, RZ ;  /* 0x00000014141a7c10 */ /* 0x000fc6000ff3e0ff */
[----:B------:R-:W5:Y:S01]  /*2cb0*/  LDG.E R12, desc[UR10][R12.64+0x80] ;  /* 0x0000800a0c0c7981 */ /* 0x000f62000c1e1900 */
[----:B------:R-:W-:Y:S02]  /*2cc0*/  IADD3.X R27, PT, PT, R21, UR21, RZ, P1, !PT ;  /* 0x00000015151b7c10 */ /* 0x000fe40008ffe4ff */
[----:B0-----:R-:W-:-:S03]  /*2cd0*/  IADD3 R10, P0, PT, R20, UR22, RZ ;  /* 0x00000016140a7c10 */ /* 0x001fc6000ff1e0ff */
[----:B------:R-:W5:Y:S01]  /*2ce0*/  LDG.E R26, desc[UR10][R26.64+0x80] ;  /* 0x0000800a1a1a7981 */ /* 0x000f62000c1e1900 */
[----:B------:R-:W-:-:S05]  /*2cf0*/  IADD3.X R11, PT, PT, R21, UR23, RZ, P0, !PT ;  /* 0x00000017150b7c10 */ /* 0x000fca00087fe4ff */
[----:B------:R-:W5:Y:S01]  /*2d00*/  LDG.E R13, desc[UR10][R10.64+0x80] ;  /* 0x0000800a0a0d7981 */ /* 0x000f62000c1e1900 */
[----:B------:R-:W-:Y:S01]  /*2d10*/  IMAD R24, R0, 0x20, R3 ;  /* 0x0000002000187824 */ /* 0x000fe200078e0203 */
[----:B------:R-:W-:-:S04]  /*2d20*/  UIADD3 UR4, UPT, UPT, UR8, 0x40, URZ ;  /* 0x0000004008047890 */ /* 0x000fc8000fffe0ff */
[----:B------:R-:W-:Y:S01]  /*2d30*/  UISETP.GE.AND UP0, UPT, UR4, UR9, UPT ;  /* 0x000000090400728c */ /* 0x000fe2000bf06270 */
[----:B------:R-:W-:Y:S01]  /*2d40*/  IADD3 R17, PT, PT, R17, 0x20, RZ ;  /* 0x0000002011117810 */ /* 0x000fe20007ffe0ff */
[----:B------:R-:W-:Y:S01]  /*2d50*/  UIADD3 UR8, UPT, UPT, UR8, 0x20, URZ ;  /* 0x0000002008087890 */ /* 0x000fe2000fffe0ff */
[----:B---3--:R-:W-:Y:S04]  /*2d60*/  STS [R4], R29 ;  /* 0x0000001d04007388 */ /* 0x008fe80000000800 */
[----:B--2---:R-:W-:Y:S04]  /*2d70*/  STS [R7], R14 ;  /* 0x0000000e07007388 */ /* 0x004fe80000000800 */
[----:B----4-:R-:W-:Y:S04]  /*2d80*/  STS [R7+0x210], R28 ;  /* 0x0002101c07007388 */ /* 0x010fe80000000800 */
[----:B-----5:R-:W-:Y:S04]  /*2d90*/  STS [R7+0xe70], R8 ;  /* 0x000e700807007388 */ /* 0x020fe80000000800 */
[----:B------:R-:W-:Y:S04]  /*2da0*/  STS [R7+0x840], R25 ;  /* 0x0008401907007388 */ /* 0x000fe80000000800 */
[----:B------:R-:W-:Y:S04]  /*2db0*/  STS [R7+0x420], R9 ;  /* 0x0004200907007388 */ /* 0x000fe80000000800 */
[----:B------:R-:W-:Y:S04]  /*2dc0*/  STS [R7+0x630], R12 ;  /* 0x0006300c07007388 */ /* 0x000fe80000000800 */
[----:B------:R-:W-:Y:S04]  /*2dd0*/  STS [R7+0xa50], R26 ;  /* 0x000a501a07007388 */ /* 0x000fe80000000800 */
[----:B------:R-:W-:Y:S01]  /*2de0*/  STS [R7+0xc60], R13 ;  /* 0x000c600d07007388 */ /* 0x000fe20000000800 */
[----:B------:R-:W-:Y:S06]  /*2df0*/  BAR.SYNC.DEFER_BLOCKING 0x0 ;  /* 0x0000000000007b1d */ /* 0x000fec0000010000 */
[----:B------:R-:W-:Y:S04]  /*2e00*/  LDS R27, [R24] ;  /* 0x00000000181b7984 */ /* 0x000fe80000000800 */
[----:B------:R-:W0:Y:S04]  /*2e10*/  LDS.128 R8, [R16] ;  /* 0x0000000010087984 */ /* 0x000e280000000c00 */
[----:B------:R-:W1:Y:S04]  /*2e20*/  LDS R29, [R24+0x4] ;  /* 0x00000400181d7984 */ /* 0x000e680000000800 */
[----:B------:R-:W2:Y:S04]  /*2e30*/  LDS R14, [R24+0x8] ;  /* 0x00000800180e7984 */ /* 0x000ea80000000800 */
[----:B------:R-:W-:Y:S01]  /*2e40*/  LDS R25, [R24+0x18] ;  /* 0x0000180018197984 */ /* 0x000fe20000000800 */
[----:B0-----:R-:W-:-:S03]  /*2e50*/  FFMA R8, R27, R8, R15 ;  /* 0x000000081b087223 */ /* 0x001fc6000000000f */
[----:B------:R-:W-:Y:S01]  /*2e60*/  LDS R27, [R24+0x14] ;  /* 0x00001400181b7984 */ /* 0x000fe20000000800 */
[----:B-1----:R-:W-:-:S03]  /*2e70*/  FFMA R29, R29, R9, R8 ;  /* 0x000000091d1d7223 */ /* 0x002fc60000000008 */
[----:B------:R-:W0:Y:S01]  /*2e80*/  LDS R8, [R24+0xc] ;  /* 0x00000c0018087984 */ /* 0x000e220000000800 */
[----:B--2---:R-:W-:-:S03]  /*2e90*/  FFMA R29, R14, R10, R29 ;  /* 0x0000000a0e1d7223 */ /* 0x004fc6000000001d */
[----:B------:R-:W-:Y:S04]  /*2ea0*/  LDS R9, [R24+0x10] ;  /* 0x0000100018097984 */ /* 0x000fe80000000800 */
[----:B------:R-:W1:Y:S04]  /*2eb0*/  LDS.128 R12, [R16+0x10] ;  /* 0x00001000100c7984 */ /* 0x000e680000000c00 */
[----:B------:R-:W2:Y:S01]  /*2ec0*/  LDS R10, [R24+0x1c] ;  /* 0x00001c00180a7984 */ /* 0x000ea20000000800 */
[----:B0-----:R-:W-:-:S04]  /*2ed0*/  FFMA R8, R8, R11, R29 ;  /* 0x0000000b08087223 */ /* 0x001fc8000000001d */
[----:B-1----:R-:W-:-:S04]  /*2ee0*/  FFMA R8, R9, R12, R8 ;  /* 0x0000000c09087223 */ /* 0x002fc80000000008 */
[----:B------:R-:W-:Y:S01]  /*2ef0*/  FFMA R12, R27, R13, R8 ;  /* 0x0000000d1b0c7223 */ /* 0x000fe20000000008 */
[----:B------:R-:W-:Y:S01]  /*2f00*/  BAR.SYNC.DEFER_BLOCKING 0x0 ;  /* 0x0000000000007b1d */ /* 0x000fe20000010000 */
[----:B------:R-:W-:Y:S02]  /*2f10*/  IADD3 R8, P0, PT, R20, 0x80, RZ ;  /* 0x0000008014087810 */ /* 0x000fe40007f1e0ff */
[----:B------:R-:W-:Y:S02]  /*2f20*/  FFMA R25, R25, R14, R12 ;  /* 0x0000000e19197223 */ /* 0x000fe4000000000c */
[----:B------:R-:W-:Y:S02]  /*2f30*/  IADD3.X R9, PT, PT, RZ, R21, RZ, P0, !PT ;  /* 0x00000015ff097210 */ /* 0x000fe400007fe4ff */
[----:B--2---:R-:W-:Y:S01]  /*2f40*/  FFMA R15, R10, R15, R25 ;  /* 0x0000000f0a0f7223 */ /* 0x004fe20000000019 */
[----:B------:R-:W-:Y:S02]  /*2f50*/  MOV R20, R8 ;  /* 0x0000000800147202 */ /* 0x000fe40000000f00 */
[----:B------:R-:W-:Y:S01]  /*2f60*/  IMAD.MOV.U32 R21, RZ, RZ, R9 ;  /* 0x000000ffff157224 */ /* 0x000fe200078e0009 */
[----:B------:R-:W-:Y:S06]  /*2f70*/  BRA.U !UP0, `(.L_x_68) ;  /* 0xfffffffd08047547 */ /* 0x000fec000b83ffff */
[----:B------:R-:W-:Y:S02]  /*2f80*/  MOV R20, R8 ;  /* 0x0000000800147202 */ /* 0x000fe40000000f00 */
[----:B------:R-:W-:-:S07]  /*2f90*/  MOV R21, R9 ;  /* 0x0000000900157202 */ /* 0x000fce0000000f00 */
.L_x_67:
[----:B------:R-:W0:Y:S01]  /*2fa0*/  S2R R8, SR_TID.X ;  /* 0x0000000000087919 */ /* 0x000e220000002100 */
[----:B------:R-:W1:Y:S01]  /*2fb0*/  LDC R9, c[0x0][0x3b8] ;  /* 0x0000ee00ff097b82 */ /* 0x000e620000000800 */
[----:B------:R-:W-:Y:S01]  /*2fc0*/  MOV R11, UR13 ;  /* 0x0000000d000b7c02 */ /* 0x000fe20008000f00 */
[----:B------:R-:W-:Y:S01]  /*2fd0*/  USHF.L.U32 UR4, UR24, 0x2, URZ ;  /* 0x0000000218047899 */ /* 0x000fe200080006ff */
[----:B------:R-:W-:Y:S01]  /*2fe0*/  MOV R13, UR9 ;  /* 0x00000009000d7c02 */ /* 0x000fe20008000f00 */
[----:B------:R-:W-:Y:S01]  /*2ff0*/  IMAD.U32 R29, RZ, RZ, UR24 ;  /* 0x00000018ff1d7e24 */ /* 0x000fe2000f8e00ff */
[----:B------:R-:W-:Y:S01]  /*3000*/  MOV R23, UR24 ;  /* 0x0000001800177c02 */ /* 0x000fe20008000f00 */
[----:B------:R-:W-:-:S04]  /*3010*/  IMAD.WIDE R18, R11, 0x4, R18 ;  /* 0x000000040b127825 */ /* 0x000fc800078e0212 */
[----:B------:R-:W-:Y:S02]  /*3020*/  IMAD.U32 R25, RZ, RZ, UR4 ;  /* 0x00000004ff197e24 */ /* 0x000fe4000f8e00ff */
[----:B0-----:R-:W-:Y:S01]  /*3030*/  IMAD.MOV R17, RZ, RZ, -R8 ;  /* 0x000000ffff117224 */ /* 0x001fe200078e0a08 */
[----:B-1----:R-:W-:-:S04]  /*3040*/  ISETP.GE.AND P0, PT, R8, R9, PT ;  /* 0x000000090800720c */ /* 0x002fc80003f06270 */
[----:B------:R-:W-:Y:S02]  /*3050*/  SHF.R.S32.HI R14, RZ, 0x1f, R17 ;  /* 0x0000001fff0e7819 */ /* 0x000fe40000011411 */
[----:B------:R-:W-:-:S04]  /*3060*/  IADD3 R11, P1, PT, R17, UR9, RZ ;  /* 0x00000009110b7c10 */ /* 0x000fc8000ff3e0ff */
[----:B------:R-:W-:Y:S02]  /*3070*/  LEA.HI.X.SX32 R10, R13, R14, 0x1, P1 ;  /* 0x0000000e0d0a7211 */ /* 0x000fe400008f0eff */
[----:B------:R-:W-:-:S04]  /*3080*/  LEA R12, P1, R11, R18, 0x2 ;  /* 0x000000120b0c7211 */ /* 0x000fc800078210ff */
[----:B------:R-:W-:Y:S02]  /*3090*/  LEA.HI.X R13, R11, R19, R10, 0x2, P1 ;  /* 0x000000130b0d7211 */ /* 0x000fe400008f140a */
[C---:B------:R-:W-:Y:S02]  /*30a0*/  @!P0 LEA R10, P1, R2.reuse, R12, 0x2 ;  /* 0x0000000c020a8211 */ /* 0x040fe400078210ff */
[----:B------:R-:W-:Y:S01]  /*30b0*/  MOV R19, UR24 ;  /* 0x0000001800137c02 */ /* 0x000fe20008000f00 */
[C---:B------:R-:W-:Y:S01]  /*30c0*/  @P0 IMAD.WIDE R26, R9.reuse, 0x4, R12 ;  /* 0x00000004091a0825 */ /* 0x040fe200078e020c */
[----:B------:R-:W-:Y:S02]  /*30d0*/  @!P0 LEA.HI.X R11, R2, R13, R5, 0x2, P1 ;  /* 0x0000000d020b8211 */ /* 0x000fe400008f1405 */
[----:B------:R-:W-:-:S03]  /*30e0*/  @P0 IADD3 R2, PT, PT, R9, -0x1, RZ ;  /* 0xffffffff09020810 */ /* 0x000fc60007ffe0ff */
[----:B------:R-:W2:Y:S01]  /*30f0*/  @P0 LDG.E R26, desc[UR10][R26.64+-0x4] ;  /* 0xfffffc0a1a1a0981 */ /* 0x000ea2000c1e1900 */
[----:B------:R-:W-:Y:S02]  /*3100*/  @P0 SHF.R.S32.HI R5, RZ, 0x1f, R2 ;  /* 0x0000001fff050819 */ /* 0x000fe40000011402 */
[----:B------:R-:W-:-:S04]  /*3110*/  IADD3 R17, P1, PT, R17, R2, RZ ;  /* 0x0000000211117210 */ /* 0x000fc80007f3e0ff */
[----:B------:R-:W-:Y:S02]  /*3120*/  IADD3.X R5, PT, PT, R14, R5, RZ, P1, !PT ;  /* 0x000000050e057210 */ /* 0x000fe40000ffe4ff */
[----:B------:R-:W-:-:S04]  /*3130*/  LEA R20, P1, R17, R20, 0x2 ;  /* 0x0000001411147211 */ /* 0x000fc800078210ff */
[----:B------:R-:W-:Y:S02]  /*3140*/  LEA.HI.X R21, R17, R21, R5, 0x2, P1 ;  /* 0x0000001511157211 */ /* 0x000fe400008f1405 */
[----:B------:R-:W-:Y:S01]  /*3150*/  MOV R5, UR24 ;  /* 0x0000001800057c02 */ /* 0x000fe20008000f00 */
[----:B------:R-:W-:Y:S01]  /*3160*/  IMAD.WIDE R24, R25, 0x4, R20 ;  /* 0x0000000419187825 */ /* 0x000fe200078e0214 */
[----:B------:R-:W-:Y:S01]  /*3170*/  MOV R17, UR24 ;  /* 0x0000001800117c02 */ /* 0x000fe20008000f00 */
[----:B------:R-:W3:Y:S02]  /*3180*/  LDG.E R20, desc[UR10][R20.64+0x80] ;  /* 0x0000800a14147981 */ /* 0x000ee4000c1e1900 */
[----:B------:R-:W-:Y:S02]  /*3190*/  IMAD.WIDE R22, R23, 0x10, R24 ;  /* 0x0000001017167825 */ /* 0x000fe400078e0218 */
[----:B------:R-:W4:Y:S02]  /*31a0*/  LDG.E R24, desc[UR10][R24.64+0x80] ;  /* 0x0000800a18187981 */ /* 0x000f24000c1e1900 */
[----:B------:R-:W-:-:S02]  /*31b0*/  IMAD.WIDE R18, R19, 0x10, R22 ;  /* 0x0000001013127825 */ /* 0x000fc400078e0216 */
[----:B------:R-:W5:Y:S02]  /*31c0*/  LDG.E R22, desc[UR10][R22.64+0x80] ;  /* 0x0000800a16167981 */ /* 0x000f64000c1e1900 */
[----:B------:R-:W-:Y:S02]  /*31d0*/  IMAD.WIDE R12, R5, 0x10, R18 ;  /* 0x00000010050c7825 */ /* 0x000fe400078e0212 */
[----:B------:R-:W2:Y:S04]  /*31e0*/  LDG.E R2, desc[UR10][R18.64+0x80] ;  /* 0x0000800a12027981 */ /* 0x000ea8000c1e1900 */
[----:B------:R0:W2:Y:S01]  /*31f0*/  @!P0 LDG.E R5, desc[UR10][R10.64] ;  /* 0x0000000a0a058981 */ /* 0x0000a2000c1e1900 */
[----:B------:R-:W-:-:S03]  /*3200*/  IMAD.WIDE R28, R29, 0x10, R12 ;  /* 0x000000101d1c7825 */ /* 0x000fc600078e020c */
[----:B------:R-:W2:Y:S01]  /*3210*/  LDG.E R12, desc[UR10][R12.64+0x80] ;  /* 0x0000800a0c0c7981 */ /* 0x000ea2000c1e1900 */
[----:B0-----:R-:W-:-:S03]  /*3220*/  IMAD.WIDE R10, R17, 0x10, R28 ;  /* 0x00000010110a7825 */ /* 0x001fc600078e021c */
[----:B------:R-:W2:Y:S01]  /*3230*/  LDG.E R28, desc[UR10][R28.64+0x80] ;  /* 0x0000800a1c1c7981 */ /* 0x000ea2000c1e1900 */
[----:B------:R-:W-:-:S03]  /*3240*/  IMAD.WIDE R18, R17, 0x10, R10 ;  /* 0x0000001011127825 */ /* 0x000fc600078e020a */
[----:B------:R-:W2:Y:S04]  /*3250*/  LDG.E R14, desc[UR10][R10.64+0x80] ;  /* 0x0000800a0a0e7981 */ /* 0x000ea8000c1e1900 */
[----:B------:R0:W2:Y:S01]  /*3260*/  LDG.E R17, desc[UR10][R18.64+0x80] ;  /* 0x0000800a12117981 */ /* 0x0000a2000c1e1900 */
[----:B------:R-:W-:Y:S02]  /*3270*/  ISETP.GE.AND P1, PT, R8, R9, PT ;  /* 0x000000090800720c */ /* 0x000fe40003f26270 */
[----:B0-----:R-:W-:Y:S01]  /*3280*/  LEA R18, R0, R3, 0x5 ;  /* 0x0000000300127211 */ /* 0x001fe200078e28ff */
[----:B---3--:R-:W-:-:S10]  /*3290*/  @P0 FMUL R20, RZ, R20 ;  /* 0x00000014ff140220 */ /* 0x008fd40000400000 */
[----:B----4-:R-:W-:Y:S01]  /*32a0*/  @P1 FMUL R24, RZ, R24 ;  /* 0x00000018ff181220 */ /* 0x010fe20000400000 */
[----:B-----5:R-:W-:Y:S01]  /*32b0*/  @P1 FMUL R22, RZ, R22 ;  /* 0x00000016ff161220 */ /* 0x020fe20000400000 */
[----:B--2---:R-:W-:Y:S01]  /*32c0*/  @P1 FMUL R2, RZ, R2 ;  /* 0x00000002ff021220 */ /* 0x004fe20000400000 */
[----:B------:R-:W-:Y:S01]  /*32d0*/  @P0 FMUL R5, RZ, R26 ;  /* 0x0000001aff050220 */ /* 0x000fe20000400000 */
[----:B------:R-:W-:-:S04]  /*32e0*/  @P1 FMUL R12, RZ, R12 ;  /* 0x0000000cff0c1220 */ /* 0x000fc80000400000 */
[----:B------:R-:W-:Y:S01]  /*32f0*/  STS [R4], R5 ;  /* 0x0000000504007388 */ /* 0x000fe20000000800 */
[----:B------:R-:W-:Y:S01]  /*3300*/  @P1 FMUL R28, RZ, R28 ;  /* 0x0000001cff1c1220 */ /* 0x000fe20000400000 */
[----:B------:R-:W-:Y:S01]  /*3310*/  @P1 FMUL R14, RZ, R14 ;  /* 0x0000000eff0e1220 */ /* 0x000fe20000400000 */
[----:B------:R-:W-:Y:S01]  /*3320*/  @P1 FMUL R17, RZ, R17 ;  /* 0x00000011ff111220 */ /* 0x000fe20000400000 */
[----:B------:R-:W-:Y:S04]  /*3330*/  STS [R7], R20 ;  /* 0x0000001407007388 */ /* 0x000fe80000000800 */
[----:B------:R-:W-:Y:S04]  /*3340*/  STS [R7+0x210], R24 ;  /* 0x0002101807007388 */ /* 0x000fe80000000800 */
[----:B------:R-:W-:Y:S04]  /*3350*/  STS [R7+0x420], R22 ;  /* 0x0004201607007388 */ /* 0x000fe80000000800 */
        /* <DEDUP_REMOVED lines=23> */
[----:B------:R-:W-:-:S03]  /*34d0*/  LEA R2, R0, R3, 0x2 ;  /* 0x0000000300027211 */ /* 0x000fc600078e10ff */
[----:B------:R-:W-:Y:S01]  /*34e0*/  FFMA R23, R7, R23, R14 ;  /* 0x0000001707177223 */ /* 0x000fe2000000000e */
[----:B------:R-:W-:Y:S01]  /*34f0*/  BAR.SYNC.DEFER_BLOCKING 0x0 ;  /* 0x0000000000007b1d */ /* 0x000fe20000010000 */
[----:B------:R-:W-:-:S05]  /*3500*/  ISETP.NE.AND P0, PT, R0, RZ, PT ;  /* 0x000000ff0000720c */ /* 0x000fca0003f05270 */
[----:B------:R0:W-:Y:S02]  /*3510*/  STS [R2], R23 ;  /* 0x0000001702007388 */ /* 0x0001e40000000800 */
[----:B------:R-:W-:Y:S06]  /*3520*/  BAR.SYNC.DEFER_BLOCKING 0x0 ;  /* 0x0000000000007b1d */ /* 0x000fec0000010000 */
[----:B0-----:R-:W-:Y:S05]  /*3530*/  @P0 EXIT ;  /* 0x000000000000094d */ /* 0x001fea0003800000 */
[----:B------:R-:W0:Y:S01]  /*3540*/  LDCU.64 UR4, c[0x0][0x3a8] ;  /* 0x00007500ff0477ac */ /* 0x000e220008000a00 */
[----:B------:R-:W-:Y:S01]  /*3550*/  SHF.R.S32.HI R5, RZ, 0x1f, R6 ;  /* 0x0000001fff057819 */ /* 0x000fe20000011406 */
[----:B------:R-:W1:Y:S04]  /*3560*/  LDS R0, [R3+0x4] ;  /* 0x0000040003007984 */ /* 0x000e680000000800 */
[----:B------:R-:W2:Y:S04]  /*3570*/  LDS R7, [R3+0x8] ;  /* 0x0000080003077984 */ /* 0x000ea80000000800 */
[----:B------:R-:W3:Y:S01]  /*3580*/  LDS R9, [R3+0xc] ;  /* 0x00000c0003097984 */ /* 0x000ee20000000800 */
[C---:B0-----:R-:W-:Y:S01]  /*3590*/  LEA R4, P0, R6.reuse, UR4, 0x2 ;  /* 0x0000000406047c11 */ /* 0x041fe2000f8010ff */
[----:B------:R-:W0:Y:S03]  /*35a0*/  LDCU UR4, c[0x0][0x384] ;  /* 0x00007080ff0477ac */ /* 0x000e260008000800 */
[----:B------:R-:W-:Y:S01]  /*35b0*/  LEA.HI.X R5, R6, UR5, R5, 0x2, P0 ;  /* 0x0000000506057c11 */ /* 0x000fe200080f1405 */
[----:B------:R-:W4:Y:S04]  /*35c0*/  LDCU UR5, c[0x0][0x3a4] ;  /* 0x00007480ff0577ac */ /* 0x000f280008000800 */
[----:B------:R-:W4:Y:S01]  /*35d0*/  LDG.E R2, desc[UR10][R4.64] ;  /* 0x0000000a04027981 */ /* 0x000f22000c1e1900 */
[----:B-1----:R-:W-:-:S04]  /*35e0*/  FADD R0, R23, R0 ;  /* 0x0000000017007221 */ /* 0x002fc80000000000 */
[----:B--2---:R-:W-:-:S04]  /*35f0*/  FADD R0, R0, R7 ;  /* 0x0000000700007221 */ /* 0x004fc80000000000 */
[----:B---3--:R-:W-:-:S04]  /*3600*/  FADD R0, R0, R9 ;  /* 0x0000000900007221 */ /* 0x008fc80000000000 */
[----:B0-----:R-:W-:-:S04]  /*3610*/  FMUL R7, R0, UR4 ;  /* 0x0000000400077c20 */ /* 0x001fc80008400000 */
[----:B----4-:R-:W-:-:S05]  /*3620*/  FFMA R7, R2, UR5, R7 ;  /* 0x0000000502077c23 */ /* 0x010fca0008000007 */
[----:B------:R-:W-:Y:S01]  /*3630*/  STG.E desc[UR10][R4.64], R7 ;  /* 0x0000000704007986 */ /* 0x000fe2000c10190a */
[----:B------:R-:W-:Y:S05]  /*3640*/  EXIT ;  /* 0x000000000000794d */ /* 0x000fea0003800000 */
.L_x_69:
        /* <DEDUP_REMOVED lines=11> */
.L_x_79:


//--------------------- .text._Z15l_ssymv_specialifPfiS_ifS_i --------------------------
	.section	.text._Z15l_ssymv_specialifPfiS_ifS_i,"ax",@progbits
	.align	128
        .global         _Z15l_ssymv_specialifPfiS_ifS_i
        .type           _Z15l_ssymv_specialifPfiS_ifS_i,@function
        .size           _Z15l_ssymv_specialifPfiS_ifS_i,(.L_x_80 - _Z15l_ssymv_specialifPfiS_ifS_i)
        .other          _Z15l_ssymv_specialifPfiS_ifS_i,@"STO_CUDA_ENTRY STV_DEFAULT"
_Z15l_ssymv_specialifPfiS_ifS_i:
.text._Z15l_ssymv_specialifPfiS_ifS_i:
[----:B------:R-:W-:Y:S01]  /*0000*/  LDC R1, c[0x0][0x37c] ;  /* 0x0000df00ff017b82 */ /* 0x000fe20000000800 */
[----:B------:R-:W0:Y:S07]  /*0010*/  S2R R21, SR_TID.Y ;  /* 0x0000000000157919 */ /* 0x000e2e0000002200 */
[----:B------:R-:W1:Y:S01]  /*0020*/  S2UR UR5, SR_CTAID.X ;  /* 0x00000000000579c3 */ /* 0x000e620000002500 */
[----:B------:R-:W0:Y:S01]  /*0030*/  LDCU UR14, c[0x0][0x390] ;  /* 0x00007200ff0e77ac */ /* 0x000e220008000800 */
[----:B------:R-:W-:Y:S01]  /*0040*/  MOV R3, 0x400 ;  /* 0x0000040000037802 */ /* 0x000fe20000000f00 */
[----:B------:R-:W2:Y:S01]  /*0050*/  S2R R0, SR_TID.X ;  /* 0x0000000000007919 */ /* 0x000ea20000002100 */
[----:B------:R-:W3:Y:S02]  /*0060*/  LDCU.64 UR6, c[0x0][0x388] ;  /* 0x00007100ff0677ac */ /* 0x000ee40008000a00 */
[----:B------:R-:W-:Y:S01]  /*0070*/  IADD3 R4, PT, PT, R3, 0x80, RZ ;  /* 0x0000008003047810 */ /* 0x000fe20007ffe0ff */
[----:B------:R-:W4:Y:S01]  /*0080*/  S2R R20, SR_CgaCtaId ;  /* 0x0000000000147919 */ /* 0x000f220000008800 */
[----:B------:R-:W5:Y:S01]  /*0090*/  LDC.64 R16, c[0x0][0x398] ;  /* 0x0000e600ff107b82 */ /* 0x000f620000000a00 */
[----:B------:R-:W0:Y:S01]  /*00a0*/  LDCU.64 UR10, c[0x0][0x358] ;  /* 0x00006b00ff0a77ac */ /* 0x000e220008000a00 */
[----:B-1----:R-:W-:-:S04]  /*00b0*/  USHF.L.U32 UR5, UR5, 0x5, URZ ;  /* 0x0000000505057899 */ /* 0x002fc800080006ff */
[----:B------:R-:W-:Y:S01]  /*00c0*/  UISETP.GE.AND UP0, UPT, UR5, 0x1, UPT ;  /* 0x000000010500788c */ /* 0x000fe2000bf06270 */
[----:B0-----:R-:W-:Y:S01]  /*00d0*/  IMAD R9, R21, UR14, RZ ;  /* 0x0000000e15097c24 */ /* 0x001fe2000f8e02ff */
[C---:B--2---:R-:W-:Y:S01]  /*00e0*/  IADD3 R2, PT, PT, R0.reuse, UR5, RZ ;  /* 0x0000000500027c10 */ /* 0x044fe2000fffe0ff */
[----:B-----5:R-:W-:-:S03]  /*00f0*/  IMAD.WIDE.U32 R16, R0, 0x4, R16 ;  /* 0x0000000400107825 */ /* 0x020fc600078e0010 */
[----:B------:R-:W-:Y:S02]  /*0100*/  SHF.R.S32.HI R11, RZ, 0x1f, R9 ;  /* 0x0000001fff0b7819 */ /* 0x000fe40000011409 */
[----:B------:R-:W-:Y:S02]  /*0110*/  IADD3 R7, P0, PT, R2, R9, RZ ;  /* 0x0000000902077210 */ /* 0x000fe40007f1e0ff */
[----:B------:R-:W-:Y:S02]  /*0120*/  SHF.R.S32.HI R8, RZ, 0x1f, R2 ;  /* 0x0000001fff087819 */ /* 0x000fe40000011402 */
[----:B----4-:R-:W-:Y:S01]  /*0130*/  LEA R5, R20, R4, 0x18 ;  /* 0x0000000414057211 */ /* 0x010fe200078ec0ff */
[C---:B------:R-:W-:Y:S01]  /*0140*/  IMAD.SHL.U32 R6, R7.reuse, 0x4, RZ ;  /* 0x0000000407067824 */ /* 0x040fe200078e00ff */
[----:B------:R-:W-:Y:S02]  /*0150*/  IADD3.X R10, PT, PT, R8, R11, RZ, P0, !PT ;  /* 0x0000000b080a7210 */ /* 0x000fe400007fe4ff */
[----:B------:R-:W-:Y:S01]  /*0160*/  LEA R20, R20, R3, 0x18 ;  /* 0x0000000314147211 */ /* 0x000fe200078ec0ff */
[----:B------:R-:W-:Y:S01]  /*0170*/  IMAD R4, R0, 0x84, R5 ;  /* 0x0000008400047824 */ /* 0x000fe200078e0205 */
[----:B------:R-:W-:Y:S01]  /*0180*/  SHF.L.U64.HI R7, R7, 0x2, R10 ;  /* 0x0000000207077819 */ /* 0x000fe2000001020a */
[----:B------:R-:W-:Y:S01]  /*0190*/  IMAD.MOV.U32 R5, RZ, RZ, RZ ;  /* 0x000000ffff057224 */ /* 0x000fe200078e00ff */
[----:B---3--:R-:W-:Y:S01]  /*01a0*/  IADD3 R18, P0, PT, R6, UR6, RZ ;  /* 0x0000000606127c10 */ /* 0x008fe2000ff1e0ff */
[----:B------:R-:W-:Y:S01]  /*01b0*/  IMAD R4, R21, 0x4, R4 ;  /* 0x0000000415047824 */ /* 0x000fe200078e0204 */
[----:B------:R-:W-:Y:S01]  /*01c0*/  LEA R3, R0, R20, 0x2 ;  /* 0x0000001400037211 */ /* 0x000fe200078e10ff */
[----:B------:R-:W-:Y:S01]  /*01d0*/  USHF.L.U32 UR6, UR14, 0x2, URZ ;  /* 0x000000020e067899 */ /* 0x000fe200080006ff */
[----:B------:R-:W-:Y:S01]  /*01e0*/  IADD3.X R19, PT, PT, R7, UR7, RZ, P0, !PT ;  /* 0x0000000707137c10 */ /* 0x000fe200087fe4ff */
[----:B------:R-:W-:Y:S10]  /*01f0*/  BRA.U !UP0, `(.L_x_70) ;  /* 0x0000000508447547 */ /* 0x000ff4000b800000 */
[----:B------:R-:W-:Y:S02]  /*0200*/  USHF.R.S32.HI UR4, URZ, 0x1f, UR6 ;  /* 0x0000001fff047899 */ /* 0x000fe40008011406 */
[----:B------:R-:W-:Y:S01]  /*0210*/  IADD3 R9, P0, P1, R2, UR6, R9 ;  /* 0x0000000602097c10 */ /* 0x000fe2000f91e009 */
[----:B------:R-:W-:Y:S01]  /*0220*/  UIMAD.WIDE UR6, UR6, 0x4, URZ ;  /* 0x00000004060678a5 */ /* 0x000fe2000f8e02ff */
[----:B------:R-:W-:Y:S01]  /*0230*/  MOV R5, UR14 ;  /* 0x0000000e00057c02 */ /* 0x000fe20008000f00 */
[----:B------:R-:W-:Y:S01]  /*0240*/  IMAD R20, R21, 0x20, R20 ;  /* 0x0000002015147824 */ /* 0x000fe200078e0214 */
[----:B------:R-:W-:Y:S01]  /*0250*/  SHF.L.U32 R18, R9, 0x2, RZ ;  /* 0x0000000209127819 */ /* 0x000fe200000006ff */
[----:B------:R-:W-:Y:S01]  /*0260*/  IMAD R21, R21, 0x1c, R4 ;  /* 0x0000001c15157824 */ /* 0x000fe200078e0204 */
[----:B------:R-:W-:Y:S01]  /*0270*/  IADD3.X R8, PT, PT, R8, UR4, R11, P0, P1 ;  /* 0x0000000408087c10 */ /* 0x000fe200087e240b */
[----:B------:R-:W0:Y:S03]  /*0280*/  LDCU.64 UR12, c[0x0][0x388] ;  /* 0x00007100ff0c77ac */ /* 0x000e260008000a00 */
[----:B------:R-:W-:Y:S01]  /*0290*/  SHF.L.U64.HI R19, R9, 0x2, R8 ;  /* 0x0000000209137819 */ /* 0x000fe20000010208 */
[----:B------:R-:W-:Y:S01]  /*02a0*/  UIMAD.WIDE UR8, UR14, 0x70, UR6 ;  /* 0x000000700e0878a5 */ /* 0x000fe2000f8e0206 */
[----:B------:R-:W-:Y:S01]  /*02b0*/  UMOV UR4, URZ ;  /* 0x000000ff00047c82 */ /* 0x000fe20008000000 */
[----:B------:R-:W-:-:S04]  /*02c0*/  IMAD.WIDE R18, R5, 0x60, R18 ;  /* 0x0000006005127825 */ /* 0x000fc800078e0212 */
[----:B------:R-:W-:-:S07]  /*02d0*/  HFMA2 R5, -RZ, RZ, 0, 0 ;  /* 0x00000000ff057431 */ /* 0x000fce00000001ff */
.L_x_71:
[----:B0-----:R-:W-:Y:S01]  /*02e0*/  IADD3 R8, P0, PT, R6, UR12, RZ ;  /* 0x0000000c06087c10 */ /* 0x001fe2000ff1e0ff */
[----:B------:R-:W-:Y:S01]  /*02f0*/  IMAD.U32 R13, RZ, RZ, UR14 ;  /* 0x0000000eff0d7e24 */ /* 0x000fe2000f8e00ff */
[----:B------:R-:W-:Y:S02]  /*0300*/  MOV R11, UR14 ;  /* 0x0000000e000b7c02 */ /* 0x000fe40008000f00 */
[----:B------:R-:W-:Y:S02]  /*0310*/  IADD3.X R9, PT, PT, R7, UR13, RZ, P0, !PT ;  /* 0x0000000d07097c10 */ /* 0x000fe400087fe4ff */
[----:B------:R-:W-:Y:S02]  /*0320*/  IADD3 R22, P0, PT, R8, UR6, RZ ;  /* 0x0000000608167c10 */ /* 0x000fe4000ff1e0ff */
[----:B------:R-:W-:Y:S02]  /*0330*/  MOV R15, UR14 ;  /* 0x0000000e000f7c02 */ /* 0x000fe40008000f00 */
[----:B------:R-:W-:-:S02]  /*0340*/  IADD3.X R23, PT, PT, R9, UR7, RZ, P0, !PT ;  /* 0x0000000709177c10 */ /* 0x000fc400087fe4ff */
[----:B------:R-:W-:Y:S01]  /*0350*/  MOV R25, UR14 ;  /* 0x0000000e00197c02 */ /* 0x000fe20008000f00 */
[----:B------:R-:W-:Y:S01]  /*0360*/  IMAD.U32 R27, RZ, RZ, UR14 ;  /* 0x0000000eff1b7e24 */ /* 0x000fe2000f8e00ff */
[----:B------:R-:W-:Y:S01]  /*0370*/  MOV R29, UR14 ;  /* 0x0000000e001d7c02 */ /* 0x000fe20008000f00 */
[----:B------:R-:W-:Y:S01]  /*0380*/  IMAD.WIDE R10, R11, 0x10, R22 ;  /* 0x000000100b0a7825 */ /* 0x000fe200078e0216 */
[----:B------:R-:W2:Y:S04]  /*0390*/  LDG.E R9, desc[UR10][R8.64] ;  /* 0x0000000a08097981 */ /* 0x000ea8000c1e1900 */
[----:B------:R-:W3:Y:S01]  /*03a0*/  LDG.E R23, desc[UR10][R22.64] ;  /* 0x0000000a16177981 */ /* 0x000ee2000c1e1900 */
[----:B------:R-:W-:-:S03]  /*03b0*/  IMAD.WIDE R12, R13, 0x10, R10 ;  /* 0x000000100d0c7825 */ /* 0x000fc600078e020a */
[----:B------:R-:W4:Y:S01]  /*03c0*/  LDG.E R11, desc[UR10][R10.64] ;  /* 0x0000000a0a0b7981 */ /* 0x000f22000c1e1900 */
[----:B------:R-:W-:-:S03]  /*03d0*/  IMAD.WIDE R14, R15, 0x10, R12 ;  /* 0x000000100f0e7825 */ /* 0x000fc600078e020c */
[----:B------:R-:W5:Y:S01]  /*03e0*/  LDG.E R13, desc[UR10][R12.64] ;  /* 0x0000000a0c0d7981 */ /* 0x000f62000c1e1900 */
[----:B------:R-:W-:-:S03]  /*03f0*/  IMAD.WIDE R24, R25, 0x10, R14 ;  /* 0x0000001019187825 */ /* 0x000fc600078e020e */
[----:B------:R-:W5:Y:S01]  /*0400*/  LDG.E R15, desc[UR10][R14.64] ;  /* 0x0000000a0e0f7981 */ /* 0x000f62000c1e1900 */
[----:B------:R-:W-:-:S03]  /*0410*/  IMAD.WIDE R26, R27, 0x10, R24 ;  /* 0x000000101b1a7825 */ /* 0x000fc600078e0218 */
[----:B------:R-:W5:Y:S01]  /*0420*/  LDG.E R24, desc[UR10][R24.64] ;  /* 0x0000000a18187981 */ /* 0x000f62000c1e1900 */
[----:B------:R-:W-:-:S03]  /*0430*/  IMAD.WIDE R28, R29, 0x10, R26 ;  /* 0x000000101d1c7825 */ /* 0x000fc600078e021a */
[----:B------:R-:W5:Y:S04]  /*0440*/  LDG.E R27, desc[UR10][R26.64] ;  /* 0x0000000a1a1b7981 */ /* 0x000f68000c1e1900 */
[----:B------:R-:W5:Y:S04]  /*0450*/  LDG.E R29, desc[UR10][R28.64] ;  /* 0x0000000a1c1d7981 */ /* 0x000f68000c1e1900 */
[----:B------:R0:W5:Y:S01]  /*0460*/  LDG.E R26, desc[UR10][R16.64] ;  /* 0x0000000a101a7981 */ /* 0x000162000c1e1900 */
[----:B------:R-:W-:Y:S01]  /*0470*/  UIADD3 UR4, UPT, UPT, UR4, 0x20, URZ ;  /* 0x0000002004047890 */ /* 0x000fe2000fffe0ff */
[----:B0-----:R-:W-:-:S04]  /*0480*/  IADD3 R16, P1, PT, R16, 0x80, RZ ;  /* 0x0000008010107810 */ /* 0x001fc80007f3e0ff */
[----:B------:R-:W-:Y:S01]  /*0490*/  IADD3.X R17, PT, PT, RZ, R17, RZ, P1, !PT ;  /* 0x00000011ff117210 */ /* 0x000fe20000ffe4ff */
        /* <DEDUP_REMOVED lines=18> */
[----:B------:R-:W-:Y:S01]  /*05c0*/  LDS R26, [R21+0x1c] ;  /* 0x00001c00151a7984 */ /* 0x000fe20000000800 */
[----:B0-----:R-:W-:-:S03]  /*05d0*/  FFMA R8, R28, R8, R5 ;  /* 0x000000081c087223 */ /* 0x001fc60000000005 */
[----:B------:R-:W0:Y:S01]  /*05e0*/  LDS R5, [R21+0x18] ;  /* 0x0000180015057984 */ /* 0x000e220000000800 */
[----:B-1----:R-:W-:-:S04]  /*05f0*/  FFMA R8, R27, R9, R8 ;  /* 0x000000091b087223 */ /* 0x002fc80000000008 */
[----:B--2---:R-:W-:Y:S01]  /*0600*/  FFMA R23, R23, R10, R8 ;  /* 0x0000000a17177223 */ /* 0x004fe20000000008 */
[----:B------:R-:W-:Y:S01]  /*0610*/  BAR.SYNC.DEFER_BLOCKING 0x0 ;  /* 0x0000000000007b1d */ /* 0x000fe20000010000 */
[----:B------:R-:W-:Y:S01]  /*0620*/  IADD3 R8, P0, PT, R18, UR12, RZ ;  /* 0x0000000c12087c10 */ /* 0x000fe2000ff1e0ff */
[----:B------:R-:W-:Y:S01]  /*0630*/  UIADD3 UR12, UP0, UPT, UR8, UR12, URZ ;  /* 0x0000000c080c7290 */ /* 0x000fe2000ff1e0ff */
[----:B---3--:R-:W-:Y:S02]  /*0640*/  FFMA R22, R22, R11, R23 ;  /* 0x0000000b16167223 */ /* 0x008fe40000000017 */
[----:B------:R-:W-:Y:S01]  /*0650*/  IADD3.X R9, PT, PT, R19, UR13, RZ, P0, !PT ;  /* 0x0000000d13097c10 */ /* 0x000fe200087fe4ff */
[----:B------:R-:W-:Y:S02]  /*0660*/  UIADD3.X UR13, UPT, UPT, UR9, UR13, URZ, UP0, !UPT ;  /* 0x0000000d090d7290 */ /* 0x000fe400087fe4ff */
[----:B------:R-:W-:Y:S01]  /*0670*/  UISETP.GE.AND UP0, UPT, UR4, UR5, UPT ;  /* 0x000000050400728c */ /* 0x000fe2000bf06270 */
[----:B----4-:R-:W-:-:S04]  /*0680*/  FFMA R25, R25, R12, R22 ;  /* 0x0000000c19197223 */ /* 0x010fc80000000016 */
[----:B-----5:R-:W-:-:S04]  /*0690*/  FFMA R24, R24, R13, R25 ;  /* 0x0000000d18187223 */ /* 0x020fc80000000019 */
[----:B0-----:R-:W-:-:S04]  /*06a0*/  FFMA R5, R5, R14, R24 ;  /* 0x0000000e05057223 */ /* 0x001fc80000000018 */
[----:B------:R-:W-:Y:S01]  /*06b0*/  FFMA R5, R26, R15, R5 ;  /* 0x0000000f1a057223 */ /* 0x000fe20000000005 */
[----:B------:R-:W-:Y:S06]  /*06c0*/  BRA.U !UP0, `(.L_x_71) ;  /* 0xfffffffd08047547 */ /* 0x000fec000b83ffff */
[----:B------:R-:W-:-:S04]  /*06d0*/  IMAD.U32 R7, RZ, RZ, UR14 ;  /* 0x0000000eff077e24 */ /* 0x000fc8000f8e00ff */
[----:B------:R-:W-:-:S03]  /*06e0*/  IMAD.WIDE R8, R7, 0x10, R8 ;  /* 0x0000001007087825 */ /* 0x000fc600078e0208 */
[----:B------:R-:W-:Y:S02]  /*06f0*/  MOV R18, R8 ;  /* 0x0000000800127202 */ /* 0x000fe40000000f00 */
[----:B------:R-:W-:-:S07]  /*0700*/  MOV R19, R9 ;  /* 0x0000000900137202 */ /* 0x000fce0000000f00 */
.L_x_70:
        /* <DEDUP_REMOVED lines=13> */
[----:B------:R0:W4:Y:S02]  /*07e0*/  LDG.E R17, desc[UR10][R8.64] ;  /* 0x0000000a08117981 */ /* 0x000124000c1e1900 */
[----:B------:R-:W-:Y:S02]  /*07f0*/  IMAD.WIDE R22, R23, 0x10, R14 ;  /* 0x0000001017167825 */ /* 0x000fe400078e020e */
[----:B------:R1:W5:Y:S01]  /*0800*/  LDG.E R15, desc[UR10][R14.64] ;  /* 0x0000000a0e0f7981 */ /* 0x000362000c1e1900 */
[----:B0-----:R-:W0:Y:S01]  /*0810*/  LDC.64 R8, c[0x0][0x398] ;  /* 0x0000e600ff087b82 */ /* 0x001e220000000a00 */
[----:B------:R-:W-:-:S02]  /*0820*/  IMAD.WIDE R6, R7, 0x10, R22 ;  /* 0x0000001007067825 */ /* 0x000fc400078e0216 */
[----:B------:R-:W5:Y:S02]  /*0830*/  LDG.E R23, desc[UR10][R22.64] ;  /* 0x0000000a16177981 */ /* 0x000f64000c1e1900 */
[----:B------:R-:W-:Y:S02]  /*0840*/  IMAD.WIDE R10, R11, 0x10, R6 ;  /* 0x000000100b0a7825 */ /* 0x000fe400078e0206 */
[----:B------:R0:W5:Y:S04]  /*0850*/  LDG.E R25, desc[UR10][R6.64] ;  /* 0x0000000a06197981 */ /* 0x000168000c1e1900 */
[----:B------:R0:W5:Y:S01]  /*0860*/  LDG.E R29, desc[UR10][R10.64] ;  /* 0x0000000a0a1d7981 */ /* 0x000162000c1e1900 */
[----:B------:R-:W-:-:S06]  /*0870*/  IMAD.WIDE R12, R13, 0x10, R10 ;  /* 0x000000100d0c7825 */ /* 0x000fcc00078e020a */
[----:B------:R-:W5:Y:S01]  /*0880*/  LDG.E R13, desc[UR10][R12.64] ;  /* 0x0000000a0c0d7981 */ /* 0x000f62000c1e1900 */
[----:B------:R-:W0:Y:S01]  /*0890*/  S2R R27, SR_CgaCtaId ;  /* 0x00000000001b7919 */ /* 0x000e220000008800 */
[----:B------:R-:W0:Y:S01]  /*08a0*/  S2R R16, SR_TID.X ;  /* 0x0000000000107919 */ /* 0x000e220000002100 */
[----:B------:R-:W0:Y:S01]  /*08b0*/  S2R R20, SR_TID.Y ;  /* 0x0000000000147919 */ /* 0x000e220000002200 */
[----:B-1----:R-:W-:-:S04]  /*08c0*/  MOV R14, 0x400 ;  /* 0x00000400000e7802 */ /* 0x002fc80000000f00 */
[----:B------:R-:W-:-:S04]  /*08d0*/  IADD3 R26, PT, PT, R14, 0x80, RZ ;  /* 0x000000800e1a7810 */ /* 0x000fc80007ffe0ff */
[----:B0-----:R-:W-:-:S05]  /*08e0*/  LEA R26, R27, R26, 0x18 ;  /* 0x0000001a1b1a7211 */ /* 0x001fca00078ec0ff */
[----:B------:R-:W-:-:S04]  /*08f0*/  IMAD R7, R16, 0x84, R26 ;  /* 0x0000008410077824 */ /* 0x000fc800078e021a */
[----:B------:R-:W-:-:S04]  /*0900*/  IMAD R11, R0, -0x80, R7 ;  /* 0xffffff80000b7824 */ /* 0x000fc800078e0207 */
[----:B------:R-:W-:Y:S01]  /*0910*/  IMAD R6, R20, 0x84, R11 ;  /* 0x0000008414067824 */ /* 0x000fe200078e020b */
[----:B------:R-:W-:Y:S01]  /*0920*/  UIMAD.WIDE UR12, UR5, 0x4, URZ ;  /* 0x00000004050c78a5 */ /* 0x000fe2000f8e02ff */
[----:B------:R-:W-:-:S05]  /*0930*/  IMAD.WIDE.U32 R8, R0, 0x4, R8 ;  /* 0x0000000400087825 */ /* 0x000fca00078e0008 */
[----:B------:R-:W-:-:S04]  /*0940*/  IADD3 R8, P0, PT, R8, UR12, RZ ;  /* 0x0000000c08087c10 */ /* 0x000fc8000ff1e0ff */
[----:B------:R-:W-:Y:S01]  /*0950*/  IADD3.X R9, PT, PT, R9, UR13, RZ, P0, !PT ;  /* 0x0000000d09097c10 */ /* 0x000fe200087fe4ff */
[----:B--2---:R-:W-:Y:S04]  /*0960*/  STS [R6], R24 ;  /* 0x0000001806007388 */ /* 0x004fe80000000800 */
[----:B---3--:R-:W-:Y:S04]  /*0970*/  STS [R6+0x210], R21 ;  /* 0x0002101506007388 */ /* 0x008fe80000000800 */
        /* <DEDUP_REMOVED lines=12> */
[----:B------:R-:W-:Y:S02]  /*0a40*/  LEA R27, R27, R14, 0x18 ;  /* 0x0000000e1b1b7211 */ /* 0x000fe400078ec0ff */
[C---:B0-----:R-:W-:Y:S02]  /*0a50*/  LEA R17, R20.reuse, R7, 0x5 ;  /* 0x0000000714117211 */ /* 0x041fe400078e28ff */
[----:B------:R-:W-:Y:S01]  /*0a60*/  LEA R16, R20, R27, 0x5 ;  /* 0x0000001b14107211 */ /* 0x000fe200078e28ff */
[----:B--2---:R1:W-:Y:S06]  /*0a70*/  STS [R3], R8 ;  /* 0x0000000803007388 */ /* 0x0043ec0000000800 */
[----:B------:R-:W-:Y:S05]  /*0a80*/  @P0 BRA `(.L_x_73) ;  /* 0x0000000000840947 */ /* 0x000fea0003800000 */
[C---:B------:R-:W-:Y:S01]  /*0a90*/  ISETP.GE.U32.AND P0, PT, R11.reuse, R0, PT ;  /* 0x000000000b00720c */ /* 0x040fe20003f06070 */
[----:B-1----:R-:W-:Y:S01]  /*0aa0*/  IMAD R8, R20, 0x39c, R6 ;  /* 0x0000039c14087824 */ /* 0x002fe200078e0206 */
[C---:B------:R-:W-:Y:S01]  /*0ab0*/  IADD3 R13, PT, PT, R11.reuse, 0x2, RZ ;  /* 0x000000020b0d7810 */ /* 0x040fe20007ffe0ff */
[----:B------:R-:W-:-:S05]  /*0ac0*/  VIADD R9, R11, 0x1 ;  /* 0x000000010b097836 */ /* 0x000fca0000000000 */
[----:B------:R-:W-:Y:S02]  /*0ad0*/  ISETP.GE.U32.AND P1, PT, R9, R0, PT ;  /* 0x000000000900720c */ /* 0x000fe40003f26070 */
[----:B------:R-:W-:-:S03]  /*0ae0*/  LEA R9, R20, R7, 0x5 ;  /* 0x0000000714097211 */ /* 0x000fc600078e28ff */
[----:B------:R-:W0:Y:S04]  /*0af0*/  @!P0 LDS R10, [R8] ;  /* 0x00000000080a8984 */ /* 0x000e280000000800 */
[----:B0-----:R-:W-:Y:S01]  /*0b00*/  @!P0 STS [R9], R10 ;  /* 0x0000000a09008388 */ /* 0x001fe20000000800 */
[-C--:B------:R-:W-:Y:S01]  /*0b10*/  ISETP.GE.U32.AND P0, PT, R13, R0.reuse, PT ;  /* 0x000000000d00720c */ /* 0x080fe20003f06070 */
[----:B------:R-:W-:Y:S02]  /*0b20*/  VIADD R13, R11, 0x3 ;  /* 0x000000030b0d7836 */ /* 0x000fe40000000000 */
[----:B------:R-:W0:Y:S04]  /*0b30*/  @!P1 LDS R12, [R8+0x84] ;  /* 0x00008400080c9984 */ /* 0x000e280000000800 */
[----:B0-----:R-:W-:Y:S01]  /*0b40*/  @!P1 STS [R9+0x4], R12 ;  /* 0x0000040c09009388 */ /* 0x001fe20000000800 */
[----:B------:R-:W-:-:S02]  /*0b50*/  ISETP.GE.U32.AND P1, PT, R13, R0, PT ;  /* 0x000000000d00720c */ /* 0x000fc40003f26070 */
[----:B------:R-:W-:-:S03]  /*0b60*/  IADD3 R13, PT, PT, R11, 0x4, RZ ;  /* 0x000000040b0d7810 */ /* 0x000fc60007ffe0ff */
        /* <DEDUP_REMOVED lines=19> */
.L_x_73:
[----:B------:R-:W-:Y:S05]  /*0ca0*/  BSYNC.RECONVERGENT B0 ;  /* 0x0000000000007941 */ /* 0x000fea0003800200 */
.L_x_72:
[----:B------:R-:W-:Y:S01]  /*0cb0*/  BAR.SYNC.DEFER_BLOCKING 0x0 ;  /* 0x0000000000007b1d */ /* 0x000fe20000010000 */
[----:B------:R-:W-:Y:S01]  /*0cc0*/  UIADD3 UR4, UPT, UPT, UR5, 0x20, URZ ;  /* 0x0000002005047890 */ /* 0x000fe2000fffe0ff */
[----:B------:R-:W-:-:S04]  /*0cd0*/  ISETP.NE.AND P0, PT, R20, RZ, PT ;  /* 0x000000ff1400720c */ /* 0x000fc80003f05270 */
[----:B------:R-:W2:Y:S01]  /*0ce0*/  LDCU UR8, c[0x0][0x380] ;  /* 0x00007000ff0877ac */ /* 0x000ea20008000800 */
[----:B------:R-:W-:Y:S01]  /*0cf0*/  LDS R26, [R17] ;  /* 0x00000000111a7984 */ /* 0x000fe20000000800 */
[----:B--2---:R-:W-:-:S03]  /*0d00*/  UISETP.GE.AND UP0, UPT, UR4, UR8, UPT ;  /* 0x000000080400728c */ /* 0x004fc6000bf06270 */
[----:B01----:R-:W0:Y:S04]  /*0d10*/  LDS.128 R8, [R16] ;  /* 0x0000000010087984 */ /* 0x003e280000000c00 */
[----:B------:R-:W1:Y:S04]  /*0d20*/  LDS R25, [R17+0x4] ;  /* 0x0000040011197984 */ /* 0x000e680000000800 */
[----:B------:R-:W2:Y:S04]  /*0d30*/  LDS R23, [R17+0x8] ;  /* 0x0000080011177984 */ /* 0x000ea80000000800 */
[----:B------:R-:W3:Y:S04]  /*0d40*/  LDS R24, [R17+0xc] ;  /* 0x00000c0011187984 */ /* 0x000ee80000000800 */
[----:B------:R-:W-:Y:S04]  /*0d50*/  LDS R21, [R17+0x10] ;  /* 0x0000100011157984 */ /* 0x000fe80000000800 */
[----:B------:R-:W4:Y:S04]  /*0d60*/  LDS.128 R12, [R16+0x10] ;  /* 0x00001000100c7984 */ /* 0x000f280000000c00 */
[----:B------:R-:W5:Y:S01]  /*0d70*/  LDS R22, [R17+0x14] ;  /* 0x0000140011167984 */ /* 0x000f620000000800 */
[----:B0-----:R-:W-:-:S03]  /*0d80*/  FFMA R26, R26, R8, R5 ;  /* 0x000000081a1a7223 */ /* 0x001fc60000000005 */
[----:B------:R-:W0:Y:S01]  /*0d90*/  LDS R5, [R17+0x18] ;  /* 0x0000180011057984 */ /* 0x000e220000000800 */
[----:B-1----:R-:W-:-:S03]  /*0da0*/  FFMA R26, R25, R9, R26 ;  /* 0x00000009191a7223 */ /* 0x002fc6000000001a */
[----:B------:R-:W1:Y:S01]  /*0db0*/  LDS R8, [R17+0x1c] ;  /* 0x00001c0011087984 */ /* 0x000e620000000800 */
[----:B--2---:R-:W-:-:S04]  /*0dc0*/  FFMA R23, R23, R10, R26 ;  /* 0x0000000a17177223 */ /* 0x004fc8000000001a */
[----:B---3--:R-:W-:-:S04]  /*0dd0*/  FFMA R24, R24, R11, R23 ;  /* 0x0000000b18187223 */ /* 0x008fc80000000017 */
[----:B----4-:R-:W-:-:S04]  /*0de0*/  FFMA R21, R21, R12, R24 ;  /* 0x0000000c15157223 */ /* 0x010fc80000000018 */
[----:B-----5:R-:W-:-:S04]  /*0df0*/  FFMA R22, R22, R13, R21 ;  /* 0x0000000d16167223 */ /* 0x020fc80000000015 */
[----:B0-----:R-:W-:-:S04]  /*0e00*/  FFMA R5, R5, R14, R22 ;  /* 0x0000000e05057223 */ /* 0x001fc80000000016 */
[----:B-1----:R-:W-:Y:S01]  /*0e10*/  FFMA R5, R8, R15, R5 ;  /* 0x0000000f08057223 */ /* 0x002fe20000000005 */
[----:B------:R-:W-:Y:S06]  /*0e20*/  BAR.SYNC.DEFER_BLOCKING 0x0 ;  /* 0x0000000000007b1d */ /* 0x000fec0000010000 */
[----:B------:R-:W-:Y:S05]  /*0e30*/  BRA.U UP0, `(.L_x_74) ;  /* 0x0000000500307547 */ /* 0x000fea000b800000 */
[----:B------:R-:W0:Y:S01]  /*0e40*/  LDCU.64 UR6, c[0x0][0x398] ;  /* 0x00007300ff0677ac */ /* 0x000e220008000a00 */
[----:B------:R-:W-:Y:S01]  /*0e50*/  HFMA2 R21, -RZ, RZ, 0, 2.384185791015625e-07 ;  /* 0x00000004ff157431 */ /* 0x000fe200000001ff */
[----:B------:R-:W-:Y:S01]  /*0e60*/  IADD3 R18, P2, PT, R18, 0x80, RZ ;  /* 0x0000008012127810 */ /* 0x000fe20007f5e0ff */
[----:B------:R-:W-:-:S04]  /*0e70*/  UIADD3 UR9, UPT, UPT, -UR5, URZ, URZ ;  /* 0x000000ff05097290 */ /* 0x000fc8000fffe1ff */
[----:B------:R-:W-:Y:S01]  /*0e80*/  IMAD.X R19, RZ, RZ, R19, P2 ;  /* 0x000000ffff137224 */ /* 0x000fe200010e0613 */
[----:B------:R-:W-:Y:S01]  /*0e90*/  USHF.R.S32.HI UR15, URZ, 0x1f, UR9 ;  /* 0x0000001fff0f7899 */ /* 0x000fe20008011409 */
[----:B------:R-:W-:-:S03]  /*0ea0*/  IMAD.WIDE.U32 R20, R0, R21, UR12 ;  /* 0x0000000c00147e25 */ /* 0x000fc6000f8e0015 */
[----:B0-----:R-:W-:-:S04]  /*0eb0*/  IADD3 R0, P1, PT, R20, UR6, RZ ;  /* 0x0000000614007c10 */ /* 0x001fc8000ff3e0ff */
[----:B------:R-:W-:-:S09]  /*0ec0*/  IADD3.X R20, PT, PT, R21, UR7, RZ, P1, !PT ;  /* 0x0000000715147c10 */ /* 0x000fd20008ffe4ff */
.L_x_75:
[----:B------:R-:W-:Y:S01]  /*0ed0*/  MOV R27, UR16 ;  /* 0x00000010001b7c02 */ /* 0x000fe20008000f00 */
[----:B------:R-:W-:Y:S01]  /*0ee0*/  IMAD.U32 R23, RZ, RZ, UR14 ;  /* 0x0000000eff177e24 */ /* 0x000fe2000f8e00ff */
[----:B------:R-:W-:Y:S01]  /*0ef0*/  MOV R25, UR14 ;  /* 0x0000000e00197c02 */ /* 0x000fe20008000f00 */
[----:B------:R-:W-:Y:S01]  /*0f00*/  UIADD3 UR6, UP0, UPT, UR4, UR9, URZ ;  /* 0x0000000904067290 */ /* 0x000fe2000ff1e0ff */
[----:B------:R-:W-:Y:S01]  /*0f10*/  MOV R9, UR14 ;  /* 0x0000000e00097c02 */ /* 0x000fe20008000f00 */
[----:B------:R-:W-:Y:S02]  /*0f20*/  IMAD.WIDE R26, R27, 0x4, R18 ;  /* 0x000000041b1a7825 */ /* 0x000fe400078e0212 */
[----:B------:R-:W-:Y:S02]  /*0f30*/  ULEA.HI.X.SX32 UR7, UR4, UR15, 0x1, UP0 ;  /* 0x0000000f04077291 */ /* 0x000fe400080f0eff */
[----:B------:R-:W-:Y:S01]  /*0f40*/  MOV R11, UR6 ;  /* 0x00000006000b7c02 */ /* 0x000fe20008000f00 */
[----:B------:R-:W-:Y:S01]  /*0f50*/  IMAD.U32 R13, RZ, RZ, UR14 ;  /* 0x0000000eff0d7e24 */ /* 0x000fe2000f8e00ff */
[----:B------:R-:W-:Y:S01]  /*0f60*/  MOV R15, UR6 ;  /* 0x00000006000f7c02 */ /* 0x000fe20008000f00 */
[----:B------:R-:W-:-:S04]  /*0f70*/  IMAD.WIDE R24, R25, 0x10, R26 ;  /* 0x0000001019187825 */ /* 0x000fc800078e021a */
[----:B------:R-:W-:Y:S01]  /*0f80*/  IMAD.U32 R29, RZ, RZ, UR14 ;  /* 0x0000000eff1d7e24 */ /* 0x000fe2000f8e00ff */
[----:B------:R-:W-:Y:S01]  /*0f90*/  MOV R28, UR14 ;  /* 0x0000000e001c7c02 */ /* 0x000fe20008000f00 */
[----:B------:R-:W-:Y:S01]  /*0fa0*/  IMAD.WIDE R22, R23, 0x10, R24 ;  /* 0x0000001017167825 */ /* 0x000fe200078e0218 */
[----:B------:R-:W-:Y:S01]  /*0fb0*/  LEA R10, P1, R11, R0, 0x2 ;  /* 0x000000000b0a7211 */ /* 0x000fe200078210ff */
[----:B------:R0:W2:Y:S02]  /*0fc0*/  LDG.E R21, desc[UR10][R26.64] ;  /* 0x0000000a1a157981 */ /* 0x0000a4000c1e1900 */
[----:B------:R-:W-:Y:S01]  /*0fd0*/  IMAD.WIDE R8, R9, 0x10, R22 ;  /* 0x0000001009087825 */ /* 0x000fe200078e0216 */
[----:B------:R-:W-:Y:S01]  /*0fe0*/  MOV R11, UR7 ;  /* 0x00000007000b7c02 */ /* 0x000fe20008000f00 */
[----:B------:R-:W3:Y:S02]  /*0ff0*/  LDG.E R25, desc[UR10][R24.64] ;  /* 0x0000000a18197981 */ /* 0x000ee4000c1e1900 */
[----:B------:R-:W-:Y:S01]  /*1000*/  IMAD.WIDE R12, R13, 0x10, R8 ;  /* 0x000000100d0c7825 */ /* 0x000fe200078e0208 */
[----:B------:R-:W-:Y:S01]  /*1010*/  LEA.HI.X R11, R15, R20, R11, 0x2, P1 ;  /* 0x000000140f0b7211 */ /* 0x000fe200008f140b */
[----:B------:R-:W4:Y:S02]  /*1020*/  LDG.E R9, desc[UR10][R8.64] ;  /* 0x0000000a08097981 */ /* 0x000f24000c1e1900 */
[----:B------:R-:W-:-:S02]  /*1030*/  IMAD.WIDE R14, R29, 0x10, R12 ;  /* 0x000000101d0e7825 */ /* 0x000fc400078e020c */
[----:B------:R-:W5:Y:S04]  /*1040*/  LDG.E R10, desc[UR10][R10.64] ;  /* 0x0000000a0a0a7981 */ /* 0x000f68000c1e1900 */
[----:B------:R-:W4:Y:S01]  /*1050*/  LDG.E R29, desc[UR10][R22.64] ;  /* 0x0000000a161d7981 */ /* 0x000f22000c1e1900 */
[----:B0-----:R-:W-:-:S03]  /*1060*/  IMAD.WIDE R26, R28, 0x10, R14 ;  /* 0x000000101c1a7825 */ /* 0x001fc600078e020e */
[----:B------:R-:W4:Y:S04]  /*1070*/  LDG.E R13, desc[UR10][R12.64] ;  /* 0x0000000a0c0d7981 */ /* 0x000f28000c1e1900 */
[----:B------:R-:W4:Y:S04]  /*1080*/  LDG.E R15, desc[UR10][R14.64] ;  /* 0x0000000a0e0f7981 */ /* 0x000f28000c1e1900 */
[----:B------:R-:W4:Y:S04]  /*1090*/  LDG.E R27, desc[UR10][R26.64] ;  /* 0x0000000a1a1b7981 */ /* 0x000f28000c1e1900 */
[----:B------:R0:W4:Y:S01]  /*10a0*/  LDG.E R28, desc[UR10][R18.64] ;  /* 0x0000000a121c7981 */ /* 0x000122000c1e1900 */
[----:B------:R-:W-:-:S02]  /*10b0*/  UIADD3 UR6, UPT, UPT, UR5, 0x20, URZ ;  /* 0x0000002005067890 */ /* 0x000fc4000fffe0ff */
[----:B------:R-:W-:-:S04]  /*10c0*/  UIADD3 UR5, UPT, UPT, UR5, 0x40, URZ ;  /* 0x0000004005057890 */ /* 0x000fc8000fffe0ff */
[----:B------:R-:W-:Y:S01]  /*10d0*/  UISETP.GE.AND UP0, UPT, UR5, UR8, UPT ;  /* 0x000000080500728c */ /* 0x000fe2000bf06270 */
[----:B0-----:R-:W-:Y:S01]  /*10e0*/  IADD3 R18, P1, PT, R18, 0x80, RZ ;  /* 0x0000008012127810 */ /* 0x001fe20007f3e0ff */
[----:B------:R-:W-:-:S03]  /*10f0*/  UIADD3 UR4, UPT, UPT, UR4, 0x20, URZ ;  /* 0x0000002004047890 */ /* 0x000fc6000fffe0ff */
[----:B------:R-:W-:Y:S01]  /*1100*/  IADD3.X R19, PT, PT, RZ, R19, RZ, P1, !PT ;  /* 0x00000013ff137210 */ /* 0x000fe20000ffe4ff */
[----:B------:R-:W-:Y:S01]  /*1110*/  UMOV UR5, UR6 ;  /* 0x0000000600057c82 */ /* 0x000fe20008000000 */
[----:B-----5:R-:W-:Y:S04]  /*1120*/  STS [R3], R10 ;  /* 0x0000000a03007388 */ /* 0x020fe80000000800 */
        /* <DEDUP_REMOVED lines=16> */
[----:B------:R-:W5:Y:S01]  /*1230*/  LDS R22, [R17+0x14] ;  /* 0x0000140011167984 */ /* 0x000f620000000800 */
[----:B0-----:R-:W-:-:S03]  /*1240*/  FFMA R26, R26, R8, R5 ;  /* 0x000000081a1a7223 */ /* 0x001fc60000000005 */
[----:B------:R-:W0:Y:S04]  /*1250*/  LDS R5, [R17+0x18] ;  /* 0x0000180011057984 */ /* 0x000e280000000800 */
[----:B------:R-:W0:Y:S01]  /*1260*/  LDS R8, [R17+0x1c] ;  /* 0x00001c0011087984 */ /* 0x000e220000000800 */
[----:B-1----:R-:W-:-:S04]  /*1270*/  FFMA R26, R25, R9, R26 ;  /* 0x00000009191a7223 */ /* 0x002fc8000000001a */
[----:B--2---:R-:W-:-:S04]  /*1280*/  FFMA R23, R23, R10, R26 ;  /* 0x0000000a17177223 */ /* 0x004fc8000000001a */
[----:B---3--:R-:W-:-:S04]  /*1290*/  FFMA R24, R24, R11, R23 ;  /* 0x0000000b18187223 */ /* 0x008fc80000000017 */
[----:B----4-:R-:W-:-:S04]  /*12a0*/  FFMA R21, R21, R12, R24 ;  /* 0x0000000c15157223 */ /* 0x010fc80000000018 */
[----:B-----5:R-:W-:-:S04]  /*12b0*/  FFMA R22, R22, R13, R21 ;  /* 0x0000000d16167223 */ /* 0x020fc80000000015 */
[----:B0-----:R-:W-:-:S04]  /*12c0*/  FFMA R5, R5, R14, R22 ;  /* 0x0000000e05057223 */ /* 0x001fc80000000016 */
[----:B------:R-:W-:Y:S01]  /*12d0*/  FFMA R5, R8, R15, R5 ;  /* 0x0000000f08057223 */ /* 0x000fe20000000005 */
[----:B------:R-:W-:Y:S06]  /*12e0*/  BAR.SYNC.DEFER_BLOCKING 0x0 ;  /* 0x0000000000007b1d */ /* 0x000fec0000010000 */
[----:B------:R-:W-:Y:S05]  /*12f0*/  BRA.U !UP0, `(.L_x_75) ;  /* 0xfffffff908f47547 */ /* 0x000fea000b83ffff */
.L_x_74:
[----:B------:R0:W-:Y:S01]  /*1300*/  STS [R4], R5 ;  /* 0x0000000504007388 */ /* 0x0001e20000000800 */
[----:B------:R-:W-:Y:S06]  /*1310*/  BAR.SYNC.DEFER_BLOCKING 0x0 ;  /* 0x0000000000007b1d */ /* 0x000fec0000010000 */
[----:B------:R-:W-:Y:S05]  /*1320*/  @P0 EXIT ;  /* 0x000000000000094d */ /* 0x000fea0003800000 */
[----:B------:R-:W1:Y:S01]  /*1330*/  LDCU.64 UR4, c[0x0][0x3a8] ;  /* 0x00007500ff0477ac */ /* 0x000e620008000a00 */
[----:B------:R-:W-:Y:S01]  /*1340*/  SHF.R.S32.HI R3, RZ, 0x1f, R2 ;  /* 0x0000001fff037819 */ /* 0x000fe20000011402 */
        /* <DEDUP_REMOVED lines=15> */
.L_x_76:
        /* <DEDUP_REMOVED lines=12> */
.L_x_80:


//--------------------- .nv.shared._Z15u_ssymv_specialifPfiS_ifS_i --------------------------
	.section	.nv.shared._Z15u_ssymv_specialifPfiS_ifS_i,"aw",@nobits
	.sectionflags	@""
	.align	4
.nv.shared._Z15u_ssymv_specialifPfiS_ifS_i:
	.zero		5376


//--------------------- .nv.shared.reserved.0     --------------------------
	.section	.nv.shared.reserved.0,"aw",@nobits
	.weak		__nv_reservedSMEM_offset_0_alias
	.size		__nv_reservedSMEM_offset_0_alias, 0, 64
	.other		__nv_reservedSMEM_offset_0_alias,@"STO_CUDA_RESERVED_SHARED STV_DEFAULT"
__nv_reservedSMEM_offset_0_alias:
	.zero		0
	.zero		64


//--------------------- .nv.shared._Z15u_ssymv_genericifPfiS_ifS_iii --------------------------
	.section	.nv.shared._Z15u_ssymv_genericifPfiS_ifS_iii,"aw",@nobits
	.sectionflags	@""
	.align	4
.nv.shared._Z15u_ssymv_genericifPfiS_ifS_iii:
	.zero		5376


//--------------------- .nv.shared._Z15l_ssymv_genericifPfiS_ifS_iii --------------------------
	.section	.nv.shared._Z15l_ssymv_genericifPfiS_ifS_iii,"aw",@nobits
	.sectionflags	@""
	.align	4
.nv.shared._Z15l_ssymv_genericifPfiS_ifS_iii:
	.zero		5376


//--------------------- .nv.shared._Z15l_ssymv_specialifPfiS_ifS_i --------------------------
	.section	.nv.shared._Z15l_ssymv_specialifPfiS_ifS_i,"aw",@nobits
	.sectionflags	@""
	.align	4
.nv.shared._Z15l_ssymv_specialifPfiS_ifS_i:
	.zero		5376


//--------------------- .nv.constant0._Z15u_ssymv_specialifPfiS_ifS_i --------------------------
	.section	.nv.constant0._Z15u_ssymv_specialifPfiS_ifS_i,"a",@progbits
	.sectionflags	@""
	.align	4
.nv.constant0._Z15u_ssymv_specialifPfiS_ifS_i:
	.zero		948


//--------------------- .nv.constant0._Z15u_ssymv_genericifPfiS_ifS_iii --------------------------
	.section	.nv.constant0._Z15u_ssymv_genericifPfiS_ifS_iii,"a",@progbits
	.sectionflags	@""
	.align	4
.nv.constant0._Z15u_ssymv_genericifPfiS_ifS_iii:
	.zero		956


//--------------------- .nv.constant0._Z15l_ssymv_genericifPfiS_ifS_iii --------------------------
	.section	.nv.constant0._Z15l_ssymv_genericifPfiS_ifS_iii,"a",@progbits
	.sectionflags	@""
	.align	4
.nv.constant0._Z15l_ssymv_genericifPfiS_ifS_iii:
	.zero		956


//--------------------- .nv.constant0._Z15l_ssymv_specialifPfiS_ifS_i --------------------------
	.section	.nv.constant0._Z15l_ssymv_specialifPfiS_ifS_i,"a",@progbits
	.sectionflags	@""
	.align	4
.nv.constant0._Z15l_ssymv_specialifPfiS_ifS_i:
	.zero		948


//--------------------- SYMBOLS --------------------------

	.type		.nv.reservedSmem.offset0,@object
	.size		.nv.reservedSmem.offset0,0x4
	.type		.nv.reservedSmem.cap,@object
	.size		.nv.reservedSmem.cap,0x4
